// Copyright (c) 2024, Jay Shah, Ganesh Bikshandi, Ying Zhang, Vijay Thakkar, Pradeep Ramani, Tri Dao.
// Splitting the different template instantiations to different files to speed up compilation.
// This file is auto-generated. See "generate_kernels.py"

#include "flash_bwd_launch_template.h"

#ifndef FLASHATTENTION_DISABLE_HDIM192
template<>
void run_mha_bwd_<90, cutlass::bfloat16_t, 192, false>(Flash_bwd_params &params, cudaStream_t stream) {
    run_mha_bwd_hdim192<90, cutlass::bfloat16_t, false>(params, stream);
}
#endif


// ===== COMPILED SASS (sm_90a) =====

	.target	sm_90a

	.elftype	@"ET_EXEC"


//--------------------- .note.nv.tkinfo           --------------------------
	.section	.note.nv.tkinfo,"",@"SHT_NOTE"
	.sectionflags	@"SHF_NOTE_NV_TKINFO"
	.tkinfo
        /*0018*/ 	.word	0x00000002
        /*0030*/ 	.string	""
        /*0030*/ 	.string	"ptxas"
        /*0030*/ 	.string	"Cuda compilation tools, release 13.0, V13.0.88"
        /*0030*/ 	.string	"Build cuda_13.0.r13.0/compiler.36424714_0"
        /*0030*/ 	.string	"-arch sm_90a -m 64 "



//--------------------- .note.nv.cuinfo           --------------------------
	.section	.note.nv.cuinfo,"",@"SHT_NOTE"
	.sectionflags	@"SHF_NOTE_NV_CUINFO"
        /*0018*/ 	.short	0x0002
        /*001a*/ 	.short	0x005a
        /*001c*/ 	.short	0x0082
	.zero		2


//--------------------- .nv.info                  --------------------------
	.section	.nv.info,"",@"SHT_CUDA_INFO"
	.align	4


	//----- nvinfo : EIATTR_REGCOUNT
	.align		4
        /*0000*/ 	.byte	0x04, 0x2f
        /*0002*/ 	.short	(.L_18 - .L_17)
	.align		4
.L_17:
        /*0004*/ 	.word	index@(_ZN7cutlass13device_kernelIN5flash22FlashAttnBwdPreprocessIN4cute5tupleIJNS3_1CILi64EEENS5_ILi192EEEEEENS_10bfloat16_tEfNS_4arch4Sm90ELb1ELb1EEEEEvNT_6ParamsE)
        /*0008*/ 	.word	0x0000004c


	//----- nvinfo : EIATTR_FRAME_SIZE
	.align		4
.L_18:
        /*000c*/ 	.byte	0x04, 0x11
        /*000e*/ 	.short	(.L_20 - .L_19)
	.align		4
.L_19:
        /*0010*/ 	.word	index@(_ZN7cutlass13device_kernelIN5flash22FlashAttnBwdPreprocessIN4cute5tupleIJNS3_1CILi64EEENS5_ILi192EEEEEENS_10bfloat16_tEfNS_4arch4Sm90ELb1ELb1EEEEEvNT_6ParamsE)
        /*0014*/ 	.word	0x00000000


	//----- nvinfo : EIATTR_REGCOUNT
	.align		4
.L_20:
        /*0018*/ 	.byte	0x04, 0x2f
        /*001a*/ 	.short	(.L_22 - .L_21)
	.align		4
.L_21:
        /*001c*/ 	.word	index@(_ZN7cutlass13device_kernelIN5flash11enable_sm90INS1_16FlashAttnBwdSm90INS1_25CollectiveMainloopBwdSm90ILi2ELi1ELi1EN4cute5tupleIJNS5_1CILi1EEES8_S8_EEENS6_IJNS7_ILi64EEENS7_ILi96EEENS7_ILi192EEEEEENS_10bfloat16_tEfNS_4arch4Sm90ELb1ELb0ELb0ELb1ELb1ELb0ELb1ELb0ELi3ELi1ELi1ELi1ELb0EEENS1_24CollectiveEpilogueBwdGQAISD_fSG_Li384ELb1ELb1EEENS1_25SingleTileBwdLPTSchedulerILb1ELi96ELb1EEEEEEEEEvNT_6ParamsE)
        /*0020*/ 	.word	0x00000080


	//----- nvinfo : EIATTR_FRAME_SIZE
	.align		4
.L_22:
        /*0024*/ 	.byte	0x04, 0x11
        /*0026*/ 	.short	(.L_24 - .L_23)
	.align		4
.L_23:
        /*0028*/ 	.word	index@(_ZN7cutlass13device_kernelIN5flash11enable_sm90INS1_16FlashAttnBwdSm90INS1_25CollectiveMainloopBwdSm90ILi2ELi1ELi1EN4cute5tupleIJNS5_1CILi1EEES8_S8_EEENS6_IJNS7_ILi64EEENS7_ILi96EEENS7_ILi192EEEEEENS_10bfloat16_tEfNS_4arch4Sm90ELb1ELb0ELb0ELb1ELb1ELb0ELb1ELb0ELi3ELi1ELi1ELi1ELb0EEENS1_24CollectiveEpilogueBwdGQAISD_fSG_Li384ELb1ELb1EEENS1_25SingleTileBwdLPTSchedulerILb1ELi96ELb1EEEEEEEEEvNT_6ParamsE)
        /*002c*/ 	.word	0x00000008


	//----- nvinfo : EIATTR_REGCOUNT
	.align		4
.L_24:
        /*0030*/ 	.byte	0x04, 0x2f
        /*0032*/ 	.short	(.L_26 - .L_25)
	.align		4
.L_25:
        /*0034*/ 	.word	index@(_ZN7cutlass13device_kernelIN5flash32FlashAttnBwdPostprocessConvertdQIN4cute5tupleIJNS3_1CILi64EEENS5_ILi192EEEEEENS_10bfloat16_tEfNS_4arch4Sm90ELi384ENS3_8TiledMMAINS3_8MMA_AtomIJNS3_4SM904GMMA27MMA_64x64x16_F32BF16BF16_SSILNSF_5MajorE0ELSH_1ELNSF_7ScaleInE1ELSI_1EEEEEENS3_6LayoutINS4_IJNS5_ILi1EEENS5_ILi3EEESM_EEENS4_IJNS5_ILi0EEESM_SP_EEEEENS4_IJNS3_10UnderscoreESS_SS_EEEEELb0EEEEEvNT_6ParamsE)
        /*0038*/ 	.word	0x00000038


	//----- nvinfo : EIATTR_FRAME_SIZE
	.align		4
.L_26:
        /*003c*/ 	.byte	0x04, 0x11
        /*003e*/ 	.short	(.L_28 - .L_27)
	.align		4
.L_27:
        /*0040*/ 	.word	index@(_ZN7cutlass13device_kernelIN5flash32FlashAttnBwdPostprocessConvertdQIN4cute5tupleIJNS3_1CILi64EEENS5_ILi192EEEEEENS_10bfloat16_tEfNS_4arch4Sm90ELi384ENS3_8TiledMMAINS3_8MMA_AtomIJNS3_4SM904GMMA27MMA_64x64x16_F32BF16BF16_SSILNSF_5MajorE0ELSH_1ELNSF_7ScaleInE1ELSI_1EEEEEENS3_6LayoutINS4_IJNS5_ILi1EEENS5_ILi3EEESM_EEENS4_IJNS5_ILi0EEESM_SP_EEEEENS4_IJNS3_10UnderscoreESS_SS_EEEEELb0EEEEEvNT_6ParamsE)
        /*0044*/ 	.word	0x00000000


	//----- nvinfo : EIATTR_REGCOUNT
	.align		4
.L_28:
        /*0048*/ 	.byte	0x04, 0x2f
        /*004a*/ 	.short	(.L_30 - .L_29)
	.align		4
.L_29:
        /*004c*/ 	.word	index@(_ZN7cutlass13device_kernelIN5flash32FlashAttnBwdPostprocessConvertdQIN4cute5tupleIJNS3_1CILi96EEENS5_ILi192EEEEEENS_10bfloat16_tEfNS_4arch4Sm90ELi384ENS3_8TiledMMAINS3_8MMA_AtomIJNS3_4SM904GMMA27MMA_64x96x16_F32BF16BF16_SSILNSF_5MajorE1ELSH_1ELNSF_7ScaleInE1ELSI_1EEEEEENS3_6LayoutINS4_IJNS5_ILi3EEENS5_ILi1EEESN_EEENS4_IJSN_NS5_ILi0EEESP_EEEEENS4_IJNS3_10UnderscoreESS_SS_EEEEELb1EEEEEvNT_6ParamsE)
        /*0050*/ 	.word	0x00000048


	//----- nvinfo : EIATTR_FRAME_SIZE
	.align		4
.L_30:
        /*0054*/ 	.byte	0x04, 0x11
        /*0056*/ 	.short	(.L_32 - .L_31)
	.align		4
.L_31:
        /*0058*/ 	.word	index@(_ZN7cutlass13device_kernelIN5flash32FlashAttnBwdPostprocessConvertdQIN4cute5tupleIJNS3_1CILi96EEENS5_ILi192EEEEEENS_10bfloat16_tEfNS_4arch4Sm90ELi384ENS3_8TiledMMAINS3_8MMA_AtomIJNS3_4SM904GMMA27MMA_64x96x16_F32BF16BF16_SSILNSF_5MajorE1ELSH_1ELNSF_7ScaleInE1ELSI_1EEEEEENS3_6LayoutINS4_IJNS5_ILi3EEENS5_ILi1EEESN_EEENS4_IJSN_NS5_ILi0EEESP_EEEEENS4_IJNS3_10UnderscoreESS_SS_EEEEELb1EEEEEvNT_6ParamsE)
        /*005c*/ 	.word	0x00000000


	//----- nvinfo : EIATTR_REGCOUNT
	.align		4
.L_32:
        /*0060*/ 	.byte	0x04, 0x2f
        /*0062*/ 	.short	(.L_34 - .L_33)
	.align		4
.L_33:
        /*0064*/ 	.word	index@(_ZN7cutlass13device_kernelIN5flash11enable_sm90INS1_16FlashAttnBwdSm90INS1_25CollectiveMainloopBwdSm90ILi2ELi1ELi1EN4cute5tupleIJNS5_1CILi1EEES8_S8_EEENS6_IJNS7_ILi64EEENS7_ILi96EEENS7_ILi192EEEEEENS_10bfloat16_tEfNS_4arch4Sm90ELb1ELb0ELb0ELb1ELb0ELb0ELb1ELb0ELi3ELi1ELi1ELi1ELb0EEENS1_24CollectiveEpilogueBwdGQAISD_fSG_Li384ELb1ELb0EEENS1_25SingleTileBwdLPTSchedulerILb1ELi96ELb0EEEEEEEEEvNT_6ParamsE)
        /*0068*/ 	.word	0x00000080


	//----- nvinfo : EIATTR_FRAME_SIZE
	.align		4
.L_34:
        /*006c*/ 	.byte	0x04, 0x11
        /*006e*/ 	.short	(.L_36 - .L_35)
	.align		4
.L_35:
        /*0070*/ 	.word	index@(_ZN7cutlass13device_kernelIN5flash11enable_sm90INS1_16FlashAttnBwdSm90INS1_25CollectiveMainloopBwdSm90ILi2ELi1ELi1EN4cute5tupleIJNS5_1CILi1EEES8_S8_EEENS6_IJNS7_ILi64EEENS7_ILi96EEENS7_ILi192EEEEEENS_10bfloat16_tEfNS_4arch4Sm90ELb1ELb0ELb0ELb1ELb0ELb0ELb1ELb0ELi3ELi1ELi1ELi1ELb0EEENS1_24CollectiveEpilogueBwdGQAISD_fSG_Li384ELb1ELb0EEENS1_25SingleTileBwdLPTSchedulerILb1ELi96ELb0EEEEEEEEEvNT_6ParamsE)
        /*0074*/ 	.word	0x00000008


	//----- nvinfo : EIATTR_REGCOUNT
	.align		4
.L_36:
        /*0078*/ 	.byte	0x04, 0x2f
        /*007a*/ 	.short	(.L_38 - .L_37)
	.align		4
.L_37:
        /*007c*/ 	.word	index@(_ZN7cutlass13device_kernelIN5flash11enable_sm90INS1_16FlashAttnBwdSm90INS1_25CollectiveMainloopBwdSm90ILi2ELi1ELi1EN4cute5tupleIJNS5_1CILi1EEES8_S8_EEENS6_IJNS7_ILi64EEENS7_ILi96EEENS7_ILi192EEEEEENS_10bfloat16_tEfNS_4arch4Sm90ELb1ELb0ELb0ELb1ELb1ELb0ELb1ELb0ELi3ELi1ELi1ELi1ELb0EEENS1_21CollectiveEpilogueBwdISD_SE_SG_Li384ELb1ELb1ELi3EEENS1_25SingleTileBwdLPTSchedulerILb1ELi96ELb1EEEEEEEEEvNT_6ParamsE)
        /*0080*/ 	.word	0x00000080


	//----- nvinfo : EIATTR_FRAME_SIZE
	.align		4
.L_38:
        /*0084*/ 	.byte	0x04, 0x11
        /*0086*/ 	.short	(.L_40 - .L_39)
	.align		4
.L_39:
        /*0088*/ 	.word	index@(_ZN7cutlass13device_kernelIN5flash11enable_sm90INS1_16FlashAttnBwdSm90INS1_25CollectiveMainloopBwdSm90ILi2ELi1ELi1EN4cute5tupleIJNS5_1CILi1EEES8_S8_EEENS6_IJNS7_ILi64EEENS7_ILi96EEENS7_ILi192EEEEEENS_10bfloat16_tEfNS_4arch4Sm90ELb1ELb0ELb0ELb1ELb1ELb0ELb1ELb0ELi3ELi1ELi1ELi1ELb0EEENS1_21CollectiveEpilogueBwdISD_SE_SG_Li384ELb1ELb1ELi3EEENS1_25SingleTileBwdLPTSchedulerILb1ELi96ELb1EEEEEEEEEvNT_6ParamsE)
        /*008c*/ 	.word	0x00000008


	//----- nvinfo : EIATTR_REGCOUNT
	.align		4
.L_40:
        /*0090*/ 	.byte	0x04, 0x2f
        /*0092*/ 	.short	(.L_42 - .L_41)
	.align		4
.L_41:
        /*0094*/ 	.word	index@(_ZN7cutlass13device_kernelIN5flash11enable_sm90INS1_16FlashAttnBwdSm90INS1_25CollectiveMainloopBwdSm90ILi2ELi1ELi1EN4cute5tupleIJNS5_1CILi1EEES8_S8_EEENS6_IJNS7_ILi64EEENS7_ILi96EEENS7_ILi192EEEEEENS_10bfloat16_tEfNS_4arch4Sm90ELb1ELb0ELb0ELb1ELb0ELb0ELb1ELb0ELi3ELi1ELi1ELi1ELb0EEENS1_21CollectiveEpilogueBwdISD_SE_SG_Li384ELb1ELb1ELi3EEENS1_25SingleTileBwdLPTSchedulerILb1ELi96ELb0EEEEEEEEEvNT_6ParamsE)
        /*0098*/ 	.word	0x00000080


	//----- nvinfo : EIATTR_FRAME_SIZE
	.align		4
.L_42:
        /*009c*/ 	.byte	0x04, 0x11
        /*009e*/ 	.short	(.L_44 - .L_43)
	.align		4
.L_43:
        /*00a0*/ 	.word	index@(_ZN7cutlass13device_kernelIN5flash11enable_sm90INS1_16FlashAttnBwdSm90INS1_25CollectiveMainloopBwdSm90ILi2ELi1ELi1EN4cute5tupleIJNS5_1CILi1EEES8_S8_EEENS6_IJNS7_ILi64EEENS7_ILi96EEENS7_ILi192EEEEEENS_10bfloat16_tEfNS_4arch4Sm90ELb1ELb0ELb0ELb1ELb0ELb0ELb1ELb0ELi3ELi1ELi1ELi1ELb0EEENS1_21CollectiveEpilogueBwdISD_SE_SG_Li384ELb1ELb1ELi3EEENS1_25SingleTileBwdLPTSchedulerILb1ELi96ELb0EEEEEEEEEvNT_6ParamsE)
        /*00a4*/ 	.word	0x00000008


	//----- nvinfo : EIATTR_REGCOUNT
	.align		4
.L_44:
        /*00a8*/ 	.byte	0x04, 0x2f
        /*00aa*/ 	.short	(.L_46 - .L_45)
	.align		4
.L_45:
        /*00ac*/ 	.word	index@(_ZN7cutlass13device_kernelIN5flash22FlashAttnBwdPreprocessIN4cute5tupleIJNS3_1CILi64EEENS5_ILi192EEEEEENS_10bfloat16_tEfNS_4arch4Sm90ELb1ELb0EEEEEvNT_6ParamsE)
        /*00b0*/ 	.word	0x0000005a


	//----- nvinfo : EIATTR_FRAME_SIZE
	.align		4
.L_46:
        /*00b4*/ 	.byte	0x04, 0x11
        /*00b6*/ 	.short	(.L_48 - .L_47)
	.align		4
.L_47:
        /*00b8*/ 	.word	index@(_ZN7cutlass13device_kernelIN5flash22FlashAttnBwdPreprocessIN4cute5tupleIJNS3_1CILi64EEENS5_ILi192EEEEEENS_10bfloat16_tEfNS_4arch4Sm90ELb1ELb0EEEEEvNT_6ParamsE)
        /*00bc*/ 	.word	0x00000000


	//----- nvinfo : EIATTR_REGCOUNT
	.align		4
.L_48:
        /*00c0*/ 	.byte	0x04, 0x2f
        /*00c2*/ 	.short	(.L_50 - .L_49)
	.align		4
.L_49:
        /*00c4*/ 	.word	index@(_ZN7cutlass13device_kernelIN5flash11enable_sm90INS1_16FlashAttnBwdSm90INS1_25CollectiveMainloopBwdSm90ILi2ELi1ELi1EN4cute5tupleIJNS5_1CILi1EEES8_S8_EEENS6_IJNS7_ILi64EEENS7_ILi96EEENS7_ILi192EEEEEENS_10bfloat16_tEfNS_4arch4Sm90ELb1ELb0ELb0ELb0ELb1ELb0ELb1ELb0ELi3ELi1ELi1ELi1ELb0EEENS1_24CollectiveEpilogueBwdGQAISD_fSG_Li384ELb0ELb1EEENS1_25SingleTileBwdLPTSchedulerILb0ELi96ELb1EEEEEEEEEvNT_6ParamsE)
        /*00c8*/ 	.word	0x00000080


	//----- nvinfo : EIATTR_FRAME_SIZE
	.align		4
.L_50:
        /*00cc*/ 	.byte	0x04, 0x11
        /*00ce*/ 	.short	(.L_52 - .L_51)
	.align		4
.L_51:
        /*00d0*/ 	.word	index@(_ZN7cutlass13device_kernelIN5flash11enable_sm90INS1_16FlashAttnBwdSm90INS1_25CollectiveMainloopBwdSm90ILi2ELi1ELi1EN4cute5tupleIJNS5_1CILi1EEES8_S8_EEENS6_IJNS7_ILi64EEENS7_ILi96EEENS7_ILi192EEEEEENS_10bfloat16_tEfNS_4arch4Sm90ELb1ELb0ELb0ELb0ELb1ELb0ELb1ELb0ELi3ELi1ELi1ELi1ELb0EEENS1_24CollectiveEpilogueBwdGQAISD_fSG_Li384ELb0ELb1EEENS1_25SingleTileBwdLPTSchedulerILb0ELi96ELb1EEEEEEEEEvNT_6ParamsE)
        /*00d4*/ 	.word	0x00000018


	//----- nvinfo : EIATTR_REGCOUNT
	.align		4
.L_52:
        /*00d8*/ 	.byte	0x04, 0x2f
        /*00da*/ 	.short	(.L_54 - .L_53)
	.align		4
.L_53:
        /*00dc*/ 	.word	index@(_ZN7cutlass13device_kernelIN5flash11enable_sm90INS1_16FlashAttnBwdSm90INS1_25CollectiveMainloopBwdSm90ILi2ELi1ELi1EN4cute5tupleIJNS5_1CILi1EEES8_S8_EEENS6_IJNS7_ILi64EEENS7_ILi96EEENS7_ILi192EEEEEENS_10bfloat16_tEfNS_4arch4Sm90ELb1ELb0ELb0ELb0ELb0ELb0ELb1ELb0ELi3ELi1ELi1ELi1ELb0EEENS1_24CollectiveEpilogueBwdGQAISD_fSG_Li384ELb0ELb0EEENS1_25SingleTileBwdLPTSchedulerILb0ELi96ELb0EEEEEEEEEvNT_6ParamsE)
        /*00e0*/ 	.word	0x00000080


	//----- nvinfo : EIATTR_FRAME_SIZE
	.align		4
.L_54:
        /*00e4*/ 	.byte	0x04, 0x11
        /*00e6*/ 	.short	(.L_56 - .L_55)
	.align		4
.L_55:
        /*00e8*/ 	.word	index@(_ZN7cutlass13device_kernelIN5flash11enable_sm90INS1_16FlashAttnBwdSm90INS1_25CollectiveMainloopBwdSm90ILi2ELi1ELi1EN4cute5tupleIJNS5_1CILi1EEES8_S8_EEENS6_IJNS7_ILi64EEENS7_ILi96EEENS7_ILi192EEEEEENS_10bfloat16_tEfNS_4arch4Sm90ELb1ELb0ELb0ELb0ELb0ELb0ELb1ELb0ELi3ELi1ELi1ELi1ELb0EEENS1_24CollectiveEpilogueBwdGQAISD_fSG_Li384ELb0ELb0EEENS1_25SingleTileBwdLPTSchedulerILb0ELi96ELb0EEEEEEEEEvNT_6ParamsE)
        /*00ec*/ 	.word	0x00000018


	//----- nvinfo : EIATTR_REGCOUNT
	.align		4
.L_56:
        /*00f0*/ 	.byte	0x04, 0x2f
        /*00f2*/ 	.short	(.L_58 - .L_57)
	.align		4
.L_57:
        /*00f4*/ 	.word	index@(_ZN7cutlass13device_kernelIN5flash11enable_sm90INS1_16FlashAttnBwdSm90INS1_25CollectiveMainloopBwdSm90ILi2ELi1ELi1EN4cute5tupleIJNS5_1CILi1EEES8_S8_EEENS6_IJNS7_ILi64EEENS7_ILi96EEENS7_ILi192EEEEEENS_10bfloat16_tEfNS_4arch4Sm90ELb1ELb0ELb0ELb0ELb1ELb0ELb1ELb0ELi3ELi1ELi1ELi1ELb0EEENS1_21CollectiveEpilogueBwdISD_SE_SG_Li384ELb0ELb1ELi3EEENS1_25SingleTileBwdLPTSchedulerILb0ELi96ELb1EEEEEEEEEvNT_6ParamsE)
        /*00f8*/ 	.word	0x00000080


	//----- nvinfo : EIATTR_FRAME_SIZE
	.align		4
.L_58:
        /*00fc*/ 	.byte	0x04, 0x11
        /*00fe*/ 	.short	(.L_60 - .L_59)
	.align		4
.L_59:
        /*0100*/ 	.word	index@(_ZN7cutlass13device_kernelIN5flash11enable_sm90INS1_16FlashAttnBwdSm90INS1_25CollectiveMainloopBwdSm90ILi2ELi1ELi1EN4cute5tupleIJNS5_1CILi1EEES8_S8_EEENS6_IJNS7_ILi64EEENS7_ILi96EEENS7_ILi192EEEEEENS_10bfloat16_tEfNS_4arch4Sm90ELb1ELb0ELb0ELb0ELb1ELb0ELb1ELb0ELi3ELi1ELi1ELi1ELb0EEENS1_21CollectiveEpilogueBwdISD_SE_SG_Li384ELb0ELb1ELi3EEENS1_25SingleTileBwdLPTSchedulerILb0ELi96ELb1EEEEEEEEEvNT_6ParamsE)
        /*0104*/ 	.word	0x00000018


	//----- nvinfo : EIATTR_REGCOUNT
	.align		4
.L_60:
        /*0108*/ 	.byte	0x04, 0x2f
        /*010a*/ 	.short	(.L_62 - .L_61)
	.align		4
.L_61:
        /*010c*/ 	.word	index@(_ZN7cutlass13device_kernelIN5flash11enable_sm90INS1_16FlashAttnBwdSm90INS1_25CollectiveMainloopBwdSm90ILi2ELi1ELi1EN4cute5tupleIJNS5_1CILi1EEES8_S8_EEENS6_IJNS7_ILi64EEENS7_ILi96EEENS7_ILi192EEEEEENS_10bfloat16_tEfNS_4arch4Sm90ELb1ELb0ELb0ELb0ELb0ELb0ELb1ELb0ELi3ELi1ELi1ELi1ELb0EEENS1_21CollectiveEpilogueBwdISD_SE_SG_Li384ELb0ELb1ELi3EEENS1_25SingleTileBwdLPTSchedulerILb0ELi96ELb0EEEEEEEEEvNT_6ParamsE)
        /*0110*/ 	.word	0x00000080


	//----- nvinfo : EIATTR_FRAME_SIZE
	.align		4
.L_62:
        /*0114*/ 	.byte	0x04, 0x11
        /*0116*/ 	.short	(.L_64 - .L_63)
	.align		4
.L_63:
        /*0118*/ 	.word	index@(_ZN7cutlass13device_kernelIN5flash11enable_sm90INS1_16FlashAttnBwdSm90INS1_25CollectiveMainloopBwdSm90ILi2ELi1ELi1EN4cute5tupleIJNS5_1CILi1EEES8_S8_EEENS6_IJNS7_ILi64EEENS7_ILi96EEENS7_ILi192EEEEEENS_10bfloat16_tEfNS_4arch4Sm90ELb1ELb0ELb0ELb0ELb0ELb0ELb1ELb0ELi3ELi1ELi1ELi1ELb0EEENS1_21CollectiveEpilogueBwdISD_SE_SG_Li384ELb0ELb1ELi3EEENS1_25SingleTileBwdLPTSchedulerILb0ELi96ELb0EEEEEEEEEvNT_6ParamsE)
        /*011c*/ 	.word	0x00000018


	//----- nvinfo : EIATTR_REGCOUNT
	.align		4
.L_64:
        /*0120*/ 	.byte	0x04, 0x2f
        /*0122*/ 	.short	(.L_66 - .L_65)
	.align		4
.L_65:
        /*0124*/ 	.word	index@(_ZN7cutlass13device_kernelIN5flash11enable_sm90INS1_16FlashAttnBwdSm90INS1_25CollectiveMainloopBwdSm90ILi2ELi1ELi1EN4cute5tupleIJNS5_1CILi1EEES8_S8_EEENS6_IJNS7_ILi64EEENS7_ILi96EEENS7_ILi192EEEEEENS_10bfloat16_tEfNS_4arch4Sm90ELb0ELb1ELb0ELb1ELb1ELb0ELb1ELb0ELi3ELi1ELi1ELi1ELb0EEENS1_24CollectiveEpilogueBwdGQAISD_fSG_Li384ELb1ELb1EEENS1_19SingleTileSchedulerILb1ELb0ELb0ELi96EEEEEEEEEvNT_6ParamsE)
        /*0128*/ 	.word	0x00000080


	//----- nvinfo : EIATTR_FRAME_SIZE
	.align		4
.L_66:
        /*012c*/ 	.byte	0x04, 0x11
        /*012e*/ 	.short	(.L_68 - .L_67)
	.align		4
.L_67:
        /*0130*/ 	.word	index@(_ZN7cutlass13device_kernelIN5flash11enable_sm90INS1_16FlashAttnBwdSm90INS1_25CollectiveMainloopBwdSm90ILi2ELi1ELi1EN4cute5tupleIJNS5_1CILi1EEES8_S8_EEENS6_IJNS7_ILi64EEENS7_ILi96EEENS7_ILi192EEEEEENS_10bfloat16_tEfNS_4arch4Sm90ELb0ELb1ELb0ELb1ELb1ELb0ELb1ELb0ELi3ELi1ELi1ELi1ELb0EEENS1_24CollectiveEpilogueBwdGQAISD_fSG_Li384ELb1ELb1EEENS1_19SingleTileSchedulerILb1ELb0ELb0ELi96EEEEEEEEEvNT_6ParamsE)
        /*0134*/ 	.word	0x00000000


	//----- nvinfo : EIATTR_REGCOUNT
	.align		4
.L_68:
        /*0138*/ 	.byte	0x04, 0x2f
        /*013a*/ 	.short	(.L_70 - .L_69)
	.align		4
.L_69:
        /*013c*/ 	.word	index@(_ZN7cutlass13device_kernelIN5flash11enable_sm90INS1_16FlashAttnBwdSm90INS1_25CollectiveMainloopBwdSm90ILi2ELi1ELi1EN4cute5tupleIJNS5_1CILi1EEES8_S8_EEENS6_IJNS7_ILi64EEENS7_ILi96EEENS7_ILi192EEEEEENS_10bfloat16_tEfNS_4arch4Sm90ELb0ELb1ELb0ELb1ELb0ELb0ELb1ELb0ELi3ELi1ELi1ELi1ELb0EEENS1_24CollectiveEpilogueBwdGQAISD_fSG_Li384ELb1ELb0EEENS1_19SingleTileSchedulerILb1ELb0ELb0ELi96EEEEEEEEEvNT_6ParamsE)
        /*0140*/ 	.word	0x00000080


	//----- nvinfo : EIATTR_FRAME_SIZE
	.align		4
.L_70:
        /*0144*/ 	.byte	0x04, 0x11
        /*0146*/ 	.short	(.L_72 - .L_71)
	.align		4
.L_71:
        /*0148*/ 	.word	index@(_ZN7cutlass13device_kernelIN5flash11enable_sm90INS1_16FlashAttnBwdSm90INS1_25CollectiveMainloopBwdSm90ILi2ELi1ELi1EN4cute5tupleIJNS5_1CILi1EEES8_S8_EEENS6_IJNS7_ILi64EEENS7_ILi96EEENS7_ILi192EEEEEENS_10bfloat16_tEfNS_4arch4Sm90ELb0ELb1ELb0ELb1ELb0ELb0ELb1ELb0ELi3ELi1ELi1ELi1ELb0EEENS1_24CollectiveEpilogueBwdGQAISD_fSG_Li384ELb1ELb0EEENS1_19SingleTileSchedulerILb1ELb0ELb0ELi96EEEEEEEEEvNT_6ParamsE)
        /*014c*/ 	.word	0x00000000


	//----- nvinfo : EIATTR_REGCOUNT
	.align		4
.L_72:
        /*0150*/ 	.byte	0x04, 0x2f
        /*0152*/ 	.short	(.L_74 - .L_73)
	.align		4
.L_73:
        /*0154*/ 	.word	index@(_ZN7cutlass13device_kernelIN5flash11enable_sm90INS1_16FlashAttnBwdSm90INS1_25CollectiveMainloopBwdSm90ILi2ELi1ELi1EN4cute5tupleIJNS5_1CILi1EEES8_S8_EEENS6_IJNS7_ILi64EEENS7_ILi96EEENS7_ILi192EEEEEENS_10bfloat16_tEfNS_4arch4Sm90ELb0ELb1ELb0ELb1ELb1ELb0ELb1ELb0ELi3ELi1ELi1ELi1ELb0EEENS1_21CollectiveEpilogueBwdISD_SE_SG_Li384ELb1ELb1ELi3EEENS1_19SingleTileSchedulerILb1ELb0ELb0ELi96EEEEEEEEEvNT_6ParamsE)
        /*0158*/ 	.word	0x00000080


	//----- nvinfo : EIATTR_FRAME_SIZE
	.align		4
.L_74:
        /*015c*/ 	.byte	0x04, 0x11
        /*015e*/ 	.short	(.L_76 - .L_75)
	.align		4
.L_75:
        /*0160*/ 	.word	index@(_ZN7cutlass13device_kernelIN5flash11enable_sm90INS1_16FlashAttnBwdSm90INS1_25CollectiveMainloopBwdSm90ILi2ELi1ELi1EN4cute5tupleIJNS5_1CILi1EEES8_S8_EEENS6_IJNS7_ILi64EEENS7_ILi96EEENS7_ILi192EEEEEENS_10bfloat16_tEfNS_4arch4Sm90ELb0ELb1ELb0ELb1ELb1ELb0ELb1ELb0ELi3ELi1ELi1ELi1ELb0EEENS1_21CollectiveEpilogueBwdISD_SE_SG_Li384ELb1ELb1ELi3EEENS1_19SingleTileSchedulerILb1ELb0ELb0ELi96EEEEEEEEEvNT_6ParamsE)
        /*0164*/ 	.word	0x00000000


	//----- nvinfo : EIATTR_REGCOUNT
	.align		4
.L_76:
        /*0168*/ 	.byte	0x04, 0x2f
        /*016a*/ 	.short	(.L_78 - .L_77)
	.align		4
.L_77:
        /*016c*/ 	.word	index@(_ZN7cutlass13device_kernelIN5flash11enable_sm90INS1_16FlashAttnBwdSm90INS1_25CollectiveMainloopBwdSm90ILi2ELi1ELi1EN4cute5tupleIJNS5_1CILi1EEES8_S8_EEENS6_IJNS7_ILi64EEENS7_ILi96EEENS7_ILi192EEEEEENS_10bfloat16_tEfNS_4arch4Sm90ELb0ELb1ELb0ELb1ELb0ELb0ELb1ELb0ELi3ELi1ELi1ELi1ELb0EEENS1_21CollectiveEpilogueBwdISD_SE_SG_Li384ELb1ELb1ELi3EEENS1_19SingleTileSchedulerILb1ELb0ELb0ELi96EEEEEEEEEvNT_6ParamsE)
        /*0170*/ 	.word	0x00000080


	//----- nvinfo : EIATTR_FRAME_SIZE
	.align		4
.L_78:
        /*0174*/ 	.byte	0x04, 0x11
        /*0176*/ 	.short	(.L_80 - .L_79)
	.align		4
.L_79:
        /*0178*/ 	.word	index@(_ZN7cutlass13device_kernelIN5flash11enable_sm90INS1_16FlashAttnBwdSm90INS1_25CollectiveMainloopBwdSm90ILi2ELi1ELi1EN4cute5tupleIJNS5_1CILi1EEES8_S8_EEENS6_IJNS7_ILi64EEENS7_ILi96EEENS7_ILi192EEEEEENS_10bfloat16_tEfNS_4arch4Sm90ELb0ELb1ELb0ELb1ELb0ELb0ELb1ELb0ELi3ELi1ELi1ELi1ELb0EEENS1_21CollectiveEpilogueBwdISD_SE_SG_Li384ELb1ELb1ELi3EEENS1_19SingleTileSchedulerILb1ELb0ELb0ELi96EEEEEEEEEvNT_6ParamsE)
        /*017c*/ 	.word	0x00000000


	//----- nvinfo : EIATTR_REGCOUNT
	.align		4
.L_80:
        /*0180*/ 	.byte	0x04, 0x2f
        /*0182*/ 	.short	(.L_82 - .L_81)
	.align		4
.L_81:
        /*0184*/ 	.word	index@(_ZN7cutlass13device_kernelIN5flash11enable_sm90INS1_16FlashAttnBwdSm90INS1_25CollectiveMainloopBwdSm90ILi2ELi1ELi1EN4cute5tupleIJNS5_1CILi1EEES8_S8_EEENS6_IJNS7_ILi64EEENS7_ILi96EEENS7_ILi192EEEEEENS_10bfloat16_tEfNS_4arch4Sm90ELb0ELb1ELb0ELb0ELb1ELb0ELb1ELb0ELi3ELi1ELi1ELi1ELb0EEENS1_24CollectiveEpilogueBwdGQAISD_fSG_Li384ELb0ELb1EEENS1_19SingleTileSchedulerILb0ELb0ELb0ELi96EEEEEEEEEvNT_6ParamsE)
        /*0188*/ 	.word	0x00000080


	//----- nvinfo : EIATTR_FRAME_SIZE
	.align		4
.L_82:
        /*018c*/ 	.byte	0x04, 0x11
        /*018e*/ 	.short	(.L_84 - .L_83)
	.align		4
.L_83:
        /*0190*/ 	.word	index@(_ZN7cutlass13device_kernelIN5flash11enable_sm90INS1_16FlashAttnBwdSm90INS1_25CollectiveMainloopBwdSm90ILi2ELi1ELi1EN4cute5tupleIJNS5_1CILi1EEES8_S8_EEENS6_IJNS7_ILi64EEENS7_ILi96EEENS7_ILi192EEEEEENS_10bfloat16_tEfNS_4arch4Sm90ELb0ELb1ELb0ELb0ELb1ELb0ELb1ELb0ELi3ELi1ELi1ELi1ELb0EEENS1_24CollectiveEpilogueBwdGQAISD_fSG_Li384ELb0ELb1EEENS1_19SingleTileSchedulerILb0ELb0ELb0ELi96EEEEEEEEEvNT_6ParamsE)
        /*0194*/ 	.word	0x00000000


	//----- nvinfo : EIATTR_REGCOUNT
	.align		4
.L_84:
        /*0198*/ 	.byte	0x04, 0x2f
        /*019a*/ 	.short	(.L_86 - .L_85)
	.align		4
.L_85:
        /*019c*/ 	.word	index@(_ZN7cutlass13device_kernelIN5flash11enable_sm90INS1_16FlashAttnBwdSm90INS1_25CollectiveMainloopBwdSm90ILi2ELi1ELi1EN4cute5tupleIJNS5_1CILi1EEES8_S8_EEENS6_IJNS7_ILi64EEENS7_ILi96EEENS7_ILi192EEEEEENS_10bfloat16_tEfNS_4arch4Sm90ELb0ELb1ELb0ELb0ELb0ELb0ELb1ELb0ELi3ELi1ELi1ELi1ELb0EEENS1_24CollectiveEpilogueBwdGQAISD_fSG_Li384ELb0ELb0EEENS1_19SingleTileSchedulerILb0ELb0ELb0ELi96EEEEEEEEEvNT_6ParamsE)
        /*01a0*/ 	.word	0x00000080


	//----- nvinfo : EIATTR_FRAME_SIZE
	.align		4
.L_86:
        /*01a4*/ 	.byte	0x04, 0x11
        /*01a6*/ 	.short	(.L_88 - .L_87)
	.align		4
.L_87:
        /*01a8*/ 	.word	index@(_ZN7cutlass13device_kernelIN5flash11enable_sm90INS1_16FlashAttnBwdSm90INS1_25CollectiveMainloopBwdSm90ILi2ELi1ELi1EN4cute5tupleIJNS5_1CILi1EEES8_S8_EEENS6_IJNS7_ILi64EEENS7_ILi96EEENS7_ILi192EEEEEENS_10bfloat16_tEfNS_4arch4Sm90ELb0ELb1ELb0ELb0ELb0ELb0ELb1ELb0ELi3ELi1ELi1ELi1ELb0EEENS1_24CollectiveEpilogueBwdGQAISD_fSG_Li384ELb0ELb0EEENS1_19SingleTileSchedulerILb0ELb0ELb0ELi96EEEEEEEEEvNT_6ParamsE)
        /*01ac*/ 	.word	0x00000000


	//----- nvinfo : EIATTR_REGCOUNT
	.align		4
.L_88:
        /*01b0*/ 	.byte	0x04, 0x2f
        /*01b2*/ 	.short	(.L_90 - .L_89)
	.align		4
.L_89:
        /*01b4*/ 	.word	index@(_ZN7cutlass13device_kernelIN5flash11enable_sm90INS1_16FlashAttnBwdSm90INS1_25CollectiveMainloopBwdSm90ILi2ELi1ELi1EN4cute5tupleIJNS5_1CILi1EEES8_S8_EEENS6_IJNS7_ILi64EEENS7_ILi96EEENS7_ILi192EEEEEENS_10bfloat16_tEfNS_4arch4Sm90ELb0ELb1ELb0ELb0ELb1ELb0ELb1ELb0ELi3ELi1ELi1ELi1ELb0EEENS1_21CollectiveEpilogueBwdISD_SE_SG_Li384ELb0ELb1ELi3EEENS1_19SingleTileSchedulerILb0ELb0ELb0ELi96EEEEEEEEEvNT_6ParamsE)
        /*01b8*/ 	.word	0x00000080


	//----- nvinfo : EIATTR_FRAME_SIZE
	.align		4
.L_90:
        /*01bc*/ 	.byte	0x04, 0x11
        /*01be*/ 	.short	(.L_92 - .L_91)
	.align		4
.L_91:
        /*01c0*/ 	.word	index@(_ZN7cutlass13device_kernelIN5flash11enable_sm90INS1_16FlashAttnBwdSm90INS1_25CollectiveMainloopBwdSm90ILi2ELi1ELi1EN4cute5tupleIJNS5_1CILi1EEES8_S8_EEENS6_IJNS7_ILi64EEENS7_ILi96EEENS7_ILi192EEEEEENS_10bfloat16_tEfNS_4arch4Sm90ELb0ELb1ELb0ELb0ELb1ELb0ELb1ELb0ELi3ELi1ELi1ELi1ELb0EEENS1_21CollectiveEpilogueBwdISD_SE_SG_Li384ELb0ELb1ELi3EEENS1_19SingleTileSchedulerILb0ELb0ELb0ELi96EEEEEEEEEvNT_6ParamsE)
        /*01c4*/ 	.word	0x00000000


	//----- nvinfo : EIATTR_REGCOUNT
	.align		4
.L_92:
        /*01c8*/ 	.byte	0x04, 0x2f
        /*01ca*/ 	.short	(.L_94 - .L_93)
	.align		4
.L_93:
        /*01cc*/ 	.word	index@(_ZN7cutlass13device_kernelIN5flash11enable_sm90INS1_16FlashAttnBwdSm90INS1_25CollectiveMainloopBwdSm90ILi2ELi1ELi1EN4cute5tupleIJNS5_1CILi1EEES8_S8_EEENS6_IJNS7_ILi64EEENS7_ILi96EEENS7_ILi192EEEEEENS_10bfloat16_tEfNS_4arch4Sm90ELb0ELb1ELb0ELb0ELb0ELb0ELb1ELb0ELi3ELi1ELi1ELi1ELb0EEENS1_21CollectiveEpilogueBwdISD_SE_SG_Li384ELb0ELb1ELi3EEENS1_19SingleTileSchedulerILb0ELb0ELb0ELi96EEEEEEEEEvNT_6ParamsE)
        /*01d0*/ 	.word	0x00000080


	//----- nvinfo : EIATTR_FRAME_SIZE
	.align		4
.L_94:
        /*01d4*/ 	.byte	0x04, 0x11
        /*01d6*/ 	.short	(.L_96 - .L_95)
	.align		4
.L_95:
        /*01d8*/ 	.word	index@(_ZN7cutlass13device_kernelIN5flash11enable_sm90INS1_16FlashAttnBwdSm90INS1_25CollectiveMainloopBwdSm90ILi2ELi1ELi1EN4cute5tupleIJNS5_1CILi1EEES8_S8_EEENS6_IJNS7_ILi64EEENS7_ILi96EEENS7_ILi192EEEEEENS_10bfloat16_tEfNS_4arch4Sm90ELb0ELb1ELb0ELb0ELb0ELb0ELb1ELb0ELi3ELi1ELi1ELi1ELb0EEENS1_21CollectiveEpilogueBwdISD_SE_SG_Li384ELb0ELb1ELi3EEENS1_19SingleTileSchedulerILb0ELb0ELb0ELi96EEEEEEEEEvNT_6ParamsE)
        /*01dc*/ 	.word	0x00000000


	//----- nvinfo : EIATTR_REGCOUNT
	.align		4
.L_96:
        /*01e0*/ 	.byte	0x04, 0x2f
        /*01e2*/ 	.short	(.L_98 - .L_97)
	.align		4
.L_97:
        /*01e4*/ 	.word	index@(_ZN7cutlass13device_kernelIN5flash11enable_sm90INS1_16FlashAttnBwdSm90INS1_25CollectiveMainloopBwdSm90ILi2ELi1ELi1EN4cute5tupleIJNS5_1CILi1EEES8_S8_EEENS6_IJNS7_ILi64EEENS7_ILi96EEENS7_ILi192EEEEEENS_10bfloat16_tEfNS_4arch4Sm90ELb0ELb0ELb0ELb1ELb1ELb0ELb1ELb0ELi3ELi1ELi1ELi1ELb0EEENS1_24CollectiveEpilogueBwdGQAISD_fSG_Li384ELb1ELb1EEENS1_19SingleTileSchedulerILb1ELb0ELb0ELi96EEEEEEEEEvNT_6ParamsE)
        /*01e8*/ 	.word	0x00000080


	//----- nvinfo : EIATTR_FRAME_SIZE
	.align		4
.L_98:
        /*01ec*/ 	.byte	0x04, 0x11
        /*01ee*/ 	.short	(.L_100 - .L_99)
	.align		4
.L_99:
        /*01f0*/ 	.word	index@(_ZN7cutlass13device_kernelIN5flash11enable_sm90INS1_16FlashAttnBwdSm90INS1_25CollectiveMainloopBwdSm90ILi2ELi1ELi1EN4cute5tupleIJNS5_1CILi1EEES8_S8_EEENS6_IJNS7_ILi64EEENS7_ILi96EEENS7_ILi192EEEEEENS_10bfloat16_tEfNS_4arch4Sm90ELb0ELb0ELb0ELb1ELb1ELb0ELb1ELb0ELi3ELi1ELi1ELi1ELb0EEENS1_24CollectiveEpilogueBwdGQAISD_fSG_Li384ELb1ELb1EEENS1_19SingleTileSchedulerILb1ELb0ELb0ELi96EEEEEEEEEvNT_6ParamsE)
        /*01f4*/ 	.word	0x00000000


	//----- nvinfo : EIATTR_REGCOUNT
	.align		4
.L_100:
        /*01f8*/ 	.byte	0x04, 0x2f
        /*01fa*/ 	.short	(.L_102 - .L_101)
	.align		4
.L_101:
        /*01fc*/ 	.word	index@(_ZN7cutlass13device_kernelIN5flash11enable_sm90INS1_16FlashAttnBwdSm90INS1_25CollectiveMainloopBwdSm90ILi2ELi1ELi1EN4cute5tupleIJNS5_1CILi1EEES8_S8_EEENS6_IJNS7_ILi64EEENS7_ILi96EEENS7_ILi192EEEEEENS_10bfloat16_tEfNS_4arch4Sm90ELb0ELb0ELb0ELb1ELb0ELb0ELb1ELb0ELi3ELi1ELi1ELi1ELb0EEENS1_24CollectiveEpilogueBwdGQAISD_fSG_Li384ELb1ELb0EEENS1_19SingleTileSchedulerILb1ELb0ELb0ELi96EEEEEEEEEvNT_6ParamsE)
        /*0200*/ 	.word	0x00000080


	//----- nvinfo : EIATTR_FRAME_SIZE
	.align		4
.L_102:
        /*0204*/ 	.byte	0x04, 0x11
        /*0206*/ 	.short	(.L_104 - .L_103)
	.align		4
.L_103:
        /*0208*/ 	.word	index@(_ZN7cutlass13device_kernelIN5flash11enable_sm90INS1_16FlashAttnBwdSm90INS1_25CollectiveMainloopBwdSm90ILi2ELi1ELi1EN4cute5tupleIJNS5_1CILi1EEES8_S8_EEENS6_IJNS7_ILi64EEENS7_ILi96EEENS7_ILi192EEEEEENS_10bfloat16_tEfNS_4arch4Sm90ELb0ELb0ELb0ELb1ELb0ELb0ELb1ELb0ELi3ELi1ELi1ELi1ELb0EEENS1_24CollectiveEpilogueBwdGQAISD_fSG_Li384ELb1ELb0EEENS1_19SingleTileSchedulerILb1ELb0ELb0ELi96EEEEEEEEEvNT_6ParamsE)
        /*020c*/ 	.word	0x00000000


	//----- nvinfo : EIATTR_REGCOUNT
	.align		4
.L_104:
        /*0210*/ 	.byte	0x04, 0x2f
        /*0212*/ 	.short	(.L_106 - .L_105)
	.align		4
.L_105:
        /*0214*/ 	.word	index@(_ZN7cutlass13device_kernelIN5flash11enable_sm90INS1_16FlashAttnBwdSm90INS1_25CollectiveMainloopBwdSm90ILi2ELi1ELi1EN4cute5tupleIJNS5_1CILi1EEES8_S8_EEENS6_IJNS7_ILi64EEENS7_ILi96EEENS7_ILi192EEEEEENS_10bfloat16_tEfNS_4arch4Sm90ELb0ELb0ELb0ELb1ELb1ELb0ELb1ELb0ELi3ELi1ELi1ELi1ELb0EEENS1_21CollectiveEpilogueBwdISD_SE_SG_Li384ELb1ELb1ELi3EEENS1_19SingleTileSchedulerILb1ELb0ELb0ELi96EEEEEEEEEvNT_6ParamsE)
        /*0218*/ 	.word	0x00000080


	//----- nvinfo : EIATTR_FRAME_SIZE
	.align		4
.L_106:
        /*021c*/ 	.byte	0x04, 0x11
        /*021e*/ 	.short	(.L_108 - .L_107)
	.align		4
.L_107:
        /*0220*/ 	.word	index@(_ZN7cutlass13device_kernelIN5flash11enable_sm90INS1_16FlashAttnBwdSm90INS1_25CollectiveMainloopBwdSm90ILi2ELi1ELi1EN4cute5tupleIJNS5_1CILi1EEES8_S8_EEENS6_IJNS7_ILi64EEENS7_ILi96EEENS7_ILi192EEEEEENS_10bfloat16_tEfNS_4arch4Sm90ELb0ELb0ELb0ELb1ELb1ELb0ELb1ELb0ELi3ELi1ELi1ELi1ELb0EEENS1_21CollectiveEpilogueBwdISD_SE_SG_Li384ELb1ELb1ELi3EEENS1_19SingleTileSchedulerILb1ELb0ELb0ELi96EEEEEEEEEvNT_6ParamsE)
        /*0224*/ 	.word	0x00000000


	//----- nvinfo : EIATTR_REGCOUNT
	.align		4
.L_108:
        /*0228*/ 	.byte	0x04, 0x2f
        /*022a*/ 	.short	(.L_110 - .L_109)
	.align		4
.L_109:
        /*022c*/ 	.word	index@(_ZN7cutlass13device_kernelIN5flash11enable_sm90INS1_16FlashAttnBwdSm90INS1_25CollectiveMainloopBwdSm90ILi2ELi1ELi1EN4cute5tupleIJNS5_1CILi1EEES8_S8_EEENS6_IJNS7_ILi64EEENS7_ILi96EEENS7_ILi192EEEEEENS_10bfloat16_tEfNS_4arch4Sm90ELb0ELb0ELb0ELb1ELb0ELb0ELb1ELb0ELi3ELi1ELi1ELi1ELb0EEENS1_21CollectiveEpilogueBwdISD_SE_SG_Li384ELb1ELb1ELi3EEENS1_19SingleTileSchedulerILb1ELb0ELb0ELi96EEEEEEEEEvNT_6ParamsE)
        /*0230*/ 	.word	0x00000080


	//----- nvinfo : EIATTR_FRAME_SIZE
	.align		4
.L_110:
        /*0234*/ 	.byte	0x04, 0x11
        /*0236*/ 	.short	(.L_112 - .L_111)
	.align		4
.L_111:
        /*0238*/ 	.word	index@(_ZN7cutlass13device_kernelIN5flash11enable_sm90INS1_16FlashAttnBwdSm90INS1_25CollectiveMainloopBwdSm90ILi2ELi1ELi1EN4cute5tupleIJNS5_1CILi1EEES8_S8_EEENS6_IJNS7_ILi64EEENS7_ILi96EEENS7_ILi192EEEEEENS_10bfloat16_tEfNS_4arch4Sm90ELb0ELb0ELb0ELb1ELb0ELb0ELb1ELb0ELi3ELi1ELi1ELi1ELb0EEENS1_21CollectiveEpilogueBwdISD_SE_SG_Li384ELb1ELb1ELi3EEENS1_19SingleTileSchedulerILb1ELb0ELb0ELi96EEEEEEEEEvNT_6ParamsE)
        /*023c*/ 	.word	0x00000000


	//----- nvinfo : EIATTR_REGCOUNT
	.align		4
.L_112:
        /*0240*/ 	.byte	0x04, 0x2f
        /*0242*/ 	.short	(.L_114 - .L_113)
	.align		4
.L_113:
        /*0244*/ 	.word	index@(_ZN7cutlass13device_kernelIN5flash11enable_sm90INS1_16FlashAttnBwdSm90INS1_25CollectiveMainloopBwdSm90ILi2ELi1ELi1EN4cute5tupleIJNS5_1CILi1EEES8_S8_EEENS6_IJNS7_ILi64EEENS7_ILi96EEENS7_ILi192EEEEEENS_10bfloat16_tEfNS_4arch4Sm90ELb0ELb0ELb0ELb0ELb1ELb0ELb1ELb0ELi3ELi1ELi1ELi1ELb0EEENS1_24CollectiveEpilogueBwdGQAISD_fSG_Li384ELb0ELb1EEENS1_19SingleTileSchedulerILb0ELb0ELb0ELi96EEEEEEEEEvNT_6ParamsE)
        /*0248*/ 	.word	0x00000080


	//----- nvinfo : EIATTR_FRAME_SIZE
	.align		4
.L_114:
        /*024c*/ 	.byte	0x04, 0x11
        /*024e*/ 	.short	(.L_116 - .L_115)
	.align		4
.L_115:
        /*0250*/ 	.word	index@(_ZN7cutlass13device_kernelIN5flash11enable_sm90INS1_16FlashAttnBwdSm90INS1_25CollectiveMainloopBwdSm90ILi2ELi1ELi1EN4cute5tupleIJNS5_1CILi1EEES8_S8_EEENS6_IJNS7_ILi64EEENS7_ILi96EEENS7_ILi192EEEEEENS_10bfloat16_tEfNS_4arch4Sm90ELb0ELb0ELb0ELb0ELb1ELb0ELb1ELb0ELi3ELi1ELi1ELi1ELb0EEENS1_24CollectiveEpilogueBwdGQAISD_fSG_Li384ELb0ELb1EEENS1_19SingleTileSchedulerILb0ELb0ELb0ELi96EEEEEEEEEvNT_6ParamsE)
        /*0254*/ 	.word	0x00000000


	//----- nvinfo : EIATTR_REGCOUNT
	.align		4
.L_116:
        /*0258*/ 	.byte	0x04, 0x2f
        /*025a*/ 	.short	(.L_118 - .L_117)
	.align		4
.L_117:
        /*025c*/ 	.word	index@(_ZN7cutlass13device_kernelIN5flash11enable_sm90INS1_16FlashAttnBwdSm90INS1_25CollectiveMainloopBwdSm90ILi2ELi1ELi1EN4cute5tupleIJNS5_1CILi1EEES8_S8_EEENS6_IJNS7_ILi64EEENS7_ILi96EEENS7_ILi192EEEEEENS_10bfloat16_tEfNS_4arch4Sm90ELb0ELb0ELb0ELb0ELb0ELb0ELb1ELb0ELi3ELi1ELi1ELi1ELb0EEENS1_24CollectiveEpilogueBwdGQAISD_fSG_Li384ELb0ELb0EEENS1_19SingleTileSchedulerILb0ELb0ELb0ELi96EEEEEEEEEvNT_6ParamsE)
        /*0260*/ 	.word	0x00000080


	//----- nvinfo : EIATTR_FRAME_SIZE
	.align		4
.L_118:
        /*0264*/ 	.byte	0x04, 0x11
        /*0266*/ 	.short	(.L_120 - .L_119)
	.align		4
.L_119:
        /*0268*/ 	.word	index@(_ZN7cutlass13device_kernelIN5flash11enable_sm90INS1_16FlashAttnBwdSm90INS1_25CollectiveMainloopBwdSm90ILi2ELi1ELi1EN4cute5tupleIJNS5_1CILi1EEES8_S8_EEENS6_IJNS7_ILi64EEENS7_ILi96EEENS7_ILi192EEEEEENS_10bfloat16_tEfNS_4arch4Sm90ELb0ELb0ELb0ELb0ELb0ELb0ELb1ELb0ELi3ELi1ELi1ELi1ELb0EEENS1_24CollectiveEpilogueBwdGQAISD_fSG_Li384ELb0ELb0EEENS1_19SingleTileSchedulerILb0ELb0ELb0ELi96EEEEEEEEEvNT_6ParamsE)
        /*026c*/ 	.word	0x00000000


	//----- nvinfo : EIATTR_REGCOUNT
	.align		4
.L_120:
        /*0270*/ 	.byte	0x04, 0x2f
        /*0272*/ 	.short	(.L_122 - .L_121)
	.align		4
.L_121:
        /*0274*/ 	.word	index@(_ZN7cutlass13device_kernelIN5flash11enable_sm90INS1_16FlashAttnBwdSm90INS1_25CollectiveMainloopBwdSm90ILi2ELi1ELi1EN4cute5tupleIJNS5_1CILi1EEES8_S8_EEENS6_IJNS7_ILi64EEENS7_ILi96EEENS7_ILi192EEEEEENS_10bfloat16_tEfNS_4arch4Sm90ELb0ELb0ELb0ELb0ELb1ELb0ELb1ELb0ELi3ELi1ELi1ELi1ELb0EEENS1_21CollectiveEpilogueBwdISD_SE_SG_Li384ELb0ELb1ELi3EEENS1_19SingleTileSchedulerILb0ELb0ELb0ELi96EEEEEEEEEvNT_6ParamsE)
        /*0278*/ 	.word	0x00000080


	//----- nvinfo : EIATTR_FRAME_SIZE
	.align		4
.L_122:
        /*027c*/ 	.byte	0x04, 0x11
        /*027e*/ 	.short	(.L_124 - .L_123)
	.align		4
.L_123:
        /*0280*/ 	.word	index@(_ZN7cutlass13device_kernelIN5flash11enable_sm90INS1_16FlashAttnBwdSm90INS1_25CollectiveMainloopBwdSm90ILi2ELi1ELi1EN4cute5tupleIJNS5_1CILi1EEES8_S8_EEENS6_IJNS7_ILi64EEENS7_ILi96EEENS7_ILi192EEEEEENS_10bfloat16_tEfNS_4arch4Sm90ELb0ELb0ELb0ELb0ELb1ELb0ELb1ELb0ELi3ELi1ELi1ELi1ELb0EEENS1_21CollectiveEpilogueBwdISD_SE_SG_Li384ELb0ELb1ELi3EEENS1_19SingleTileSchedulerILb0ELb0ELb0ELi96EEEEEEEEEvNT_6ParamsE)
        /*0284*/ 	.word	0x00000000


	//----- nvinfo : EIATTR_REGCOUNT
	.align		4
.L_124:
        /*0288*/ 	.byte	0x04, 0x2f
        /*028a*/ 	.short	(.L_126 - .L_125)
	.align		4
.L_125:
        /*028c*/ 	.word	index@(_ZN7cutlass13device_kernelIN5flash11enable_sm90INS1_16FlashAttnBwdSm90INS1_25CollectiveMainloopBwdSm90ILi2ELi1ELi1EN4cute5tupleIJNS5_1CILi1EEES8_S8_EEENS6_IJNS7_ILi64EEENS7_ILi96EEENS7_ILi192EEEEEENS_10bfloat16_tEfNS_4arch4Sm90ELb0ELb0ELb0ELb0ELb0ELb0ELb1ELb0ELi3ELi1ELi1ELi1ELb0EEENS1_21CollectiveEpilogueBwdISD_SE_SG_Li384ELb0ELb1ELi3EEENS1_19SingleTileSchedulerILb0ELb0ELb0ELi96EEEEEEEEEvNT_6ParamsE)
        /*0290*/ 	.word	0x00000080


	//----- nvinfo : EIATTR_FRAME_SIZE
	.align		4
.L_126:
        /*0294*/ 	.byte	0x04, 0x11
        /*0296*/ 	.short	(.L_128 - .L_127)
	.align		4
.L_127:
        /*0298*/ 	.word	index@(_ZN7cutlass13device_kernelIN5flash11enable_sm90INS1_16FlashAttnBwdSm90INS1_25CollectiveMainloopBwdSm90ILi2ELi1ELi1EN4cute5tupleIJNS5_1CILi1EEES8_S8_EEENS6_IJNS7_ILi64EEENS7_ILi96EEENS7_ILi192EEEEEENS_10bfloat16_tEfNS_4arch4Sm90ELb0ELb0ELb0ELb0ELb0ELb0ELb1ELb0ELi3ELi1ELi1ELi1ELb0EEENS1_21CollectiveEpilogueBwdISD_SE_SG_Li384ELb0ELb1ELi3EEENS1_19SingleTileSchedulerILb0ELb0ELb0ELi96EEEEEEEEEvNT_6ParamsE)
        /*029c*/ 	.word	0x00000000


	//----- nvinfo : EIATTR_MIN_STACK_SIZE
	.align		4
.L_128:
        /*02a0*/ 	.byte	0x04, 0x12
        /*02a2*/ 	.short	(.L_130 - .L_129)
	.align		4
.L_129:
        /*02a4*/ 	.word	index@(_ZN7cutlass13device_kernelIN5flash11enable_sm90INS1_16FlashAttnBwdSm90INS1_25CollectiveMainloopBwdSm90ILi2ELi1ELi1EN4cute5tupleIJNS5_1CILi1EEES8_S8_EEENS6_IJNS7_ILi64EEENS7_ILi96EEENS7_ILi192EEEEEENS_10bfloat16_tEfNS_4arch4Sm90ELb0ELb0ELb0ELb0ELb0ELb0ELb1ELb0ELi3ELi1ELi1ELi1ELb0EEENS1_21CollectiveEpilogueBwdISD_SE_SG_Li384ELb0ELb1ELi3EEENS1_19SingleTileSchedulerILb0ELb0ELb0ELi96EEEEEEEEEvNT_6ParamsE)
        /*02a8*/ 	.word	0x00000000


	//----- nvinfo : EIATTR_MIN_STACK_SIZE
	.align		4
.L_130:
        /*02ac*/ 	.byte	0x04, 0x12
        /*02ae*/ 	.short	(.L_132 - .L_131)
	.align		4
.L_131:
        /*02b0*/ 	.word	index@(_ZN7cutlass13device_kernelIN5flash11enable_sm90INS1_16FlashAttnBwdSm90INS1_25CollectiveMainloopBwdSm90ILi2ELi1ELi1EN4cute5tupleIJNS5_1CILi1EEES8_S8_EEENS6_IJNS7_ILi64EEENS7_ILi96EEENS7_ILi192EEEEEENS_10bfloat16_tEfNS_4arch4Sm90ELb0ELb0ELb0ELb0ELb1ELb0ELb1ELb0ELi3ELi1ELi1ELi1ELb0EEENS1_21CollectiveEpilogueBwdISD_SE_SG_Li384ELb0ELb1ELi3EEENS1_19SingleTileSchedulerILb0ELb0ELb0ELi96EEEEEEEEEvNT_6ParamsE)
        /*02b4*/ 	.word	0x00000000


	//----- nvinfo : EIATTR_MIN_STACK_SIZE
	.align		4
.L_132:
        /*02b8*/ 	.byte	0x04, 0x12
        /*02ba*/ 	.short	(.L_134 - .L_133)
	.align		4
.L_133:
        /*02bc*/ 	.word	index@(_ZN7cutlass13device_kernelIN5flash11enable_sm90INS1_16FlashAttnBwdSm90INS1_25CollectiveMainloopBwdSm90ILi2ELi1ELi1EN4cute5tupleIJNS5_1CILi1EEES8_S8_EEENS6_IJNS7_ILi64EEENS7_ILi96EEENS7_ILi192EEEEEENS_10bfloat16_tEfNS_4arch4Sm90ELb0ELb0ELb0ELb0ELb0ELb0ELb1ELb0ELi3ELi1ELi1ELi1ELb0EEENS1_24CollectiveEpilogueBwdGQAISD_fSG_Li384ELb0ELb0EEENS1_19SingleTileSchedulerILb0ELb0ELb0ELi96EEEEEEEEEvNT_6ParamsE)
        /*02c0*/ 	.word	0x00000000


	//----- nvinfo : EIATTR_MIN_STACK_SIZE
	.align		4
.L_134:
        /*02c4*/ 	.byte	0x04, 0x12
        /*02c6*/ 	.short	(.L_136 - .L_135)
	.align		4
.L_135:
        /*02c8*/ 	.word	index@(_ZN7cutlass13device_kernelIN5flash11enable_sm90INS1_16FlashAttnBwdSm90INS1_25CollectiveMainloopBwdSm90ILi2ELi1ELi1EN4cute5tupleIJNS5_1CILi1EEES8_S8_EEENS6_IJNS7_ILi64EEENS7_ILi96EEENS7_ILi192EEEEEENS_10bfloat16_tEfNS_4arch4Sm90ELb0ELb0ELb0ELb0ELb1ELb0ELb1ELb0ELi3ELi1ELi1ELi1ELb0EEENS1_24CollectiveEpilogueBwdGQAISD_fSG_Li384ELb0ELb1EEENS1_19SingleTileSchedulerILb0ELb0ELb0ELi96EEEEEEEEEvNT_6ParamsE)
        /*02cc*/ 	.word	0x00000000


	//----- nvinfo : EIATTR_MIN_STACK_SIZE
	.align		4
.L_136:
        /*02d0*/ 	.byte	0x04, 0x12
        /*02d2*/ 	.short	(.L_138 - .L_137)
	.align		4
.L_137:
        /*02d4*/ 	.word	index@(_ZN7cutlass13device_kernelIN5flash11enable_sm90INS1_16FlashAttnBwdSm90INS1_25CollectiveMainloopBwdSm90ILi2ELi1ELi1EN4cute5tupleIJNS5_1CILi1EEES8_S8_EEENS6_IJNS7_ILi64EEENS7_ILi96EEENS7_ILi192EEEEEENS_10bfloat16_tEfNS_4arch4Sm90ELb0ELb0ELb0ELb1ELb0ELb0ELb1ELb0ELi3ELi1ELi1ELi1ELb0EEENS1_21CollectiveEpilogueBwdISD_SE_SG_Li384ELb1ELb1ELi3EEENS1_19SingleTileSchedulerILb1ELb0ELb0ELi96EEEEEEEEEvNT_6ParamsE)
        /*02d8*/ 	.word	0x00000000


	//----- nvinfo : EIATTR_MIN_STACK_SIZE
	.align		4
.L_138:
        /*02dc*/ 	.byte	0x04, 0x12
        /*02de*/ 	.short	(.L_140 - .L_139)
	.align		4
.L_139:
        /*02e0*/ 	.word	index@(_ZN7cutlass13device_kernelIN5flash11enable_sm90INS1_16FlashAttnBwdSm90INS1_25CollectiveMainloopBwdSm90ILi2ELi1ELi1EN4cute5tupleIJNS5_1CILi1EEES8_S8_EEENS6_IJNS7_ILi64EEENS7_ILi96EEENS7_ILi192EEEEEENS_10bfloat16_tEfNS_4arch4Sm90ELb0ELb0ELb0ELb1ELb1ELb0ELb1ELb0ELi3ELi1ELi1ELi1ELb0EEENS1_21CollectiveEpilogueBwdISD_SE_SG_Li384ELb1ELb1ELi3EEENS1_19SingleTileSchedulerILb1ELb0ELb0ELi96EEEEEEEEEvNT_6ParamsE)
        /*02e4*/ 	.word	0x00000000


	//----- nvinfo : EIATTR_MIN_STACK_SIZE
	.align		4
.L_140:
        /*02e8*/ 	.byte	0x04, 0x12
        /*02ea*/ 	.short	(.L_142 - .L_141)
	.align		4
.L_141:
        /*02ec*/ 	.word	index@(_ZN7cutlass13device_kernelIN5flash11enable_sm90INS1_16FlashAttnBwdSm90INS1_25CollectiveMainloopBwdSm90ILi2ELi1ELi1EN4cute5tupleIJNS5_1CILi1EEES8_S8_EEENS6_IJNS7_ILi64EEENS7_ILi96EEENS7_ILi192EEEEEENS_10bfloat16_tEfNS_4arch4Sm90ELb0ELb0ELb0ELb1ELb0ELb0ELb1ELb0ELi3ELi1ELi1ELi1ELb0EEENS1_24CollectiveEpilogueBwdGQAISD_fSG_Li384ELb1ELb0EEENS1_19SingleTileSchedulerILb1ELb0ELb0ELi96EEEEEEEEEvNT_6ParamsE)
        /*02f0*/ 	.word	0x00000000


	//----- nvinfo : EIATTR_MIN_STACK_SIZE
	.align		4
.L_142:
        /*02f4*/ 	.byte	0x04, 0x12
        /*02f6*/ 	.short	(.L_144 - .L_143)
	.align		4
.L_143:
        /*02f8*/ 	.word	index@(_ZN7cutlass13device_kernelIN5flash11enable_sm90INS1_16FlashAttnBwdSm90INS1_25CollectiveMainloopBwdSm90ILi2ELi1ELi1EN4cute5tupleIJNS5_1CILi1EEES8_S8_EEENS6_IJNS7_ILi64EEENS7_ILi96EEENS7_ILi192EEEEEENS_10bfloat16_tEfNS_4arch4Sm90ELb0ELb0ELb0ELb1ELb1ELb0ELb1ELb0ELi3ELi1ELi1ELi1ELb0EEENS1_24CollectiveEpilogueBwdGQAISD_fSG_Li384ELb1ELb1EEENS1_19SingleTileSchedulerILb1ELb0ELb0ELi96EEEEEEEEEvNT_6ParamsE)
        /*02fc*/ 	.word	0x00000000


	//----- nvinfo : EIATTR_MIN_STACK_SIZE
	.align		4
.L_144:
        /*0300*/ 	.byte	0x04, 0x12
        /*0302*/ 	.short	(.L_146 - .L_145)
	.align		4
.L_145:
        /*0304*/ 	.word	index@(_ZN7cutlass13device_kernelIN5flash11enable_sm90INS1_16FlashAttnBwdSm90INS1_25CollectiveMainloopBwdSm90ILi2ELi1ELi1EN4cute5tupleIJNS5_1CILi1EEES8_S8_EEENS6_IJNS7_ILi64EEENS7_ILi96EEENS7_ILi192EEEEEENS_10bfloat16_tEfNS_4arch4Sm90ELb0ELb1ELb0ELb0ELb0ELb0ELb1ELb0ELi3ELi1ELi1ELi1ELb0EEENS1_21CollectiveEpilogueBwdISD_SE_SG_Li384ELb0ELb1ELi3EEENS1_19SingleTileSchedulerILb0ELb0ELb0ELi96EEEEEEEEEvNT_6ParamsE)
        /*0308*/ 	.word	0x00000000


	//----- nvinfo : EIATTR_MIN_STACK_SIZE
	.align		4
.L_146:
        /*030c*/ 	.byte	0x04, 0x12
        /*030e*/ 	.short	(.L_148 - .L_147)
	.align		4
.L_147:
        /*0310*/ 	.word	index@(_ZN7cutlass13device_kernelIN5flash11enable_sm90INS1_16FlashAttnBwdSm90INS1_25CollectiveMainloopBwdSm90ILi2ELi1ELi1EN4cute5tupleIJNS5_1CILi1EEES8_S8_EEENS6_IJNS7_ILi64EEENS7_ILi96EEENS7_ILi192EEEEEENS_10bfloat16_tEfNS_4arch4Sm90ELb0ELb1ELb0ELb0ELb1ELb0ELb1ELb0ELi3ELi1ELi1ELi1ELb0EEENS1_21CollectiveEpilogueBwdISD_SE_SG_Li384ELb0ELb1ELi3EEENS1_19SingleTileSchedulerILb0ELb0ELb0ELi96EEEEEEEEEvNT_6ParamsE)
        /*0314*/ 	.word	0x00000000


	//----- nvinfo : EIATTR_MIN_STACK_SIZE
	.align		4
.L_148:
        /*0318*/ 	.byte	0x04, 0x12
        /*031a*/ 	.short	(.L_150 - .L_149)
	.align		4
.L_149:
        /*031c*/ 	.word	index@(_ZN7cutlass13device_kernelIN5flash11enable_sm90INS1_16FlashAttnBwdSm90INS1_25CollectiveMainloopBwdSm90ILi2ELi1ELi1EN4cute5tupleIJNS5_1CILi1EEES8_S8_EEENS6_IJNS7_ILi64EEENS7_ILi96EEENS7_ILi192EEEEEENS_10bfloat16_tEfNS_4arch4Sm90ELb0ELb1ELb0ELb0ELb0ELb0ELb1ELb0ELi3ELi1ELi1ELi1ELb0EEENS1_24CollectiveEpilogueBwdGQAISD_fSG_Li384ELb0ELb0EEENS1_19SingleTileSchedulerILb0ELb0ELb0ELi96EEEEEEEEEvNT_6ParamsE)
        /*0320*/ 	.word	0x00000000


	//----- nvinfo : EIATTR_MIN_STACK_SIZE
	.align		4
.L_150:
        /*0324*/ 	.byte	0x04, 0x12
        /*0326*/ 	.short	(.L_152 - .L_151)
	.align		4
.L_151:
        /*0328*/ 	.word	index@(_ZN7cutlass13device_kernelIN5flash11enable_sm90INS1_16FlashAttnBwdSm90INS1_25CollectiveMainloopBwdSm90ILi2ELi1ELi1EN4cute5tupleIJNS5_1CILi1EEES8_S8_EEENS6_IJNS7_ILi64EEENS7_ILi96EEENS7_ILi192EEEEEENS_10bfloat16_tEfNS_4arch4Sm90ELb0ELb1ELb0ELb0ELb1ELb0ELb1ELb0ELi3ELi1ELi1ELi1ELb0EEENS1_24CollectiveEpilogueBwdGQAISD_fSG_Li384ELb0ELb1EEENS1_19SingleTileSchedulerILb0ELb0ELb0ELi96EEEEEEEEEvNT_6ParamsE)
        /*032c*/ 	.word	0x00000000


	//----- nvinfo : EIATTR_MIN_STACK_SIZE
	.align		4
.L_152:
        /*0330*/ 	.byte	0x04, 0x12
        /*0332*/ 	.short	(.L_154 - .L_153)
	.align		4
.L_153:
        /*0334*/ 	.word	index@(_ZN7cutlass13device_kernelIN5flash11enable_sm90INS1_16FlashAttnBwdSm90INS1_25CollectiveMainloopBwdSm90ILi2ELi1ELi1EN4cute5tupleIJNS5_1CILi1EEES8_S8_EEENS6_IJNS7_ILi64EEENS7_ILi96EEENS7_ILi192EEEEEENS_10bfloat16_tEfNS_4arch4Sm90ELb0ELb1ELb0ELb1ELb0ELb0ELb1ELb0ELi3ELi1ELi1ELi1ELb0EEENS1_21CollectiveEpilogueBwdISD_SE_SG_Li384ELb1ELb1ELi3EEENS1_19SingleTileSchedulerILb1ELb0ELb0ELi96EEEEEEEEEvNT_6ParamsE)
        /*0338*/ 	.word	0x00000000


	//----- nvinfo : EIATTR_MIN_STACK_SIZE
	.align		4
.L_154:
        /*033c*/ 	.byte	0x04, 0x12
        /*033e*/ 	.short	(.L_156 - .L_155)
	.align		4
.L_155:
        /*0340*/ 	.word	index@(_ZN7cutlass13device_kernelIN5flash11enable_sm90INS1_16FlashAttnBwdSm90INS1_25CollectiveMainloopBwdSm90ILi2ELi1ELi1EN4cute5tupleIJNS5_1CILi1EEES8_S8_EEENS6_IJNS7_ILi64EEENS7_ILi96EEENS7_ILi192EEEEEENS_10bfloat16_tEfNS_4arch4Sm90ELb0ELb1ELb0ELb1ELb1ELb0ELb1ELb0ELi3ELi1ELi1ELi1ELb0EEENS1_21CollectiveEpilogueBwdISD_SE_SG_Li384ELb1ELb1ELi3EEENS1_19SingleTileSchedulerILb1ELb0ELb0ELi96EEEEEEEEEvNT_6ParamsE)
        /*0344*/ 	.word	0x00000000


	//----- nvinfo : EIATTR_MIN_STACK_SIZE
	.align		4
.L_156:
        /*0348*/ 	.byte	0x04, 0x12
        /*034a*/ 	.short	(.L_158 - .L_157)
	.align		4
.L_157:
        /*034c*/ 	.word	index@(_ZN7cutlass13device_kernelIN5flash11enable_sm90INS1_16FlashAttnBwdSm90INS1_25CollectiveMainloopBwdSm90ILi2ELi1ELi1EN4cute5tupleIJNS5_1CILi1EEES8_S8_EEENS6_IJNS7_ILi64EEENS7_ILi96EEENS7_ILi192EEEEEENS_10bfloat16_tEfNS_4arch4Sm90ELb0ELb1ELb0ELb1ELb0ELb0ELb1ELb0ELi3ELi1ELi1ELi1ELb0EEENS1_24CollectiveEpilogueBwdGQAISD_fSG_Li384ELb1ELb0EEENS1_19SingleTileSchedulerILb1ELb0ELb0ELi96EEEEEEEEEvNT_6ParamsE)
        /*0350*/ 	.word	0x00000000


	//----- nvinfo : EIATTR_MIN_STACK_SIZE
	.align		4
.L_158:
        /*0354*/ 	.byte	0x04, 0x12
        /*0356*/ 	.short	(.L_160 - .L_159)
	.align		4
.L_159:
        /*0358*/ 	.word	index@(_ZN7cutlass13device_kernelIN5flash11enable_sm90INS1_16FlashAttnBwdSm90INS1_25CollectiveMainloopBwdSm90ILi2ELi1ELi1EN4cute5tupleIJNS5_1CILi1EEES8_S8_EEENS6_IJNS7_ILi64EEENS7_ILi96EEENS7_ILi192EEEEEENS_10bfloat16_tEfNS_4arch4Sm90ELb0ELb1ELb0ELb1ELb1ELb0ELb1ELb0ELi3ELi1ELi1ELi1ELb0EEENS1_24CollectiveEpilogueBwdGQAISD_fSG_Li384ELb1ELb1EEENS1_19SingleTileSchedulerILb1ELb0ELb0ELi96EEEEEEEEEvNT_6ParamsE)
        /*035c*/ 	.word	0x00000000


	//----- nvinfo : EIATTR_MIN_STACK_SIZE
	.align		4
.L_160:
        /*0360*/ 	.byte	0x04, 0x12
        /*0362*/ 	.short	(.L_162 - .L_161)
	.align		4
.L_161:
        /*0364*/ 	.word	index@(_ZN7cutlass13device_kernelIN5flash11enable_sm90INS1_16FlashAttnBwdSm90INS1_25CollectiveMainloopBwdSm90ILi2ELi1ELi1EN4cute5tupleIJNS5_1CILi1EEES8_S8_EEENS6_IJNS7_ILi64EEENS7_ILi96EEENS7_ILi192EEEEEENS_10bfloat16_tEfNS_4arch4Sm90ELb1ELb0ELb0ELb0ELb0ELb0ELb1ELb0ELi3ELi1ELi1ELi1ELb0EEENS1_21CollectiveEpilogueBwdISD_SE_SG_Li384ELb0ELb1ELi3EEENS1_25SingleTileBwdLPTSchedulerILb0ELi96ELb0EEEEEEEEEvNT_6ParamsE)
        /*0368*/ 	.word	0x00000018


	//----- nvinfo : EIATTR_MIN_STACK_SIZE
	.align		4
.L_162:
        /*036c*/ 	.byte	0x04, 0x12
        /*036e*/ 	.short	(.L_164 - .L_163)
	.align		4
.L_163:
        /*0370*/ 	.word	index@(_ZN7cutlass13device_kernelIN5flash11enable_sm90INS1_16FlashAttnBwdSm90INS1_25CollectiveMainloopBwdSm90ILi2ELi1ELi1EN4cute5tupleIJNS5_1CILi1EEES8_S8_EEENS6_IJNS7_ILi64EEENS7_ILi96EEENS7_ILi192EEEEEENS_10bfloat16_tEfNS_4arch4Sm90ELb1ELb0ELb0ELb0ELb1ELb0ELb1ELb0ELi3ELi1ELi1ELi1ELb0EEENS1_21CollectiveEpilogueBwdISD_SE_SG_Li384ELb0ELb1ELi3EEENS1_25SingleTileBwdLPTSchedulerILb0ELi96ELb1EEEEEEEEEvNT_6ParamsE)
        /*0374*/ 	.word	0x00000018


	//----- nvinfo : EIATTR_MIN_STACK_SIZE
	.align		4
.L_164:
        /*0378*/ 	.byte	0x04, 0x12
        /*037a*/ 	.short	(.L_166 - .L_165)
	.align		4
.L_165:
        /*037c*/ 	.word	index@(_ZN7cutlass13device_kernelIN5flash11enable_sm90INS1_16FlashAttnBwdSm90INS1_25CollectiveMainloopBwdSm90ILi2ELi1ELi1EN4cute5tupleIJNS5_1CILi1EEES8_S8_EEENS6_IJNS7_ILi64EEENS7_ILi96EEENS7_ILi192EEEEEENS_10bfloat16_tEfNS_4arch4Sm90ELb1ELb0ELb0ELb0ELb0ELb0ELb1ELb0ELi3ELi1ELi1ELi1ELb0EEENS1_24CollectiveEpilogueBwdGQAISD_fSG_Li384ELb0ELb0EEENS1_25SingleTileBwdLPTSchedulerILb0ELi96ELb0EEEEEEEEEvNT_6ParamsE)
        /*0380*/ 	.word	0x00000018


	//----- nvinfo : EIATTR_MIN_STACK_SIZE
	.align		4
.L_166:
        /*0384*/ 	.byte	0x04, 0x12
        /*0386*/ 	.short	(.L_168 - .L_167)
	.align		4
.L_167:
        /*0388*/ 	.word	index@(_ZN7cutlass13device_kernelIN5flash11enable_sm90INS1_16FlashAttnBwdSm90INS1_25CollectiveMainloopBwdSm90ILi2ELi1ELi1EN4cute5tupleIJNS5_1CILi1EEES8_S8_EEENS6_IJNS7_ILi64EEENS7_ILi96EEENS7_ILi192EEEEEENS_10bfloat16_tEfNS_4arch4Sm90ELb1ELb0ELb0ELb0ELb1ELb0ELb1ELb0ELi3ELi1ELi1ELi1ELb0EEENS1_24CollectiveEpilogueBwdGQAISD_fSG_Li384ELb0ELb1EEENS1_25SingleTileBwdLPTSchedulerILb0ELi96ELb1EEEEEEEEEvNT_6ParamsE)
        /*038c*/ 	.word	0x00000018


	//----- nvinfo : EIATTR_MIN_STACK_SIZE
	.align		4
.L_168:
        /*0390*/ 	.byte	0x04, 0x12
        /*0392*/ 	.short	(.L_170 - .L_169)
	.align		4
.L_169:
        /*0394*/ 	.word	index@(_ZN7cutlass13device_kernelIN5flash22FlashAttnBwdPreprocessIN4cute5tupleIJNS3_1CILi64EEENS5_ILi192EEEEEENS_10bfloat16_tEfNS_4arch4Sm90ELb1ELb0EEEEEvNT_6ParamsE)
        /*0398*/ 	.word	0x00000000


	//----- nvinfo : EIATTR_MIN_STACK_SIZE
	.align		4
.L_170:
        /*039c*/ 	.byte	0x04, 0x12
        /*039e*/ 	.short	(.L_172 - .L_171)
	.align		4
.L_171:
        /*03a0*/ 	.word	index@(_ZN7cutlass13device_kernelIN5flash11enable_sm90INS1_16FlashAttnBwdSm90INS1_25CollectiveMainloopBwdSm90ILi2ELi1ELi1EN4cute5tupleIJNS5_1CILi1EEES8_S8_EEENS6_IJNS7_ILi64EEENS7_ILi96EEENS7_ILi192EEEEEENS_10bfloat16_tEfNS_4arch4Sm90ELb1ELb0ELb0ELb1ELb0ELb0ELb1ELb0ELi3ELi1ELi1ELi1ELb0EEENS1_21CollectiveEpilogueBwdISD_SE_SG_Li384ELb1ELb1ELi3EEENS1_25SingleTileBwdLPTSchedulerILb1ELi96ELb0EEEEEEEEEvNT_6ParamsE)
        /*03a4*/ 	.word	0x00000008


	//----- nvinfo : EIATTR_MIN_STACK_SIZE
	.align		4
.L_172:
        /*03a8*/ 	.byte	0x04, 0x12
        /*03aa*/ 	.short	(.L_174 - .L_173)
	.align		4
.L_173:
        /*03ac*/ 	.word	index@(_ZN7cutlass13device_kernelIN5flash11enable_sm90INS1_16FlashAttnBwdSm90INS1_25CollectiveMainloopBwdSm90ILi2ELi1ELi1EN4cute5tupleIJNS5_1CILi1EEES8_S8_EEENS6_IJNS7_ILi64EEENS7_ILi96EEENS7_ILi192EEEEEENS_10bfloat16_tEfNS_4arch4Sm90ELb1ELb0ELb0ELb1ELb1ELb0ELb1ELb0ELi3ELi1ELi1ELi1ELb0EEENS1_21CollectiveEpilogueBwdISD_SE_SG_Li384ELb1ELb1ELi3EEENS1_25SingleTileBwdLPTSchedulerILb1ELi96ELb1EEEEEEEEEvNT_6ParamsE)
        /*03b0*/ 	.word	0x00000008


	//----- nvinfo : EIATTR_MIN_STACK_SIZE
	.align		4
.L_174:
        /*03b4*/ 	.byte	0x04, 0x12
        /*03b6*/ 	.short	(.L_176 - .L_175)
	.align		4
.L_175:
        /*03b8*/ 	.word	index@(_ZN7cutlass13device_kernelIN5flash11enable_sm90INS1_16FlashAttnBwdSm90INS1_25CollectiveMainloopBwdSm90ILi2ELi1ELi1EN4cute5tupleIJNS5_1CILi1EEES8_S8_EEENS6_IJNS7_ILi64EEENS7_ILi96EEENS7_ILi192EEEEEENS_10bfloat16_tEfNS_4arch4Sm90ELb1ELb0ELb0ELb1ELb0ELb0ELb1ELb0ELi3ELi1ELi1ELi1ELb0EEENS1_24CollectiveEpilogueBwdGQAISD_fSG_Li384ELb1ELb0EEENS1_25SingleTileBwdLPTSchedulerILb1ELi96ELb0EEEEEEEEEvNT_6ParamsE)
        /*03bc*/ 	.word	0x00000008


	//----- nvinfo : EIATTR_MIN_STACK_SIZE
	.align		4
.L_176:
        /*03c0*/ 	.byte	0x04, 0x12
        /*03c2*/ 	.short	(.L_178 - .L_177)
	.align		4
.L_177:
        /*03c4*/ 	.word	index@(_ZN7cutlass13device_kernelIN5flash32FlashAttnBwdPostprocessConvertdQIN4cute5tupleIJNS3_1CILi96EEENS5_ILi192EEEEEENS_10bfloat16_tEfNS_4arch4Sm90ELi384ENS3_8TiledMMAINS3_8MMA_AtomIJNS3_4SM904GMMA27MMA_64x96x16_F32BF16BF16_SSILNSF_5MajorE1ELSH_1ELNSF_7ScaleInE1ELSI_1EEEEEENS3_6LayoutINS4_IJNS5_ILi3EEENS5_ILi1EEESN_EEENS4_IJSN_NS5_ILi0EEESP_EEEEENS4_IJNS3_10UnderscoreESS_SS_EEEEELb1EEEEEvNT_6ParamsE)
        /*03c8*/ 	.word	0x00000000


	//----- nvinfo : EIATTR_MIN_STACK_SIZE
	.align		4
.L_178:
        /*03cc*/ 	.byte	0x04, 0x12
        /*03ce*/ 	.short	(.L_180 - .L_179)
	.align		4
.L_179:
        /*03d0*/ 	.word	index@(_ZN7cutlass13device_kernelIN5flash32FlashAttnBwdPostprocessConvertdQIN4cute5tupleIJNS3_1CILi64EEENS5_ILi192EEEEEENS_10bfloat16_tEfNS_4arch4Sm90ELi384ENS3_8TiledMMAINS3_8MMA_AtomIJNS3_4SM904GMMA27MMA_64x64x16_F32BF16BF16_SSILNSF_5MajorE0ELSH_1ELNSF_7ScaleInE1ELSI_1EEEEEENS3_6LayoutINS4_IJNS5_ILi1EEENS5_ILi3EEESM_EEENS4_IJNS5_ILi0EEESM_SP_EEEEENS4_IJNS3_10UnderscoreESS_SS_EEEEELb0EEEEEvNT_6ParamsE)
        /*03d4*/ 	.word	0x00000000


	//----- nvinfo : EIATTR_MIN_STACK_SIZE
	.align		4
.L_180:
        /*03d8*/ 	.byte	0x04, 0x12
        /*03da*/ 	.short	(.L_182 - .L_181)
	.align		4
.L_181:
        /*03dc*/ 	.word	index@(_ZN7cutlass13device_kernelIN5flash11enable_sm90INS1_16FlashAttnBwdSm90INS1_25CollectiveMainloopBwdSm90ILi2ELi1ELi1EN4cute5tupleIJNS5_1CILi1EEES8_S8_EEENS6_IJNS7_ILi64EEENS7_ILi96EEENS7_ILi192EEEEEENS_10bfloat16_tEfNS_4arch4Sm90ELb1ELb0ELb0ELb1ELb1ELb0ELb1ELb0ELi3ELi1ELi1ELi1ELb0EEENS1_24CollectiveEpilogueBwdGQAISD_fSG_Li384ELb1ELb1EEENS1_25SingleTileBwdLPTSchedulerILb1ELi96ELb1EEEEEEEEEvNT_6ParamsE)
        /*03e0*/ 	.word	0x00000008


	//----- nvinfo : EIATTR_MIN_STACK_SIZE
	.align		4
.L_182:
        /*03e4*/ 	.byte	0x04, 0x12
        /*03e6*/ 	.short	(.L_184 - .L_183)
	.align		4
.L_183:
        /*03e8*/ 	.word	index@(_ZN7cutlass13device_kernelIN5flash22FlashAttnBwdPreprocessIN4cute5tupleIJNS3_1CILi64EEENS5_ILi192EEEEEENS_10bfloat16_tEfNS_4arch4Sm90ELb1ELb1EEEEEvNT_6ParamsE)
        /*03ec*/ 	.word	0x00000000
.L_184:


//--------------------- .nv.compat                --------------------------
	.section	.nv.compat,"",@"SHT_CUDA_COMPAT_INFO"
	.align	4
        /*0000*/ 	.byte	0x02, 0x09, 0x01, 0x00, 0x02, 0x02, 0x04, 0x00, 0x02, 0x05, 0x05, 0x00, 0x03, 0x07, 0x01, 0x01
        /*0010*/ 	.byte	0x02, 0x03, 0x01, 0x00, 0x02, 0x06, 0x01, 0x00, 0x04, 0x0b, 0x08, 0x00, 0x00, 0x00, 0x00, 0x00
        /*0020*/ 	.byte	0x00, 0x00, 0x00, 0x00


//--------------------- .nv.info._ZN7cutlass13device_kernelIN5flash11enable_sm90INS1_16FlashAttnBwdSm90INS1_25CollectiveMainloopBwdSm90ILi2ELi1ELi1EN4cute5tupleIJNS5_1CILi1EEES8_S8_EEENS6_IJNS7_ILi64EEENS7_ILi96EEENS7_ILi192EEEEEENS_10bfloat16_tEfNS_4arch4Sm90ELb0ELb0ELb0ELb0ELb0ELb0ELb1ELb0ELi3ELi1ELi1ELi1ELb0EEENS1_21CollectiveEpilogueBwdISD_SE_SG_Li384ELb0ELb1ELi3EEENS1_19SingleTileSchedulerILb0ELb0ELb0ELi96EEEEEEEEEvNT_6ParamsE --------------------------
	.section	.nv.info._ZN7cutlass13device_kernelIN5flash11enable_sm90INS1_16FlashAttnBwdSm90INS1_25CollectiveMainloopBwdSm90ILi2ELi1ELi1EN4cute5tupleIJNS5_1CILi1EEES8_S8_EEENS6_IJNS7_ILi64EEENS7_ILi96EEENS7_ILi192EEEEEENS_10bfloat16_tEfNS_4arch4Sm90ELb0ELb0ELb0ELb0ELb0ELb0ELb1ELb0ELi3ELi1ELi1ELi1ELb0EEENS1_21CollectiveEpilogueBwdISD_SE_SG_Li384ELb0ELb1ELi3EEENS1_19SingleTileSchedulerILb0ELb0ELb0ELi96EEEEEEEEEvNT_6ParamsE,"",@"SHT_CUDA_INFO"
	.sectionflags	@""
	.align	4


	//----- nvinfo : EIATTR_CUDA_API_VERSION
	.align		4
        /*0000*/ 	.byte	0x04, 0x37
        /*0002*/ 	.short	(.L_186 - .L_185)
.L_185:
        /*0004*/ 	.word	0x00000082


	//----- nvinfo : EIATTR_KPARAM_INFO
	.align		4
.L_186:
        /*0008*/ 	.byte	0x04, 0x17
        /*000a*/ 	.short	(.L_188 - .L_187)
.L_187:
        /*000c*/ 	.word	0x00000000
        /*0010*/ 	.short	0x0000
        /*0012*/ 	.short	0x0070
        /*0014*/ 	.byte	0x00, 0xf0, 0x01, 0x24


	//----- nvinfo : EIATTR_SPARSE_MMA_MASK
	.align		4
.L_188:
        /*0018*/ 	.byte	0x03, 0x50
        /*001a*/ 	.short	0x0000


	//----- nvinfo : EIATTR_MAXREG_COUNT
	.align		4
        /*001c*/ 	.byte	0x03, 0x1b
        /*001e*/ 	.short	0x0080


	//----- nvinfo : EIATTR_NUM_BARRIERS
	.align		4
        /*0020*/ 	.byte	0x02, 0x4c
        /*0022*/ 	.byte	0x10
	.zero		1


	//----- nvinfo : EIATTR_EXTERNS
	.align		4
        /*0024*/ 	.byte	0x04, 0x0f
        /*0026*/ 	.short	(.L_190 - .L_189)


	//   ....[0]....
	.align		4
.L_189:
        /*0028*/ 	.word	index@(__assertfail)


	//----- nvinfo : EIATTR_MERCURY_ISA_VERSION
	.align		4
.L_190:
        /*002c*/ 	.byte	0x03, 0x5f
        /*002e*/ 	.short	0x0101


	//----- nvinfo : EIATTR_INT_WARP_WIDE_INSTR_OFFSETS
	.align		4
        /*0030*/ 	.byte	0x04, 0x31
        /*0032*/ 	.short	(.L_192 - .L_191)


	//   ....[0]....
.L_191:
        /*0034*/ 	.word	0x000001d0


	//   ....[1]....
        /*0038*/ 	.word	0x00000290


	//----- nvinfo : EIATTR_COOP_GROUP_MASK_REGIDS
	.align		4
.L_192:
        /*003c*/ 	.byte	0x04, 0x29
        /*003e*/ 	.short	(.L_194 - .L_193)


	//   ....[0]....
.L_193:
        /*0040*/ 	.word	0xffffffff


	//   ....[1]....
        /*0044*/ 	.word	0xffffffff


	//   ....[2]....
        /*0048*/ 	.word	0xffffffff


	//   ....[3]....
        /*004c*/ 	.word	0xffffffff


	//   ....[4]....
        /*0050*/ 	.word	0xffffffff


	//   ....[5]....
        /*0054*/ 	.word	0xffffffff


	//   ....[6]....
        /*0058*/ 	.word	0xffffffff


	//   ....[7]....
        /*005c*/ 	.word	0xffffffff


	//   ....[8]....
        /*0060*/ 	.word	0x0500000f


	//----- nvinfo : EIATTR_COOP_GROUP_INSTR_OFFSETS
	.align		4
.L_194:
        /*0064*/ 	.byte	0x04, 0x28
        /*0066*/ 	.short	(.L_196 - .L_195)


	//   ....[0]....
.L_195:
        /*0068*/ 	.word	0x00000050


	//   ....[1]....
        /*006c*/ 	.word	0x000001e0


	//   ....[2]....
        /*0070*/ 	.word	0x00000270


	//   ....[3]....
        /*0074*/ 	.word	0x000003f0


	//   ....[4]....
        /*0078*/ 	.word	0x00000600


	//   ....[5]....
        /*007c*/ 	.word	0x00000b70


	//   ....[6]....
        /*0080*/ 	.word	0x00003d00


	//   ....[7]....
        /*0084*/ 	.word	0x00004360


	//   ....[8]....
        /*0088*/ 	.word	0x00007420


	//----- nvinfo : EIATTR_REG_RECONFIG
	.align		4
.L_196:
        /*008c*/ 	.byte	0x01, 0x54
	.zero		2


	//----- nvinfo : EIATTR_SYSCALL_OFFSETS
	.align		4
        /*0090*/ 	.byte	0x04, 0x46
        /*0092*/ 	.short	(.L_198 - .L_197)


	//   ....[0]....
.L_197:
        /*0094*/ 	.word	0x000007d0


	//   ....[1]....
        /*0098*/ 	.word	0x000008c0


	//   ....[2]....
        /*009c*/ 	.word	0x00000a00


	//   ....[3]....
        /*00a0*/ 	.word	0x00000af0


	//   ....[4]....
        /*00a4*/ 	.word	0x00003720


	//   ....[5]....
        /*00a8*/ 	.word	0x00003860


	//   ....[6]....
        /*00ac*/ 	.word	0x00003980


	//   ....[7]....
        /*00b0*/ 	.word	0x00003aa0


	//----- nvinfo : EIATTR_MBARRIER_INSTR_OFFSETS
	.align		4
.L_198:
        /*00b4*/ 	.byte	0x04, 0x39
        /*00b6*/ 	.short	(.L_200 - .L_199)


	//   ....[0]....
.L_199:
        /*00b8*/ 	.word	0x000002b0
        /*00bc*/ 	.word	0x000000ff
        /*00c0*/ 	.word	0x00036400
        /*00c4*/ 	.short	0x0100
        /*00c6*/ 	.byte	0x06
	.zero		1


	//   ....[1]....
        /*00c8*/ 	.word	0x000003a0
        /*00cc*/ 	.word	0x000000ff
        /*00d0*/ 	.word	0x00036410
        /*00d4*/ 	.short	0x0100
        /*00d6*/ 	.byte	0x08
	.zero		1


	//   ....[2]....
        /*00d8*/ 	.word	0x000003b0
        /*00dc*/ 	.word	0x000000ff
        /*00e0*/ 	.word	0x00036420
        /*00e4*/ 	.short	0x0100
        /*00e6*/ 	.byte	0x08
	.zero		1


	//   ....[3]....
        /*00e8*/ 	.word	0x000003c0
        /*00ec*/ 	.word	0x000000ff
        /*00f0*/ 	.word	0x00036418
        /*00f4*/ 	.short	0x0100
        /*00f6*/ 	.byte	0x08
	.zero		1


	//   ....[4]....
        /*00f8*/ 	.word	0x000003d0
        /*00fc*/ 	.word	0x000000ff
        /*0100*/ 	.word	0x00036428
        /*0104*/ 	.short	0x0100
        /*0106*/ 	.byte	0x08
	.zero		1


	//   ....[5]....
        /*0108*/ 	.word	0x00000500
        /*010c*/ 	.word	0x000000ff
        /*0110*/ 	.word	0x00036430
        /*0114*/ 	.short	0x0100
        /*0116*/ 	.byte	0x08
	.zero		1


	//   ....[6]....
        /*0118*/ 	.word	0x00000510
        /*011c*/ 	.word	0x000000ff
        /*0120*/ 	.word	0x00036438
        /*0124*/ 	.short	0x0100
        /*0126*/ 	.byte	0x08
	.zero		1


	//   ....[7]....
        /*0128*/ 	.word	0x00000bb0
        /*012c*/ 	.word	0x000000ff
        /*0130*/ 	.word	0x00036400
        /*0134*/ 	.short	0x010a
        /*0136*/ 	.byte	0x25
	.zero		1


	//   ....[8]....
        /*0138*/ 	.word	0x00000d40
        /*013c*/ 	.word	0x000000ff
        /*0140*/ 	.word	0x00036400
        /*0144*/ 	.short	0x010a
        /*0146*/ 	.byte	0x25
	.zero		1


	//   ....[9]....
        /*0148*/ 	.word	0x00001430
        /*014c*/ 	.word	0x00000004
        /*0150*/ 	.word	0x00036410
        /*0154*/ 	.short	0x010a
        /*0156*/ 	.byte	0x3f
	.zero		1


	//   ....[10]....
        /*0158*/ 	.word	0x00001470
        /*015c*/ 	.word	0x00000004
        /*0160*/ 	.word	0x00036410
        /*0164*/ 	.short	0x010a
        /*0166*/ 	.byte	0x3f
	.zero		1


	//   ....[11]....
        /*0168*/ 	.word	0x00001b10
        /*016c*/ 	.word	0x000000ff
        /*0170*/ 	.word	0x00036430
        /*0174*/ 	.short	0x010a
        /*0176*/ 	.byte	0x25
	.zero		1


	//   ....[12]....
        /*0178*/ 	.word	0x00001b50
        /*017c*/ 	.word	0x000000ff
        /*0180*/ 	.word	0x00036430
        /*0184*/ 	.short	0x010a
        /*0186*/ 	.byte	0x25
	.zero		1


	//   ....[13]....
        /*0188*/ 	.word	0x00002f20
        /*018c*/ 	.word	0x000000ff
        /*0190*/ 	.word	0x00000000
        /*0194*/ 	.short	0x0101
        /*0196*/ 	.byte	0x04
	.zero		1


	//   ....[14]....
        /*0198*/ 	.word	0x000032b0
        /*019c*/ 	.word	0x00000004
        /*01a0*/ 	.word	0x00000000
        /*01a4*/ 	.short	0x0101
        /*01a6*/ 	.byte	0x3f
	.zero		1


	//   ....[15]....
        /*01a8*/ 	.word	0x000055d0
        /*01ac*/ 	.word	0x00000000
        /*01b0*/ 	.word	0x00036420
        /*01b4*/ 	.short	0x010a
        /*01b6*/ 	.byte	0x3f
	.zero		1


	//   ....[16]....
        /*01b8*/ 	.word	0x00005d10
        /*01bc*/ 	.word	0x00000000
        /*01c0*/ 	.word	0x00036438
        /*01c4*/ 	.short	0x010a
        /*01c6*/ 	.byte	0x3f
	.zero		1


	//   ....[17]....
        /*01c8*/ 	.word	0x00006060
        /*01cc*/ 	.word	0x00000000
        /*01d0*/ 	.word	0x00036428
        /*01d4*/ 	.short	0x010a
        /*01d6*/ 	.byte	0x3f
	.zero		1


	//   ....[18]....
        /*01d8*/ 	.word	0x000062f0
        /*01dc*/ 	.word	0x00000000
        /*01e0*/ 	.word	0x00036438
        /*01e4*/ 	.short	0x010a
        /*01e6*/ 	.byte	0x3f
	.zero		1


	//   ....[19]....
        /*01e8*/ 	.word	0x000065d0
        /*01ec*/ 	.word	0x00000000
        /*01f0*/ 	.word	0x00036420
        /*01f4*/ 	.short	0x010a
        /*01f6*/ 	.byte	0x3f
	.zero		1


	//   ....[20]....
        /*01f8*/ 	.word	0x000068c0
        /*01fc*/ 	.word	0x00000000
        /*0200*/ 	.word	0x00036438
        /*0204*/ 	.short	0x010a
        /*0206*/ 	.byte	0x3f
	.zero		1


	//   ....[21]....
        /*0208*/ 	.word	0x00006bb0
        /*020c*/ 	.word	0x00000000
        /*0210*/ 	.word	0x00036428
        /*0214*/ 	.short	0x010a
        /*0216*/ 	.byte	0x3f
	.zero		1


	//   ....[22]....
        /*0218*/ 	.word	0x00006e60
        /*021c*/ 	.word	0x00000000
        /*0220*/ 	.word	0x00036438
        /*0224*/ 	.short	0x010a
        /*0226*/ 	.byte	0x3f
	.zero		1


	//   ....[23]....
        /*0228*/ 	.word	0x000072b0
        /*022c*/ 	.word	0x00000007
        /*0230*/ 	.word	0x00000000
        /*0234*/ 	.short	0x010a
        /*0236*/ 	.byte	0x3f
	.zero		1


	//   ....[24]....
        /*0238*/ 	.word	0x00007330
        /*023c*/ 	.word	0x00000003
        /*0240*/ 	.word	0x00000000
        /*0244*/ 	.short	0x010a
        /*0246*/ 	.byte	0x3f
	.zero		1


	//   ....[25]....
        /*0248*/ 	.word	0x00007380
        /*024c*/ 	.word	0x00000009
        /*0250*/ 	.word	0x00036438
        /*0254*/ 	.short	0x010a
        /*0256*/ 	.byte	0x3f
	.zero		1


	//   ....[26]....
        /*0258*/ 	.word	0x00007450
        /*025c*/ 	.word	0x00000013
        /*0260*/ 	.word	0x00036400
        /*0264*/ 	.short	0x010a
        /*0266*/ 	.byte	0x3f
	.zero		1


	//   ....[27]....
        /*0268*/ 	.word	0x000074a0
        /*026c*/ 	.word	0x00000004
        /*0270*/ 	.word	0x00036410
        /*0274*/ 	.short	0x010a
        /*0276*/ 	.byte	0x3f
	.zero		1


	//   ....[28]....
        /*0278*/ 	.word	0x000074f0
        /*027c*/ 	.word	0x00000013
        /*0280*/ 	.word	0x00036430
        /*0284*/ 	.short	0x010a
        /*0286*/ 	.byte	0x3f
	.zero		1


	//   ....[29]....
        /*0288*/ 	.word	0x00007540
        /*028c*/ 	.word	0x00000000
        /*0290*/ 	.word	0x00036420
        /*0294*/ 	.short	0x010a
        /*0296*/ 	.byte	0x3f
	.zero		1


	//   ....[30]....
        /*0298*/ 	.word	0x00007590
        /*029c*/ 	.word	0x00000000
        /*02a0*/ 	.word	0x00036438
        /*02a4*/ 	.short	0x010a
        /*02a6*/ 	.byte	0x3f
	.zero		1


	//   ....[31]....
        /*02a8*/ 	.word	0x000075e0
        /*02ac*/ 	.word	0x00000000
        /*02b0*/ 	.word	0x00036428
        /*02b4*/ 	.short	0x010a
        /*02b6*/ 	.byte	0x3f
	.zero		1


	//   ....[32]....
        /*02b8*/ 	.word	0x00007630
        /*02bc*/ 	.word	0x00000000
        /*02c0*/ 	.word	0x00036438
        /*02c4*/ 	.short	0x010a
        /*02c6*/ 	.byte	0x3f
	.zero		1


	//   ....[33]....
        /*02c8*/ 	.word	0x00007690
        /*02cc*/ 	.word	0x00000000
        /*02d0*/ 	.word	0x00036420
        /*02d4*/ 	.short	0x010a
        /*02d6*/ 	.byte	0x3f
	.zero		1


	//   ....[34]....
        /*02d8*/ 	.word	0x000076e0
        /*02dc*/ 	.word	0x00000000
        /*02e0*/ 	.word	0x00036438
        /*02e4*/ 	.short	0x010a
        /*02e6*/ 	.byte	0x3f
	.zero		1


	//   ....[35]....
        /*02e8*/ 	.word	0x00007730
        /*02ec*/ 	.word	0x00000000
        /*02f0*/ 	.word	0x00036428
        /*02f4*/ 	.short	0x010a
        /*02f6*/ 	.byte	0x3f
	.zero		1


	//   ....[36]....
        /*02f8*/ 	.word	0x00007780
        /*02fc*/ 	.word	0x00000000
        /*0300*/ 	.word	0x00036438
        /*0304*/ 	.short	0x010a
        /*0306*/ 	.byte	0x3f
	.zero		1


	//   ....[37]....
        /*0308*/ 	.word	0x00007860
        /*030c*/ 	.word	0x00000007
        /*0310*/ 	.word	0x00000000
        /*0314*/ 	.short	0x010a
        /*0316*/ 	.byte	0x3f
	.zero		1


	//   ....[38]....
        /*0318*/ 	.word	0x000078b0
        /*031c*/ 	.word	0x00000003
        /*0320*/ 	.word	0x00000000
        /*0324*/ 	.short	0x010a
        /*0326*/ 	.byte	0x3f
	.zero		1


	//----- nvinfo : EIATTR_NUM_MBARRIERS
	.align		4
.L_200:
        /*0328*/ 	.byte	0x03, 0x38
        /*032a*/ 	.short	0x0007


	//----- nvinfo : EIATTR_EXIT_INSTR_OFFSETS
	.align		4
        /*032c*/ 	.byte	0x04, 0x1c
        /*032e*/ 	.short	(.L_202 - .L_201)


	//   ....[0]....
.L_201:
        /*0330*/ 	.word	0x00000660


	//   ....[1]....
        /*0334*/ 	.word	0x00004310


	//   ....[2]....
        /*0338*/ 	.word	0x000043a0


	//   ....[3]....
        /*033c*/ 	.word	0x000043d0


	//   ....[4]....
        /*0340*/ 	.word	0x000044d0


	//   ....[5]....
        /*0344*/ 	.word	0x00004e10


	//   ....[6]....
        /*0348*/ 	.word	0x00005260


	//   ....[7]....
        /*034c*/ 	.word	0x000073d0


	//----- nvinfo : EIATTR_MAX_THREADS
	.align		4
.L_202:
        /*0350*/ 	.byte	0x04, 0x05
        /*0352*/ 	.short	(.L_204 - .L_203)
.L_203:
        /*0354*/ 	.word	0x00000200
        /*0358*/ 	.word	0x00000001
        /*035c*/ 	.word	0x00000001


	//----- nvinfo : EIATTR_CRS_STACK_SIZE
	.align		4
.L_204:
        /*0360*/ 	.byte	0x04, 0x1e
        /*0362*/ 	.short	(.L_206 - .L_205)
.L_205:
        /*0364*/ 	.word	0x00000000


	//----- nvinfo : EIATTR_CBANK_PARAM_SIZE
	.align		4
.L_206:
        /*0368*/ 	.byte	0x03, 0x19
        /*036a*/ 	.short	0x0970


	//----- nvinfo : EIATTR_PARAM_CBANK
	.align		4
        /*036c*/ 	.byte	0x04, 0x0a
        /*036e*/ 	.short	(.L_208 - .L_207)
	.align		4
.L_207:
        /*0370*/ 	.word	index@(.nv.constant0._ZN7cutlass13device_kernelIN5flash11enable_sm90INS1_16FlashAttnBwdSm90INS1_25CollectiveMainloopBwdSm90ILi2ELi1ELi1EN4cute5tupleIJNS5_1CILi1EEES8_S8_EEENS6_IJNS7_ILi64EEENS7_ILi96EEENS7_ILi192EEEEEENS_10bfloat16_tEfNS_4arch4Sm90ELb0ELb0ELb0ELb0ELb0ELb0ELb1ELb0ELi3ELi1ELi1ELi1ELb0EEENS1_21CollectiveEpilogueBwdISD_SE_SG_Li384ELb0ELb1ELi3EEENS1_19SingleTileSchedulerILb0ELb0ELb0ELi96EEEEEEEEEvNT_6ParamsE)
        /*0374*/ 	.short	0x0210
        /*0376*/ 	.short	0x0970


	//----- nvinfo : EIATTR_SW_WAR
	.align		4
.L_208:
        /*0378*/ 	.byte	0x04, 0x36
        /*037a*/ 	.short	(.L_210 - .L_209)
.L_209:
        /*037c*/ 	.word	0x00000008
.L_210:


//--------------------- .nv.info._ZN7cutlass13device_kernelIN5flash11enable_sm90INS1_16FlashAttnBwdSm90INS1_25CollectiveMainloopBwdSm90ILi2ELi1ELi1EN4cute5tupleIJNS5_1CILi1EEES8_S8_EEENS6_IJNS7_ILi64EEENS7_ILi96EEENS7_ILi192EEEEEENS_10bfloat16_tEfNS_4arch4Sm90ELb0ELb0ELb0ELb0ELb1ELb0ELb1ELb0ELi3ELi1ELi1ELi1ELb0EEENS1_21CollectiveEpilogueBwdISD_SE_SG_Li384ELb0ELb1ELi3EEENS1_19SingleTileSchedulerILb0ELb0ELb0ELi96EEEEEEEEEvNT_6ParamsE --------------------------
	.section	.nv.info._ZN7cutlass13device_kernelIN5flash11enable_sm90INS1_16FlashAttnBwdSm90INS1_25CollectiveMainloopBwdSm90ILi2ELi1ELi1EN4cute5tupleIJNS5_1CILi1EEES8_S8_EEENS6_IJNS7_ILi64EEENS7_ILi96EEENS7_ILi192EEEEEENS_10bfloat16_tEfNS_4arch4Sm90ELb0ELb0ELb0ELb0ELb1ELb0ELb1ELb0ELi3ELi1ELi1ELi1ELb0EEENS1_21CollectiveEpilogueBwdISD_SE_SG_Li384ELb0ELb1ELi3EEENS1_19SingleTileSchedulerILb0ELb0ELb0ELi96EEEEEEEEEvNT_6ParamsE,"",@"SHT_CUDA_INFO"
	.sectionflags	@""
	.align	4


	//----- nvinfo : EIATTR_CUDA_API_VERSION
	.align		4
        /*0000*/ 	.byte	0x04, 0x37
        /*0002*/ 	.short	(.L_212 - .L_211)
.L_211:
        /*0004*/ 	.word	0x00000082


	//----- nvinfo : EIATTR_KPARAM_INFO
	.align		4
.L_212:
        /*0008*/ 	.byte	0x04, 0x17
        /*000a*/ 	.short	(.L_214 - .L_213)
.L_213:
        /*000c*/ 	.word	0x00000000
        /*0010*/ 	.short	0x0000
        /*0012*/ 	.short	0x0070
        /*0014*/ 	.byte	0x00, 0xf0, 0x01, 0x24


	//----- nvinfo : EIATTR_SPARSE_MMA_MASK
	.align		4
.L_214:
        /*0018*/ 	.byte	0x03, 0x50
        /*001a*/ 	.short	0x0000


	//----- nvinfo : EIATTR_MAXREG_COUNT
	.align		4
        /*001c*/ 	.byte	0x03, 0x1b
        /*001e*/ 	.short	0x0080


	//----- nvinfo : EIATTR_NUM_BARRIERS
	.align		4
        /*0020*/ 	.byte	0x02, 0x4c
        /*0022*/ 	.byte	0x10
	.zero		1


	//----- nvinfo : EIATTR_EXTERNS
	.align		4
        /*0024*/ 	.byte	0x04, 0x0f
        /*0026*/ 	.short	(.L_216 - .L_215)


	//   ....[0]....
	.align		4
.L_215:
        /*0028*/ 	.word	index@(__assertfail)


	//----- nvinfo : EIATTR_MERCURY_ISA_VERSION
	.align		4
.L_216:
        /*002c*/ 	.byte	0x03, 0x5f
        /*002e*/ 	.short	0x0101


	//----- nvinfo : EIATTR_INT_WARP_WIDE_INSTR_OFFSETS
	.align		4
        /*0030*/ 	.byte	0x04, 0x31
        /*0032*/ 	.short	(.L_218 - .L_217)


	//   ....[0]....
.L_217:
        /*0034*/ 	.word	0x000001d0


	//   ....[1]....
        /*0038*/ 	.word	0x00000290


	//   ....[2]....
        /*003c*/ 	.word	0x00004cb0


	//   ....[3]....
        /*0040*/ 	.word	0x000052a0


	//   ....[4]....
        /*0044*/ 	.word	0x00005a10


	//----- nvinfo : EIATTR_COOP_GROUP_MASK_REGIDS
	.align		4
.L_218:
        /*0048*/ 	.byte	0x04, 0x29
        /*004a*/ 	.short	(.L_220 - .L_219)


	//   ....[0]....
.L_219:
        /*004c*/ 	.word	0xffffffff


	//   ....[1]....
        /*0050*/ 	.word	0xffffffff


	//   ....[2]....
        /*0054*/ 	.word	0xffffffff


	//   ....[3]....
        /*0058*/ 	.word	0xffffffff


	//   ....[4]....
        /*005c*/ 	.word	0xffffffff


	//   ....[5]....
        /*0060*/ 	.word	0xffffffff


	//   ....[6]....
        /*0064*/ 	.word	0xffffffff


	//   ....[7]....
        /*0068*/ 	.word	0xffffffff


	//   ....[8]....
        /*006c*/ 	.word	0xffffffff


	//   ....[9]....
        /*0070*/ 	.word	0xffffffff


	//   ....[10]....
        /*0074*/ 	.word	0xffffffff


	//   ....[11]....
        /*0078*/ 	.word	0xffffffff


	//   ....[12]....
        /*007c*/ 	.word	0xffffffff


	//   ....[13]....
        /*0080*/ 	.word	0xffffffff


	//   ....[14]....
        /*0084*/ 	.word	0x0500000f


	//   ....[15]....
        /*0088*/ 	.word	0x0500000f


	//   ....[16]....
        /*008c*/ 	.word	0x0500000f


	//   ....[17]....
        /*0090*/ 	.word	0x0500000f


	//----- nvinfo : EIATTR_COOP_GROUP_INSTR_OFFSETS
	.align		4
.L_220:
        /*0094*/ 	.byte	0x04, 0x28
        /*0096*/ 	.short	(.L_222 - .L_221)


	//   ....[0]....
.L_221:
        /*0098*/ 	.word	0x00000050


	//   ....[1]....
        /*009c*/ 	.word	0x000001e0


	//   ....[2]....
        /*00a0*/ 	.word	0x00000270


	//   ....[3]....
        /*00a4*/ 	.word	0x000003f0


	//   ....[4]....
        /*00a8*/ 	.word	0x00000600


	//   ....[5]....
        /*00ac*/ 	.word	0x00000b70


	//   ....[6]....
        /*00b0*/ 	.word	0x00003d00


	//   ....[7]....
        /*00b4*/ 	.word	0x00004360


	//   ....[8]....
        /*00b8*/ 	.word	0x000047f0


	//   ....[9]....
        /*00bc*/ 	.word	0x00004be0


	//   ....[10]....
        /*00c0*/ 	.word	0x00004e20


	//   ....[11]....
        /*00c4*/ 	.word	0x000051d0


	//   ....[12]....
        /*00c8*/ 	.word	0x00005480


	//   ....[13]....
        /*00cc*/ 	.word	0x00005940


	//   ....[14]....
        /*00d0*/ 	.word	0x00007c30


	//   ....[15]....
        /*00d4*/ 	.word	0x00007d80


	//   ....[16]....
        /*00d8*/ 	.word	0x00007df0


	//   ....[17]....
        /*00dc*/ 	.word	0x00007e60


	//----- nvinfo : EIATTR_REG_RECONFIG
	.align		4
.L_222:
        /*00e0*/ 	.byte	0x01, 0x54
	.zero		2


	//----- nvinfo : EIATTR_SYSCALL_OFFSETS
	.align		4
        /*00e4*/ 	.byte	0x04, 0x46
        /*00e6*/ 	.short	(.L_224 - .L_223)


	//   ....[0]....
.L_223:
        /*00e8*/ 	.word	0x000007d0


	//   ....[1]....
        /*00ec*/ 	.word	0x000008c0


	//   ....[2]....
        /*00f0*/ 	.word	0x00000a00


	//   ....[3]....
        /*00f4*/ 	.word	0x00000af0


	//   ....[4]....
        /*00f8*/ 	.word	0x00003720


	//   ....[5]....
        /*00fc*/ 	.word	0x00003860


	//   ....[6]....
        /*0100*/ 	.word	0x00003980


	//   ....[7]....
        /*0104*/ 	.word	0x00003aa0


	//----- nvinfo : EIATTR_MBARRIER_INSTR_OFFSETS
	.align		4
.L_224:
        /*0108*/ 	.byte	0x04, 0x39
        /*010a*/ 	.short	(.L_226 - .L_225)


	//   ....[0]....
.L_225:
        /*010c*/ 	.word	0x000002b0
        /*0110*/ 	.word	0x000000ff
        /*0114*/ 	.word	0x00036400
        /*0118*/ 	.short	0x0100
        /*011a*/ 	.byte	0x06
	.zero		1


	//   ....[1]....
        /*011c*/ 	.word	0x000003a0
        /*0120*/ 	.word	0x000000ff
        /*0124*/ 	.word	0x00036410
        /*0128*/ 	.short	0x0100
        /*012a*/ 	.byte	0x08
	.zero		1


	//   ....[2]....
        /*012c*/ 	.word	0x000003b0
        /*0130*/ 	.word	0x000000ff
        /*0134*/ 	.word	0x00036420
        /*0138*/ 	.short	0x0100
        /*013a*/ 	.byte	0x08
	.zero		1


	//   ....[3]....
        /*013c*/ 	.word	0x000003c0
        /*0140*/ 	.word	0x000000ff
        /*0144*/ 	.word	0x00036418
        /*0148*/ 	.short	0x0100
        /*014a*/ 	.byte	0x08
	.zero		1


	//   ....[4]....
        /*014c*/ 	.word	0x000003d0
        /*0150*/ 	.word	0x000000ff
        /*0154*/ 	.word	0x00036428
        /*0158*/ 	.short	0x0100
        /*015a*/ 	.byte	0x08
	.zero		1


	//   ....[5]....
        /*015c*/ 	.word	0x00000500
        /*0160*/ 	.word	0x000000ff
        /*0164*/ 	.word	0x00036430
        /*0168*/ 	.short	0x0100
        /*016a*/ 	.byte	0x08
	.zero		1


	//   ....[6]....
        /*016c*/ 	.word	0x00000510
        /*0170*/ 	.word	0x000000ff
        /*0174*/ 	.word	0x00036438
        /*0178*/ 	.short	0x0100
        /*017a*/ 	.byte	0x08
	.zero		1


	//   ....[7]....
        /*017c*/ 	.word	0x00000bb0
        /*0180*/ 	.word	0x000000ff
        /*0184*/ 	.word	0x00036400
        /*0188*/ 	.short	0x010a
        /*018a*/ 	.byte	0x25
	.zero		1


	//   ....[8]....
        /*018c*/ 	.word	0x00000d40
        /*0190*/ 	.word	0x000000ff
        /*0194*/ 	.word	0x00036400
        /*0198*/ 	.short	0x010a
        /*019a*/ 	.byte	0x25
	.zero		1


	//   ....[9]....
        /*019c*/ 	.word	0x00001430
        /*01a0*/ 	.word	0x00000004
        /*01a4*/ 	.word	0x00036410
        /*01a8*/ 	.short	0x010a
        /*01aa*/ 	.byte	0x3f
	.zero		1


	//   ....[10]....
        /*01ac*/ 	.word	0x00001470
        /*01b0*/ 	.word	0x00000004
        /*01b4*/ 	.word	0x00036410
        /*01b8*/ 	.short	0x010a
        /*01ba*/ 	.byte	0x3f
	.zero		1


	//   ....[11]....
        /*01bc*/ 	.word	0x00001b10
        /*01c0*/ 	.word	0x000000ff
        /*01c4*/ 	.word	0x00036430
        /*01c8*/ 	.short	0x010a
        /*01ca*/ 	.byte	0x25
	.zero		1


	//   ....[12]....
        /*01cc*/ 	.word	0x00001b50
        /*01d0*/ 	.word	0x000000ff
        /*01d4*/ 	.word	0x00036430
        /*01d8*/ 	.short	0x010a
        /*01da*/ 	.byte	0x25
	.zero		1


	//   ....[13]....
        /*01dc*/ 	.word	0x00002f20
        /*01e0*/ 	.word	0x000000ff
        /*01e4*/ 	.word	0x00000000
        /*01e8*/ 	.short	0x0101
        /*01ea*/ 	.byte	0x04
	.zero		1


	//   ....[14]....
        /*01ec*/ 	.word	0x000032b0
        /*01f0*/ 	.word	0x00000004
        /*01f4*/ 	.word	0x00000000
        /*01f8*/ 	.short	0x0101
        /*01fa*/ 	.byte	0x3f
	.zero		1


	//   ....[15]....
        /*01fc*/ 	.word	0x00005de0
        /*0200*/ 	.word	0x00000000
        /*0204*/ 	.word	0x00036420
        /*0208*/ 	.short	0x010a
        /*020a*/ 	.byte	0x3f
	.zero		1


	//   ....[16]....
        /*020c*/ 	.word	0x00006520
        /*0210*/ 	.word	0x00000000
        /*0214*/ 	.word	0x00036438
        /*0218*/ 	.short	0x010a
        /*021a*/ 	.byte	0x3f
	.zero		1


	//   ....[17]....
        /*021c*/ 	.word	0x00006870
        /*0220*/ 	.word	0x00000000
        /*0224*/ 	.word	0x00036428
        /*0228*/ 	.short	0x010a
        /*022a*/ 	.byte	0x3f
	.zero		1


	//   ....[18]....
        /*022c*/ 	.word	0x00006b00
        /*0230*/ 	.word	0x00000000
        /*0234*/ 	.word	0x00036438
        /*0238*/ 	.short	0x010a
        /*023a*/ 	.byte	0x3f
	.zero		1


	//   ....[19]....
        /*023c*/ 	.word	0x00006de0
        /*0240*/ 	.word	0x00000000
        /*0244*/ 	.word	0x00036420
        /*0248*/ 	.short	0x010a
        /*024a*/ 	.byte	0x3f
	.zero		1


	//   ....[20]....
        /*024c*/ 	.word	0x000070d0
        /*0250*/ 	.word	0x00000000
        /*0254*/ 	.word	0x00036438
        /*0258*/ 	.short	0x010a
        /*025a*/ 	.byte	0x3f
	.zero		1


	//   ....[21]....
        /*025c*/ 	.word	0x000073c0
        /*0260*/ 	.word	0x00000000
        /*0264*/ 	.word	0x00036428
        /*0268*/ 	.short	0x010a
        /*026a*/ 	.byte	0x3f
	.zero		1


	//   ....[22]....
        /*026c*/ 	.word	0x00007670
        /*0270*/ 	.word	0x00000000
        /*0274*/ 	.word	0x00036438
        /*0278*/ 	.short	0x010a
        /*027a*/ 	.byte	0x3f
	.zero		1


	//   ....[23]....
        /*027c*/ 	.word	0x00007ac0
        /*0280*/ 	.word	0x00000007
        /*0284*/ 	.word	0x00000000
        /*0288*/ 	.short	0x010a
        /*028a*/ 	.byte	0x3f
	.zero		1


	//   ....[24]....
        /*028c*/ 	.word	0x00007b40
        /*0290*/ 	.word	0x00000003
        /*0294*/ 	.word	0x00000000
        /*0298*/ 	.short	0x010a
        /*029a*/ 	.byte	0x3f
	.zero		1


	//   ....[25]....
        /*029c*/ 	.word	0x00007b90
        /*02a0*/ 	.word	0x00000009
        /*02a4*/ 	.word	0x00036438
        /*02a8*/ 	.short	0x010a
        /*02aa*/ 	.byte	0x3f
	.zero		1


	//   ....[26]....
        /*02ac*/ 	.word	0x00007c60
        /*02b0*/ 	.word	0x00000013
        /*02b4*/ 	.word	0x00036400
        /*02b8*/ 	.short	0x010a
        /*02ba*/ 	.byte	0x3f
	.zero		1


	//   ....[27]....
        /*02bc*/ 	.word	0x00007cb0
        /*02c0*/ 	.word	0x00000004
        /*02c4*/ 	.word	0x00036410
        /*02c8*/ 	.short	0x010a
        /*02ca*/ 	.byte	0x3f
	.zero		1


	//   ....[28]....
        /*02cc*/ 	.word	0x00007d00
        /*02d0*/ 	.word	0x00000013
        /*02d4*/ 	.word	0x00036430
        /*02d8*/ 	.short	0x010a
        /*02da*/ 	.byte	0x3f
	.zero		1


	//   ....[29]....
        /*02dc*/ 	.word	0x00007ea0
        /*02e0*/ 	.word	0x00000000
        /*02e4*/ 	.word	0x00036420
        /*02e8*/ 	.short	0x010a
        /*02ea*/ 	.byte	0x3f
	.zero		1


	//   ....[30]....
        /*02ec*/ 	.word	0x00007ef0
        /*02f0*/ 	.word	0x00000000
        /*02f4*/ 	.word	0x00036438
        /*02f8*/ 	.short	0x010a
        /*02fa*/ 	.byte	0x3f
	.zero		1


	//   ....[31]....
        /*02fc*/ 	.word	0x00007f40
        /*0300*/ 	.word	0x00000000
        /*0304*/ 	.word	0x00036428
        /*0308*/ 	.short	0x010a
        /*030a*/ 	.byte	0x3f
	.zero		1


	//   ....[32]....
        /*030c*/ 	.word	0x00007f90
        /*0310*/ 	.word	0x00000000
        /*0314*/ 	.word	0x00036438
        /*0318*/ 	.short	0x010a
        /*031a*/ 	.byte	0x3f
	.zero		1


	//   ....[33]....
        /*031c*/ 	.word	0x00007ff0
        /*0320*/ 	.word	0x00000000
        /*0324*/ 	.word	0x00036420
        /*0328*/ 	.short	0x010a
        /*032a*/ 	.byte	0x3f
	.zero		1


	//   ....[34]....
        /*032c*/ 	.word	0x00008040
        /*0330*/ 	.word	0x00000000
        /*0334*/ 	.word	0x00036438
        /*0338*/ 	.short	0x010a
        /*033a*/ 	.byte	0x3f
	.zero		1


	//   ....[35]....
        /*033c*/ 	.word	0x00008090
        /*0340*/ 	.word	0x00000000
        /*0344*/ 	.word	0x00036428
        /*0348*/ 	.short	0x010a
        /*034a*/ 	.byte	0x3f
	.zero		1


	//   ....[36]....
        /*034c*/ 	.word	0x000080e0
        /*0350*/ 	.word	0x00000000
        /*0354*/ 	.word	0x00036438
        /*0358*/ 	.short	0x010a
        /*035a*/ 	.byte	0x3f
	.zero		1


	//   ....[37]....
        /*035c*/ 	.word	0x000081c0
        /*0360*/ 	.word	0x00000007
        /*0364*/ 	.word	0x00000000
        /*0368*/ 	.short	0x010a
        /*036a*/ 	.byte	0x3f
	.zero		1


	//   ....[38]....
        /*036c*/ 	.word	0x00008210
        /*0370*/ 	.word	0x00000003
        /*0374*/ 	.word	0x00000000
        /*0378*/ 	.short	0x010a
        /*037a*/ 	.byte	0x3f
	.zero		1


	//----- nvinfo : EIATTR_NUM_MBARRIERS
	.align		4
.L_226:
        /*037c*/ 	.byte	0x03, 0x38
        /*037e*/ 	.short	0x0007


	//----- nvinfo : EIATTR_EXIT_INSTR_OFFSETS
	.align		4
        /*0380*/ 	.byte	0x04, 0x1c
        /*0382*/ 	.short	(.L_228 - .L_227)


	//   ....[0]....
.L_227:
        /*0384*/ 	.word	0x00000660


	//   ....[1]....
        /*0388*/ 	.word	0x00004310


	//   ....[2]....
        /*038c*/ 	.word	0x000043a0


	//   ....[3]....
        /*0390*/ 	.word	0x000043d0


	//   ....[4]....
        /*0394*/ 	.word	0x00004510


	//   ....[5]....
        /*0398*/ 	.word	0x00005340


	//   ....[6]....
        /*039c*/ 	.word	0x00005a70


	//   ....[7]....
        /*03a0*/ 	.word	0x00007be0


	//----- nvinfo : EIATTR_MAX_THREADS
	.align		4
.L_228:
        /*03a4*/ 	.byte	0x04, 0x05
        /*03a6*/ 	.short	(.L_230 - .L_229)
.L_229:
        /*03a8*/ 	.word	0x00000200
        /*03ac*/ 	.word	0x00000001
        /*03b0*/ 	.word	0x00000001


	//----- nvinfo : EIATTR_CRS_STACK_SIZE
	.align		4
.L_230:
        /*03b4*/ 	.byte	0x04, 0x1e
        /*03b6*/ 	.short	(.L_232 - .L_231)
.L_231:
        /*03b8*/ 	.word	0x00000000


	//----- nvinfo : EIATTR_CBANK_PARAM_SIZE
	.align		4
.L_232:
        /*03bc*/ 	.byte	0x03, 0x19
        /*03be*/ 	.short	0x0970


	//----- nvinfo : EIATTR_PARAM_CBANK
	.align		4
        /*03c0*/ 	.byte	0x04, 0x0a
        /*03c2*/ 	.short	(.L_234 - .L_233)
	.align		4
.L_233:
        /*03c4*/ 	.word	index@(.nv.constant0._ZN7cutlass13device_kernelIN5flash11enable_sm90INS1_16FlashAttnBwdSm90INS1_25CollectiveMainloopBwdSm90ILi2ELi1ELi1EN4cute5tupleIJNS5_1CILi1EEES8_S8_EEENS6_IJNS7_ILi64EEENS7_ILi96EEENS7_ILi192EEEEEENS_10bfloat16_tEfNS_4arch4Sm90ELb0ELb0ELb0ELb0ELb1ELb0ELb1ELb0ELi3ELi1ELi1ELi1ELb0EEENS1_21CollectiveEpilogueBwdISD_SE_SG_Li384ELb0ELb1ELi3EEENS1_19SingleTileSchedulerILb0ELb0ELb0ELi96EEEEEEEEEvNT_6ParamsE)
        /*03c8*/ 	.short	0x0210
        /*03ca*/ 	.short	0x0970


	//----- nvinfo : EIATTR_SW_WAR
	.align		4
.L_234:
        /*03cc*/ 	.byte	0x04, 0x36
        /*03ce*/ 	.short	(.L_236 - .L_235)
.L_235:
        /*03d0*/ 	.word	0x00000008
.L_236:


//--------------------- .nv.info._ZN7cutlass13device_kernelIN5flash11enable_sm90INS1_16FlashAttnBwdSm90INS1_25CollectiveMainloopBwdSm90ILi2ELi1ELi1EN4cute5tupleIJNS5_1CILi1EEES8_S8_EEENS6_IJNS7_ILi64EEENS7_ILi96EEENS7_ILi192EEEEEENS_10bfloat16_tEfNS_4arch4Sm90ELb0ELb0ELb0ELb0ELb0ELb0ELb1ELb0ELi3ELi1ELi1ELi1ELb0EEENS1_24CollectiveEpilogueBwdGQAISD_fSG_Li384ELb0ELb0EEENS1_19SingleTileSchedulerILb0ELb0ELb0ELi96EEEEEEEEEvNT_6ParamsE --------------------------
	.section	.nv.info._ZN7cutlass13device_kernelIN5flash11enable_sm90INS1_16FlashAttnBwdSm90INS1_25CollectiveMainloopBwdSm90ILi2ELi1ELi1EN4cute5tupleIJNS5_1CILi1EEES8_S8_EEENS6_IJNS7_ILi64EEENS7_ILi96EEENS7_ILi192EEEEEENS_10bfloat16_tEfNS_4arch4Sm90ELb0ELb0ELb0ELb0ELb0ELb0ELb1ELb0ELi3ELi1ELi1ELi1ELb0EEENS1_24CollectiveEpilogueBwdGQAISD_fSG_Li384ELb0ELb0EEENS1_19SingleTileSchedulerILb0ELb0ELb0ELi96EEEEEEEEEvNT_6ParamsE,"",@"SHT_CUDA_INFO"
	.sectionflags	@""
	.align	4


	//----- nvinfo : EIATTR_CUDA_API_VERSION
	.align		4
        /*0000*/ 	.byte	0x04, 0x37
        /*0002*/ 	.short	(.L_238 - .L_237)
.L_237:
        /*0004*/ 	.word	0x00000082


	//----- nvinfo : EIATTR_KPARAM_INFO
	.align		4
.L_238:
        /*0008*/ 	.byte	0x04, 0x17
        /*000a*/ 	.short	(.L_240 - .L_239)
.L_239:
        /*000c*/ 	.word	0x00000000
        /*0010*/ 	.short	0x0000
        /*0012*/ 	.short	0x0070
        /*0014*/ 	.byte	0x00, 0xf0, 0x01, 0x1a


	//----- nvinfo : EIATTR_SPARSE_MMA_MASK
	.align		4
.L_240:
        /*0018*/ 	.byte	0x03, 0x50
        /*001a*/ 	.short	0x0000


	//----- nvinfo : EIATTR_MAXREG_COUNT
	.align		4
        /*001c*/ 	.byte	0x03, 0x1b
        /*001e*/ 	.short	0x0080


	//----- nvinfo : EIATTR_NUM_BARRIERS
	.align		4
        /*0020*/ 	.byte	0x02, 0x4c
        /*0022*/ 	.byte	0x10
	.zero		1


	//----- nvinfo : EIATTR_EXTERNS
	.align		4
        /*0024*/ 	.byte	0x04, 0x0f
        /*0026*/ 	.short	(.L_242 - .L_241)


	//   ....[0]....
	.align		4
.L_241:
        /*0028*/ 	.word	index@(__assertfail)


	//----- nvinfo : EIATTR_MERCURY_ISA_VERSION
	.align		4
.L_242:
        /*002c*/ 	.byte	0x03, 0x5f
        /*002e*/ 	.short	0x0101


	//----- nvinfo : EIATTR_INT_WARP_WIDE_INSTR_OFFSETS
	.align		4
        /*0030*/ 	.byte	0x04, 0x31
        /*0032*/ 	.short	(.L_244 - .L_243)


	//   ....[0]....
.L_243:
        /*0034*/ 	.word	0x00000170


	//   ....[1]....
        /*0038*/ 	.word	0x00000230


	//----- nvinfo : EIATTR_COOP_GROUP_MASK_REGIDS
	.align		4
.L_244:
        /*003c*/ 	.byte	0x04, 0x29
        /*003e*/ 	.short	(.L_246 - .L_245)


	//   ....[0]....
.L_245:
        /*0040*/ 	.word	0xffffffff


	//   ....[1]....
        /*0044*/ 	.word	0xffffffff


	//   ....[2]....
        /*0048*/ 	.word	0xffffffff


	//   ....[3]....
        /*004c*/ 	.word	0xffffffff


	//   ....[4]....
        /*0050*/ 	.word	0xffffffff


	//   ....[5]....
        /*0054*/ 	.word	0xffffffff


	//   ....[6]....
        /*0058*/ 	.word	0xffffffff


	//   ....[7]....
        /*005c*/ 	.word	0x0500000f


	//----- nvinfo : EIATTR_COOP_GROUP_INSTR_OFFSETS
	.align		4
.L_246:
        /*0060*/ 	.byte	0x04, 0x28
        /*0062*/ 	.short	(.L_248 - .L_247)


	//   ....[0]....
.L_247:
        /*0064*/ 	.word	0x00000050


	//   ....[1]....
        /*0068*/ 	.word	0x00000180


	//   ....[2]....
        /*006c*/ 	.word	0x00000210


	//   ....[3]....
        /*0070*/ 	.word	0x00000390


	//   ....[4]....
        /*0074*/ 	.word	0x000005a0


	//   ....[5]....
        /*0078*/ 	.word	0x00000b00


	//   ....[6]....
        /*007c*/ 	.word	0x00003ff0


	//   ....[7]....
        /*0080*/ 	.word	0x000070b0


	//----- nvinfo : EIATTR_REG_RECONFIG
	.align		4
.L_248:
        /*0084*/ 	.byte	0x01, 0x54
	.zero		2


	//----- nvinfo : EIATTR_SYSCALL_OFFSETS
	.align		4
        /*0088*/ 	.byte	0x04, 0x46
        /*008a*/ 	.short	(.L_250 - .L_249)


	//   ....[0]....
.L_249:
        /*008c*/ 	.word	0x00000760


	//   ....[1]....
        /*0090*/ 	.word	0x00000850


	//   ....[2]....
        /*0094*/ 	.word	0x00000990


	//   ....[3]....
        /*0098*/ 	.word	0x00000a80


	//----- nvinfo : EIATTR_MBARRIER_INSTR_OFFSETS
	.align		4
.L_250:
        /*009c*/ 	.byte	0x04, 0x39
        /*009e*/ 	.short	(.L_252 - .L_251)


	//   ....[0]....
.L_251:
        /*00a0*/ 	.word	0x00000250
        /*00a4*/ 	.word	0x000000ff
        /*00a8*/ 	.word	0x00036400
        /*00ac*/ 	.short	0x0100
        /*00ae*/ 	.byte	0x06
	.zero		1


	//   ....[1]....
        /*00b0*/ 	.word	0x00000340
        /*00b4*/ 	.word	0x000000ff
        /*00b8*/ 	.word	0x00036410
        /*00bc*/ 	.short	0x0100
        /*00be*/ 	.byte	0x08
	.zero		1


	//   ....[2]....
        /*00c0*/ 	.word	0x00000350
        /*00c4*/ 	.word	0x000000ff
        /*00c8*/ 	.word	0x00036420
        /*00cc*/ 	.short	0x0100
        /*00ce*/ 	.byte	0x08
	.zero		1


	//   ....[3]....
        /*00d0*/ 	.word	0x00000360
        /*00d4*/ 	.word	0x000000ff
        /*00d8*/ 	.word	0x00036418
        /*00dc*/ 	.short	0x0100
        /*00de*/ 	.byte	0x08
	.zero		1


	//   ....[4]....
        /*00e0*/ 	.word	0x00000370
        /*00e4*/ 	.word	0x000000ff
        /*00e8*/ 	.word	0x00036428
        /*00ec*/ 	.short	0x0100
        /*00ee*/ 	.byte	0x08
	.zero		1


	//   ....[5]....
        /*00f0*/ 	.word	0x000004a0
        /*00f4*/ 	.word	0x000000ff
        /*00f8*/ 	.word	0x00036430
        /*00fc*/ 	.short	0x0100
        /*00fe*/ 	.byte	0x08
	.zero		1


	//   ....[6]....
        /*0100*/ 	.word	0x000004b0
        /*0104*/ 	.word	0x000000ff
        /*0108*/ 	.word	0x00036438
        /*010c*/ 	.short	0x0100
        /*010e*/ 	.byte	0x08
	.zero		1


	//   ....[7]....
        /*0110*/ 	.word	0x00000b40
        /*0114*/ 	.word	0x000000ff
        /*0118*/ 	.word	0x00036400
        /*011c*/ 	.short	0x010a
        /*011e*/ 	.byte	0x24
	.zero		1


	//   ....[8]....
        /*0120*/ 	.word	0x00000c20
        /*0124*/ 	.word	0x000000ff
        /*0128*/ 	.word	0x00036400
        /*012c*/ 	.short	0x010a
        /*012e*/ 	.byte	0x24
	.zero		1


	//   ....[9]....
        /*0130*/ 	.word	0x00001650
        /*0134*/ 	.word	0x00000003
        /*0138*/ 	.word	0x00036410
        /*013c*/ 	.short	0x010a
        /*013e*/ 	.byte	0x3f
	.zero		1


	//   ....[10]....
        /*0140*/ 	.word	0x00001690
        /*0144*/ 	.word	0x00000003
        /*0148*/ 	.word	0x00036410
        /*014c*/ 	.short	0x010a
        /*014e*/ 	.byte	0x3f
	.zero		1


	//   ....[11]....
        /*0150*/ 	.word	0x00001d30
        /*0154*/ 	.word	0x000000ff
        /*0158*/ 	.word	0x00036430
        /*015c*/ 	.short	0x010a
        /*015e*/ 	.byte	0x24
	.zero		1


	//   ....[12]....
        /*0160*/ 	.word	0x00001d70
        /*0164*/ 	.word	0x000000ff
        /*0168*/ 	.word	0x00036430
        /*016c*/ 	.short	0x010a
        /*016e*/ 	.byte	0x24
	.zero		1


	//   ....[13]....
        /*0170*/ 	.word	0x00003140
        /*0174*/ 	.word	0x000000ff
        /*0178*/ 	.word	0x00000000
        /*017c*/ 	.short	0x0101
        /*017e*/ 	.byte	0x04
	.zero		1


	//   ....[14]....
        /*0180*/ 	.word	0x000034d0
        /*0184*/ 	.word	0x00000003
        /*0188*/ 	.word	0x00000000
        /*018c*/ 	.short	0x0101
        /*018e*/ 	.byte	0x3f
	.zero		1


	//   ....[15]....
        /*0190*/ 	.word	0x00005260
        /*0194*/ 	.word	0x00000000
        /*0198*/ 	.word	0x00036420
        /*019c*/ 	.short	0x010a
        /*019e*/ 	.byte	0x3f
	.zero		1


	//   ....[16]....
        /*01a0*/ 	.word	0x000059a0
        /*01a4*/ 	.word	0x00000000
        /*01a8*/ 	.word	0x00036438
        /*01ac*/ 	.short	0x010a
        /*01ae*/ 	.byte	0x3f
	.zero		1


	//   ....[17]....
        /*01b0*/ 	.word	0x00005cf0
        /*01b4*/ 	.word	0x00000000
        /*01b8*/ 	.word	0x00036428
        /*01bc*/ 	.short	0x010a
        /*01be*/ 	.byte	0x3f
	.zero		1


	//   ....[18]....
        /*01c0*/ 	.word	0x00005f80
        /*01c4*/ 	.word	0x00000000
        /*01c8*/ 	.word	0x00036438
        /*01cc*/ 	.short	0x010a
        /*01ce*/ 	.byte	0x3f
	.zero		1


	//   ....[19]....
        /*01d0*/ 	.word	0x00006260
        /*01d4*/ 	.word	0x00000000
        /*01d8*/ 	.word	0x00036420
        /*01dc*/ 	.short	0x010a
        /*01de*/ 	.byte	0x3f
	.zero		1


	//   ....[20]....
        /*01e0*/ 	.word	0x00006550
        /*01e4*/ 	.word	0x00000000
        /*01e8*/ 	.word	0x00036438
        /*01ec*/ 	.short	0x010a
        /*01ee*/ 	.byte	0x3f
	.zero		1


	//   ....[21]....
        /*01f0*/ 	.word	0x00006840
        /*01f4*/ 	.word	0x00000000
        /*01f8*/ 	.word	0x00036428
        /*01fc*/ 	.short	0x010a
        /*01fe*/ 	.byte	0x3f
	.zero		1


	//   ....[22]....
        /*0200*/ 	.word	0x00006af0
        /*0204*/ 	.word	0x00000000
        /*0208*/ 	.word	0x00036438
        /*020c*/ 	.short	0x010a
        /*020e*/ 	.byte	0x3f
	.zero		1


	//   ....[23]....
        /*0210*/ 	.word	0x00006f30
        /*0214*/ 	.word	0x00000007
        /*0218*/ 	.word	0x00000000
        /*021c*/ 	.short	0x010a
        /*021e*/ 	.byte	0x3f
	.zero		1


	//   ....[24]....
        /*0220*/ 	.word	0x00006fb0
        /*0224*/ 	.word	0x00000003
        /*0228*/ 	.word	0x00000000
        /*022c*/ 	.short	0x010a
        /*022e*/ 	.byte	0x3f
	.zero		1


	//   ....[25]....
        /*0230*/ 	.word	0x00007000
        /*0234*/ 	.word	0x00000009
        /*0238*/ 	.word	0x00036438
        /*023c*/ 	.short	0x010a
        /*023e*/ 	.byte	0x3f
	.zero		1


	//   ....[26]....
        /*0240*/ 	.word	0x000070e0
        /*0244*/ 	.word	0x00000099
        /*0248*/ 	.word	0x00036400
        /*024c*/ 	.short	0x010a
        /*024e*/ 	.byte	0x3f
	.zero		1


	//   ....[27]....
        /*0250*/ 	.word	0x00007130
        /*0254*/ 	.word	0x00000003
        /*0258*/ 	.word	0x00036410
        /*025c*/ 	.short	0x010a
        /*025e*/ 	.byte	0x3f
	.zero		1


	//   ....[28]....
        /*0260*/ 	.word	0x00007180
        /*0264*/ 	.word	0x00000099
        /*0268*/ 	.word	0x00036430
        /*026c*/ 	.short	0x010a
        /*026e*/ 	.byte	0x3f
	.zero		1


	//   ....[29]....
        /*0270*/ 	.word	0x000071d0
        /*0274*/ 	.word	0x00000000
        /*0278*/ 	.word	0x00036420
        /*027c*/ 	.short	0x010a
        /*027e*/ 	.byte	0x3f
	.zero		1


	//   ....[30]....
        /*0280*/ 	.word	0x00007220
        /*0284*/ 	.word	0x00000000
        /*0288*/ 	.word	0x00036438
        /*028c*/ 	.short	0x010a
        /*028e*/ 	.byte	0x3f
	.zero		1


	//   ....[31]....
        /*0290*/ 	.word	0x00007270
        /*0294*/ 	.word	0x00000000
        /*0298*/ 	.word	0x00036428
        /*029c*/ 	.short	0x010a
        /*029e*/ 	.byte	0x3f
	.zero		1


	//   ....[32]....
        /*02a0*/ 	.word	0x000072c0
        /*02a4*/ 	.word	0x00000000
        /*02a8*/ 	.word	0x00036438
        /*02ac*/ 	.short	0x010a
        /*02ae*/ 	.byte	0x3f
	.zero		1


	//   ....[33]....
        /*02b0*/ 	.word	0x00007320
        /*02b4*/ 	.word	0x00000000
        /*02b8*/ 	.word	0x00036420
        /*02bc*/ 	.short	0x010a
        /*02be*/ 	.byte	0x3f
	.zero		1


	//   ....[34]....
        /*02c0*/ 	.word	0x00007370
        /*02c4*/ 	.word	0x00000000
        /*02c8*/ 	.word	0x00036438
        /*02cc*/ 	.short	0x010a
        /*02ce*/ 	.byte	0x3f
	.zero		1


	//   ....[35]....
        /*02d0*/ 	.word	0x000073c0
        /*02d4*/ 	.word	0x00000000
        /*02d8*/ 	.word	0x00036428
        /*02dc*/ 	.short	0x010a
        /*02de*/ 	.byte	0x3f
	.zero		1


	//   ....[36]....
        /*02e0*/ 	.word	0x00007410
        /*02e4*/ 	.word	0x00000000
        /*02e8*/ 	.word	0x00036438
        /*02ec*/ 	.short	0x010a
        /*02ee*/ 	.byte	0x3f
	.zero		1


	//   ....[37]....
        /*02f0*/ 	.word	0x000074f0
        /*02f4*/ 	.word	0x00000007
        /*02f8*/ 	.word	0x00000000
        /*02fc*/ 	.short	0x010a
        /*02fe*/ 	.byte	0x3f
	.zero		1


	//   ....[38]....
        /*0300*/ 	.word	0x00007540
        /*0304*/ 	.word	0x00000003
        /*0308*/ 	.word	0x00000000
        /*030c*/ 	.short	0x010a
        /*030e*/ 	.byte	0x3f
	.zero		1


	//----- nvinfo : EIATTR_NUM_MBARRIERS
	.align		4
.L_252:
        /*0310*/ 	.byte	0x03, 0x38
        /*0312*/ 	.short	0x0007


	//----- nvinfo : EIATTR_EXIT_INSTR_OFFSETS
	.align		4
        /*0314*/ 	.byte	0x04, 0x1c
        /*0316*/ 	.short	(.L_254 - .L_253)


	//   ....[0]....
.L_253:
        /*0318*/ 	.word	0x00007050


	//----- nvinfo : EIATTR_MAX_THREADS
	.align		4
.L_254:
        /*031c*/ 	.byte	0x04, 0x05
        /*031e*/ 	.short	(.L_256 - .L_255)
.L_255:
        /*0320*/ 	.word	0x00000200
        /*0324*/ 	.word	0x00000001
        /*0328*/ 	.word	0x00000001


	//----- nvinfo : EIATTR_CRS_STACK_SIZE
	.align		4
.L_256:
        /*032c*/ 	.byte	0x04, 0x1e
        /*032e*/ 	.short	(.L_258 - .L_257)
.L_257:
        /*0330*/ 	.word	0x00000000


	//----- nvinfo : EIATTR_CBANK_PARAM_SIZE
	.align		4
.L_258:
        /*0334*/ 	.byte	0x03, 0x19
        /*0336*/ 	.short	0x06f0


	//----- nvinfo : EIATTR_PARAM_CBANK
	.align		4
        /*0338*/ 	.byte	0x04, 0x0a
        /*033a*/ 	.short	(.L_260 - .L_259)
	.align		4
.L_259:
        /*033c*/ 	.word	index@(.nv.constant0._ZN7cutlass13device_kernelIN5flash11enable_sm90INS1_16FlashAttnBwdSm90INS1_25CollectiveMainloopBwdSm90ILi2ELi1ELi1EN4cute5tupleIJNS5_1CILi1EEES8_S8_EEENS6_IJNS7_ILi64EEENS7_ILi96EEENS7_ILi192EEEEEENS_10bfloat16_tEfNS_4arch4Sm90ELb0ELb0ELb0ELb0ELb0ELb0ELb1ELb0ELi3ELi1ELi1ELi1ELb0EEENS1_24CollectiveEpilogueBwdGQAISD_fSG_Li384ELb0ELb0EEENS1_19SingleTileSchedulerILb0ELb0ELb0ELi96EEEEEEEEEvNT_6ParamsE)
        /*0340*/ 	.short	0x0210
        /*0342*/ 	.short	0x06f0


	//----- nvinfo : EIATTR_SW_WAR
	.align		4
.L_260:
        /*0344*/ 	.byte	0x04, 0x36
        /*0346*/ 	.short	(.L_262 - .L_261)
.L_261:
        /*0348*/ 	.word	0x00000008
.L_262:


//--------------------- .nv.info._ZN7cutlass13device_kernelIN5flash11enable_sm90INS1_16FlashAttnBwdSm90INS1_25CollectiveMainloopBwdSm90ILi2ELi1ELi1EN4cute5tupleIJNS5_1CILi1EEES8_S8_EEENS6_IJNS7_ILi64EEENS7_ILi96EEENS7_ILi192EEEEEENS_10bfloat16_tEfNS_4arch4Sm90ELb0ELb0ELb0ELb0ELb1ELb0ELb1ELb0ELi3ELi1ELi1ELi1ELb0EEENS1_24CollectiveEpilogueBwdGQAISD_fSG_Li384ELb0ELb1EEENS1_19SingleTileSchedulerILb0ELb0ELb0ELi96EEEEEEEEEvNT_6ParamsE --------------------------
	.section	.nv.info._ZN7cutlass13device_kernelIN5flash11enable_sm90INS1_16FlashAttnBwdSm90INS1_25CollectiveMainloopBwdSm90ILi2ELi1ELi1EN4cute5tupleIJNS5_1CILi1EEES8_S8_EEENS6_IJNS7_ILi64EEENS7_ILi96EEENS7_ILi192EEEEEENS_10bfloat16_tEfNS_4arch4Sm90ELb0ELb0ELb0ELb0ELb1ELb0ELb1ELb0ELi3ELi1ELi1ELi1ELb0EEENS1_24CollectiveEpilogueBwdGQAISD_fSG_Li384ELb0ELb1EEENS1_19SingleTileSchedulerILb0ELb0ELb0ELi96EEEEEEEEEvNT_6ParamsE,"",@"SHT_CUDA_INFO"
	.sectionflags	@""
	.align	4


	//----- nvinfo : EIATTR_CUDA_API_VERSION
	.align		4
        /*0000*/ 	.byte	0x04, 0x37
        /*0002*/ 	.short	(.L_264 - .L_263)
.L_263:
        /*0004*/ 	.word	0x00000082


	//----- nvinfo : EIATTR_KPARAM_INFO
	.align		4
.L_264:
        /*0008*/ 	.byte	0x04, 0x17
        /*000a*/ 	.short	(.L_266 - .L_265)
.L_265:
        /*000c*/ 	.word	0x00000000
        /*0010*/ 	.short	0x0000
        /*0012*/ 	.short	0x0070
        /*0014*/ 	.byte	0x00, 0xf0, 0x01, 0x1a


	//----- nvinfo : EIATTR_SPARSE_MMA_MASK
	.align		4
.L_266:
        /*0018*/ 	.byte	0x03, 0x50
        /*001a*/ 	.short	0x0000


	//----- nvinfo : EIATTR_MAXREG_COUNT
	.align		4
        /*001c*/ 	.byte	0x03, 0x1b
        /*001e*/ 	.short	0x0080


	//----- nvinfo : EIATTR_NUM_BARRIERS
	.align		4
        /*0020*/ 	.byte	0x02, 0x4c
        /*0022*/ 	.byte	0x10
	.zero		1


	//----- nvinfo : EIATTR_EXTERNS
	.align		4
        /*0024*/ 	.byte	0x04, 0x0f
        /*0026*/ 	.short	(.L_268 - .L_267)


	//   ....[0]....
	.align		4
.L_267:
        /*0028*/ 	.word	index@(__assertfail)


	//----- nvinfo : EIATTR_MERCURY_ISA_VERSION
	.align		4
.L_268:
        /*002c*/ 	.byte	0x03, 0x5f
        /*002e*/ 	.short	0x0101


	//----- nvinfo : EIATTR_INT_WARP_WIDE_INSTR_OFFSETS
	.align		4
        /*0030*/ 	.byte	0x04, 0x31
        /*0032*/ 	.short	(.L_270 - .L_269)


	//   ....[0]....
.L_269:
        /*0034*/ 	.word	0x00000170


	//   ....[1]....
        /*0038*/ 	.word	0x00000230


	//   ....[2]....
        /*003c*/ 	.word	0x00004dd0


	//   ....[3]....
        /*0040*/ 	.word	0x000053c0


	//   ....[4]....
        /*0044*/ 	.word	0x00005b20


	//----- nvinfo : EIATTR_COOP_GROUP_MASK_REGIDS
	.align		4
.L_270:
        /*0048*/ 	.byte	0x04, 0x29
        /*004a*/ 	.short	(.L_272 - .L_271)


	//   ....[0]....
.L_271:
        /*004c*/ 	.word	0xffffffff


	//   ....[1]....
        /*0050*/ 	.word	0xffffffff


	//   ....[2]....
        /*0054*/ 	.word	0xffffffff


	//   ....[3]....
        /*0058*/ 	.word	0xffffffff


	//   ....[4]....
        /*005c*/ 	.word	0xffffffff


	//   ....[5]....
        /*0060*/ 	.word	0xffffffff


	//   ....[6]....
        /*0064*/ 	.word	0xffffffff


	//   ....[7]....
        /*0068*/ 	.word	0xffffffff


	//   ....[8]....
        /*006c*/ 	.word	0xffffffff


	//   ....[9]....
        /*0070*/ 	.word	0xffffffff


	//   ....[10]....
        /*0074*/ 	.word	0xffffffff


	//   ....[11]....
        /*0078*/ 	.word	0xffffffff


	//   ....[12]....
        /*007c*/ 	.word	0xffffffff


	//   ....[13]....
        /*0080*/ 	.word	0xffffffff


	//   ....[14]....
        /*0084*/ 	.word	0xffffffff


	//   ....[15]....
        /*0088*/ 	.word	0xffffffff


	//   ....[16]....
        /*008c*/ 	.word	0xffffffff


	//   ....[17]....
        /*0090*/ 	.word	0x0500000f


	//   ....[18]....
        /*0094*/ 	.word	0x0500000f


	//   ....[19]....
        /*0098*/ 	.word	0x0500000f


	//   ....[20]....
        /*009c*/ 	.word	0x0500000f


	//   ....[21]....
        /*00a0*/ 	.word	0x0500000f


	//   ....[22]....
        /*00a4*/ 	.word	0x0500000f


	//----- nvinfo : EIATTR_COOP_GROUP_INSTR_OFFSETS
	.align		4
.L_272:
        /*00a8*/ 	.byte	0x04, 0x28
        /*00aa*/ 	.short	(.L_274 - .L_273)


	//   ....[0]....
.L_273:
        /*00ac*/ 	.word	0x00000050


	//   ....[1]....
        /*00b0*/ 	.word	0x00000180


	//   ....[2]....
        /*00b4*/ 	.word	0x00000210


	//   ....[3]....
        /*00b8*/ 	.word	0x00000390


	//   ....[4]....
        /*00bc*/ 	.word	0x000005c0


	//   ....[5]....
        /*00c0*/ 	.word	0x00000b30


	//   ....[6]....
        /*00c4*/ 	.word	0x00003dc0


	//   ....[7]....
        /*00c8*/ 	.word	0x00003f50


	//   ....[8]....
        /*00cc*/ 	.word	0x000041e0


	//   ....[9]....
        /*00d0*/ 	.word	0x00004370


	//   ....[10]....
        /*00d4*/ 	.word	0x00004490


	//   ....[11]....
        /*00d8*/ 	.word	0x00004910


	//   ....[12]....
        /*00dc*/ 	.word	0x00004d00


	//   ....[13]....
        /*00e0*/ 	.word	0x00004f40


	//   ....[14]....
        /*00e4*/ 	.word	0x000052f0


	//   ....[15]....
        /*00e8*/ 	.word	0x000055a0


	//   ....[16]....
        /*00ec*/ 	.word	0x00005a60


	//   ....[17]....
        /*00f0*/ 	.word	0x00007d30


	//   ....[18]....
        /*00f4*/ 	.word	0x00007e80


	//   ....[19]....
        /*00f8*/ 	.word	0x00007ef0


	//   ....[20]....
        /*00fc*/ 	.word	0x00007f60


	//   ....[21]....
        /*0100*/ 	.word	0x00007fd0


	//   ....[22]....
        /*0104*/ 	.word	0x00008040


	//----- nvinfo : EIATTR_REG_RECONFIG
	.align		4
.L_274:
        /*0108*/ 	.byte	0x01, 0x54
	.zero		2


	//----- nvinfo : EIATTR_SYSCALL_OFFSETS
	.align		4
        /*010c*/ 	.byte	0x04, 0x46
        /*010e*/ 	.short	(.L_276 - .L_275)


	//   ....[0]....
.L_275:
        /*0110*/ 	.word	0x00000790


	//   ....[1]....
        /*0114*/ 	.word	0x00000880


	//   ....[2]....
        /*0118*/ 	.word	0x000009c0


	//   ....[3]....
        /*011c*/ 	.word	0x00000ab0


	//----- nvinfo : EIATTR_MBARRIER_INSTR_OFFSETS
	.align		4
.L_276:
        /*0120*/ 	.byte	0x04, 0x39
        /*0122*/ 	.short	(.L_278 - .L_277)


	//   ....[0]....
.L_277:
        /*0124*/ 	.word	0x00000250
        /*0128*/ 	.word	0x000000ff
        /*012c*/ 	.word	0x00036400
        /*0130*/ 	.short	0x0100
        /*0132*/ 	.byte	0x06
	.zero		1


	//   ....[1]....
        /*0134*/ 	.word	0x00000340
        /*0138*/ 	.word	0x000000ff
        /*013c*/ 	.word	0x00036410
        /*0140*/ 	.short	0x0100
        /*0142*/ 	.byte	0x08
	.zero		1


	//   ....[2]....
        /*0144*/ 	.word	0x00000350
        /*0148*/ 	.word	0x000000ff
        /*014c*/ 	.word	0x00036420
        /*0150*/ 	.short	0x0100
        /*0152*/ 	.byte	0x08
	.zero		1


	//   ....[3]....
        /*0154*/ 	.word	0x00000360
        /*0158*/ 	.word	0x000000ff
        /*015c*/ 	.word	0x00036418
        /*0160*/ 	.short	0x0100
        /*0162*/ 	.byte	0x08
	.zero		1


	//   ....[4]....
        /*0164*/ 	.word	0x00000370
        /*0168*/ 	.word	0x000000ff
        /*016c*/ 	.word	0x00036428
        /*0170*/ 	.short	0x0100
        /*0172*/ 	.byte	0x08
	.zero		1


	//   ....[5]....
        /*0174*/ 	.word	0x000004a0
        /*0178*/ 	.word	0x000000ff
        /*017c*/ 	.word	0x00036430
        /*0180*/ 	.short	0x0100
        /*0182*/ 	.byte	0x08
	.zero		1


	//   ....[6]....
        /*0184*/ 	.word	0x000004b0
        /*0188*/ 	.word	0x000000ff
        /*018c*/ 	.word	0x00036438
        /*0190*/ 	.short	0x0100
        /*0192*/ 	.byte	0x08
	.zero		1


	//   ....[7]....
        /*0194*/ 	.word	0x00000b70
        /*0198*/ 	.word	0x000000ff
        /*019c*/ 	.word	0x00036400
        /*01a0*/ 	.short	0x010a
        /*01a2*/ 	.byte	0x24
	.zero		1


	//   ....[8]....
        /*01a4*/ 	.word	0x00000c50
        /*01a8*/ 	.word	0x000000ff
        /*01ac*/ 	.word	0x00036400
        /*01b0*/ 	.short	0x010a
        /*01b2*/ 	.byte	0x24
	.zero		1


	//   ....[9]....
        /*01b4*/ 	.word	0x00001680
        /*01b8*/ 	.word	0x00000003
        /*01bc*/ 	.word	0x00036410
        /*01c0*/ 	.short	0x010a
        /*01c2*/ 	.byte	0x3f
	.zero		1


	//   ....[10]....
        /*01c4*/ 	.word	0x000016c0
        /*01c8*/ 	.word	0x00000003
        /*01cc*/ 	.word	0x00036410
        /*01d0*/ 	.short	0x010a
        /*01d2*/ 	.byte	0x3f
	.zero		1


	//   ....[11]....
        /*01d4*/ 	.word	0x00001d60
        /*01d8*/ 	.word	0x000000ff
        /*01dc*/ 	.word	0x00036430
        /*01e0*/ 	.short	0x010a
        /*01e2*/ 	.byte	0x24
	.zero		1


	//   ....[12]....
        /*01e4*/ 	.word	0x00001da0
        /*01e8*/ 	.word	0x000000ff
        /*01ec*/ 	.word	0x00036430
        /*01f0*/ 	.short	0x010a
        /*01f2*/ 	.byte	0x24
	.zero		1


	//   ....[13]....
        /*01f4*/ 	.word	0x00003170
        /*01f8*/ 	.word	0x000000ff
        /*01fc*/ 	.word	0x00000000
        /*0200*/ 	.short	0x0101
        /*0202*/ 	.byte	0x04
	.zero		1


	//   ....[14]....
        /*0204*/ 	.word	0x00003520
        /*0208*/ 	.word	0x00000003
        /*020c*/ 	.word	0x00000000
        /*0210*/ 	.short	0x0101
        /*0212*/ 	.byte	0x3f
	.zero		1


	//   ....[15]....
        /*0214*/ 	.word	0x00005ee0
        /*0218*/ 	.word	0x00000000
        /*021c*/ 	.word	0x00036420
        /*0220*/ 	.short	0x010a
        /*0222*/ 	.byte	0x3f
	.zero		1


	//   ....[16]....
        /*0224*/ 	.word	0x00006620
        /*0228*/ 	.word	0x00000000
        /*022c*/ 	.word	0x00036438
        /*0230*/ 	.short	0x010a
        /*0232*/ 	.byte	0x3f
	.zero		1


	//   ....[17]....
        /*0234*/ 	.word	0x00006970
        /*0238*/ 	.word	0x00000000
        /*023c*/ 	.word	0x00036428
        /*0240*/ 	.short	0x010a
        /*0242*/ 	.byte	0x3f
	.zero		1


	//   ....[18]....
        /*0244*/ 	.word	0x00006c00
        /*0248*/ 	.word	0x00000000
        /*024c*/ 	.word	0x00036438
        /*0250*/ 	.short	0x010a
        /*0252*/ 	.byte	0x3f
	.zero		1


	//   ....[19]....
        /*0254*/ 	.word	0x00006ee0
        /*0258*/ 	.word	0x00000000
        /*025c*/ 	.word	0x00036420
        /*0260*/ 	.short	0x010a
        /*0262*/ 	.byte	0x3f
	.zero		1


	//   ....[20]....
        /*0264*/ 	.word	0x000071d0
        /*0268*/ 	.word	0x00000000
        /*026c*/ 	.word	0x00036438
        /*0270*/ 	.short	0x010a
        /*0272*/ 	.byte	0x3f
	.zero		1


	//   ....[21]....
        /*0274*/ 	.word	0x000074c0
        /*0278*/ 	.word	0x00000000
        /*027c*/ 	.word	0x00036428
        /*0280*/ 	.short	0x010a
        /*0282*/ 	.byte	0x3f
	.zero		1


	//   ....[22]....
        /*0284*/ 	.word	0x00007770
        /*0288*/ 	.word	0x00000000
        /*028c*/ 	.word	0x00036438
        /*0290*/ 	.short	0x010a
        /*0292*/ 	.byte	0x3f
	.zero		1


	//   ....[23]....
        /*0294*/ 	.word	0x00007bb0
        /*0298*/ 	.word	0x00000007
        /*029c*/ 	.word	0x00000000
        /*02a0*/ 	.short	0x010a
        /*02a2*/ 	.byte	0x3f
	.zero		1


	//   ....[24]....
        /*02a4*/ 	.word	0x00007c30
        /*02a8*/ 	.word	0x00000003
        /*02ac*/ 	.word	0x00000000
        /*02b0*/ 	.short	0x010a
        /*02b2*/ 	.byte	0x3f
	.zero		1


	//   ....[25]....
        /*02b4*/ 	.word	0x00007c80
        /*02b8*/ 	.word	0x00000009
        /*02bc*/ 	.word	0x00036438
        /*02c0*/ 	.short	0x010a
        /*02c2*/ 	.byte	0x3f
	.zero		1


	//   ....[26]....
        /*02c4*/ 	.word	0x00007d60
        /*02c8*/ 	.word	0x00000098
        /*02cc*/ 	.word	0x00036400
        /*02d0*/ 	.short	0x010a
        /*02d2*/ 	.byte	0x3f
	.zero		1


	//   ....[27]....
        /*02d4*/ 	.word	0x00007db0
        /*02d8*/ 	.word	0x00000003
        /*02dc*/ 	.word	0x00036410
        /*02e0*/ 	.short	0x010a
        /*02e2*/ 	.byte	0x3f
	.zero		1


	//   ....[28]....
        /*02e4*/ 	.word	0x00007e00
        /*02e8*/ 	.word	0x00000098
        /*02ec*/ 	.word	0x00036430
        /*02f0*/ 	.short	0x010a
        /*02f2*/ 	.byte	0x3f
	.zero		1


	//   ....[29]....
        /*02f4*/ 	.word	0x00008080
        /*02f8*/ 	.word	0x00000000
        /*02fc*/ 	.word	0x00036420
        /*0300*/ 	.short	0x010a
        /*0302*/ 	.byte	0x3f
	.zero		1


	//   ....[30]....
        /*0304*/ 	.word	0x000080d0
        /*0308*/ 	.word	0x00000000
        /*030c*/ 	.word	0x00036438
        /*0310*/ 	.short	0x010a
        /*0312*/ 	.byte	0x3f
	.zero		1


	//   ....[31]....
        /*0314*/ 	.word	0x00008120
        /*0318*/ 	.word	0x00000000
        /*031c*/ 	.word	0x00036428
        /*0320*/ 	.short	0x010a
        /*0322*/ 	.byte	0x3f
	.zero		1


	//   ....[32]....
        /*0324*/ 	.word	0x00008170
        /*0328*/ 	.word	0x00000000
        /*032c*/ 	.word	0x00036438
        /*0330*/ 	.short	0x010a
        /*0332*/ 	.byte	0x3f
	.zero		1


	//   ....[33]....
        /*0334*/ 	.word	0x000081d0
        /*0338*/ 	.word	0x00000000
        /*033c*/ 	.word	0x00036420
        /*0340*/ 	.short	0x010a
        /*0342*/ 	.byte	0x3f
	.zero		1


	//   ....[34]....
        /*0344*/ 	.word	0x00008220
        /*0348*/ 	.word	0x00000000
        /*034c*/ 	.word	0x00036438
        /*0350*/ 	.short	0x010a
        /*0352*/ 	.byte	0x3f
	.zero		1


	//   ....[35]....
        /*0354*/ 	.word	0x00008270
        /*0358*/ 	.word	0x00000000
        /*035c*/ 	.word	0x00036428
        /*0360*/ 	.short	0x010a
        /*0362*/ 	.byte	0x3f
	.zero		1


	//   ....[36]....
        /*0364*/ 	.word	0x000082c0
        /*0368*/ 	.word	0x00000000
        /*036c*/ 	.word	0x00036438
        /*0370*/ 	.short	0x010a
        /*0372*/ 	.byte	0x3f
	.zero		1


	//   ....[37]....
        /*0374*/ 	.word	0x000083a0
        /*0378*/ 	.word	0x00000007
        /*037c*/ 	.word	0x00000000
        /*0380*/ 	.short	0x010a
        /*0382*/ 	.byte	0x3f
	.zero		1


	//   ....[38]....
        /*0384*/ 	.word	0x000083f0
        /*0388*/ 	.word	0x00000003
        /*038c*/ 	.word	0x00000000
        /*0390*/ 	.short	0x010a
        /*0392*/ 	.byte	0x3f
	.zero		1


	//----- nvinfo : EIATTR_NUM_MBARRIERS
	.align		4
.L_278:
        /*0394*/ 	.byte	0x03, 0x38
        /*0396*/ 	.short	0x0007


	//----- nvinfo : EIATTR_EXIT_INSTR_OFFSETS
	.align		4
        /*0398*/ 	.byte	0x04, 0x1c
        /*039a*/ 	.short	(.L_280 - .L_279)


	//   ....[0]....
.L_279:
        /*039c*/ 	.word	0x00007cd0


	//----- nvinfo : EIATTR_MAX_THREADS
	.align		4
.L_280:
        /*03a0*/ 	.byte	0x04, 0x05
        /*03a2*/ 	.short	(.L_282 - .L_281)
.L_281:
        /*03a4*/ 	.word	0x00000200
        /*03a8*/ 	.word	0x00000001
        /*03ac*/ 	.word	0x00000001


	//----- nvinfo : EIATTR_CRS_STACK_SIZE
	.align		4
.L_282:
        /*03b0*/ 	.byte	0x04, 0x1e
        /*03b2*/ 	.short	(.L_284 - .L_283)
.L_283:
        /*03b4*/ 	.word	0x00000000


	//----- nvinfo : EIATTR_CBANK_PARAM_SIZE
	.align		4
.L_284:
        /*03b8*/ 	.byte	0x03, 0x19
        /*03ba*/ 	.short	0x06f0


	//----- nvinfo : EIATTR_PARAM_CBANK
	.align		4
        /*03bc*/ 	.byte	0x04, 0x0a
        /*03be*/ 	.short	(.L_286 - .L_285)
	.align		4
.L_285:
        /*03c0*/ 	.word	index@(.nv.constant0._ZN7cutlass13device_kernelIN5flash11enable_sm90INS1_16FlashAttnBwdSm90INS1_25CollectiveMainloopBwdSm90ILi2ELi1ELi1EN4cute5tupleIJNS5_1CILi1EEES8_S8_EEENS6_IJNS7_ILi64EEENS7_ILi96EEENS7_ILi192EEEEEENS_10bfloat16_tEfNS_4arch4Sm90ELb0ELb0ELb0ELb0ELb1ELb0ELb1ELb0ELi3ELi1ELi1ELi1ELb0EEENS1_24CollectiveEpilogueBwdGQAISD_fSG_Li384ELb0ELb1EEENS1_19SingleTileSchedulerILb0ELb0ELb0ELi96EEEEEEEEEvNT_6ParamsE)
        /*03c4*/ 	.short	0x0210
        /*03c6*/ 	.short	0x06f0


	//----- nvinfo : EIATTR_SW_WAR
	.align		4
.L_286:
        /*03c8*/ 	.byte	0x04, 0x36
        /*03ca*/ 	.short	(.L_288 - .L_287)
.L_287:
        /*03cc*/ 	.word	0x00000008
.L_288:


//--------------------- .nv.info._ZN7cutlass13device_kernelIN5flash11enable_sm90INS1_16FlashAttnBwdSm90INS1_25CollectiveMainloopBwdSm90ILi2ELi1ELi1EN4cute5tupleIJNS5_1CILi1EEES8_S8_EEENS6_IJNS7_ILi64EEENS7_ILi96EEENS7_ILi192EEEEEENS_10bfloat16_tEfNS_4arch4Sm90ELb0ELb0ELb0ELb1ELb0ELb0ELb1ELb0ELi3ELi1ELi1ELi1ELb0EEENS1_21CollectiveEpilogueBwdISD_SE_SG_Li384ELb1ELb1ELi3EEENS1_19SingleTileSchedulerILb1ELb0ELb0ELi96EEEEEEEEEvNT_6ParamsE --------------------------
	.section	.nv.info._ZN7cutlass13device_kernelIN5flash11enable_sm90INS1_16FlashAttnBwdSm90INS1_25CollectiveMainloopBwdSm90ILi2ELi1ELi1EN4cute5tupleIJNS5_1CILi1EEES8_S8_EEENS6_IJNS7_ILi64EEENS7_ILi96EEENS7_ILi192EEEEEENS_10bfloat16_tEfNS_4arch4Sm90ELb0ELb0ELb0ELb1ELb0ELb0ELb1ELb0ELi3ELi1ELi1ELi1ELb0EEENS1_21CollectiveEpilogueBwdISD_SE_SG_Li384ELb1ELb1ELi3EEENS1_19SingleTileSchedulerILb1ELb0ELb0ELi96EEEEEEEEEvNT_6ParamsE,"",@"SHT_CUDA_INFO"
	.sectionflags	@""
	.align	4


	//----- nvinfo : EIATTR_CUDA_API_VERSION
	.align		4
        /*0000*/ 	.byte	0x04, 0x37
        /*0002*/ 	.short	(.L_290 - .L_289)
.L_289:
        /*0004*/ 	.word	0x00000082


	//----- nvinfo : EIATTR_KPARAM_INFO
	.align		4
.L_290:
        /*0008*/ 	.byte	0x04, 0x17
        /*000a*/ 	.short	(.L_292 - .L_291)
.L_291:
        /*000c*/ 	.word	0x00000000
        /*0010*/ 	.short	0x0000
        /*0012*/ 	.short	0x0070
        /*0014*/ 	.byte	0x00, 0xf0, 0x01, 0x1a


	//----- nvinfo : EIATTR_SPARSE_MMA_MASK
	.align		4
.L_292:
        /*0018*/ 	.byte	0x03, 0x50
        /*001a*/ 	.short	0x0000


	//----- nvinfo : EIATTR_MAXREG_COUNT
	.align		4
        /*001c*/ 	.byte	0x03, 0x1b
        /*001e*/ 	.short	0x0080


	//----- nvinfo : EIATTR_NUM_BARRIERS
	.align		4
        /*0020*/ 	.byte	0x02, 0x4c
        /*0022*/ 	.byte	0x10
	.zero		1


	//----- nvinfo : EIATTR_EXTERNS
	.align		4
        /*0024*/ 	.byte	0x04, 0x0f
        /*0026*/ 	.short	(.L_294 - .L_293)


	//   ....[0]....
	.align		4
.L_293:
        /*0028*/ 	.word	index@(__assertfail)


	//----- nvinfo : EIATTR_MERCURY_ISA_VERSION
	.align		4
.L_294:
        /*002c*/ 	.byte	0x03, 0x5f
        /*002e*/ 	.short	0x0101


	//----- nvinfo : EIATTR_INT_WARP_WIDE_INSTR_OFFSETS
	.align		4
        /*0030*/ 	.byte	0x04, 0x31
        /*0032*/ 	.short	(.L_296 - .L_295)


	//   ....[0]....
.L_295:
        /*0034*/ 	.word	0x00000170


	//   ....[1]....
        /*0038*/ 	.word	0x00000230


	//   ....[2]....
        /*003c*/ 	.word	0x00007bd0


	//----- nvinfo : EIATTR_COOP_GROUP_MASK_REGIDS
	.align		4
.L_296:
        /*0040*/ 	.byte	0x04, 0x29
        /*0042*/ 	.short	(.L_298 - .L_297)


	//   ....[0]....
.L_297:
        /*0044*/ 	.word	0xffffffff


	//   ....[1]....
        /*0048*/ 	.word	0xffffffff


	//   ....[2]....
        /*004c*/ 	.word	0xffffffff


	//   ....[3]....
        /*0050*/ 	.word	0xffffffff


	//   ....[4]....
        /*0054*/ 	.word	0xffffffff


	//   ....[5]....
        /*0058*/ 	.word	0xffffffff


	//   ....[6]....
        /*005c*/ 	.word	0xffffffff


	//   ....[7]....
        /*0060*/ 	.word	0x0500000f


	//----- nvinfo : EIATTR_COOP_GROUP_INSTR_OFFSETS
	.align		4
.L_298:
        /*0064*/ 	.byte	0x04, 0x28
        /*0066*/ 	.short	(.L_300 - .L_299)


	//   ....[0]....
.L_299:
        /*0068*/ 	.word	0x00000050


	//   ....[1]....
        /*006c*/ 	.word	0x00000180


	//   ....[2]....
        /*0070*/ 	.word	0x00000210


	//   ....[3]....
        /*0074*/ 	.word	0x00000390


	//   ....[4]....
        /*0078*/ 	.word	0x000005d0


	//   ....[5]....
        /*007c*/ 	.word	0x00001220


	//   ....[6]....
        /*0080*/ 	.word	0x000064f0


	//   ....[7]....
        /*0084*/ 	.word	0x00009f10


	//----- nvinfo : EIATTR_REG_RECONFIG
	.align		4
.L_300:
        /*0088*/ 	.byte	0x01, 0x54
	.zero		2


	//----- nvinfo : EIATTR_SYSCALL_OFFSETS
	.align		4
        /*008c*/ 	.byte	0x04, 0x46
        /*008e*/ 	.short	(.L_302 - .L_301)


	//   ....[0]....
.L_301:
        /*0090*/ 	.word	0x00000e80


	//   ....[1]....
        /*0094*/ 	.word	0x00000f70


	//   ....[2]....
        /*0098*/ 	.word	0x000010b0


	//   ....[3]....
        /*009c*/ 	.word	0x000011a0


	//----- nvinfo : EIATTR_MBARRIER_INSTR_OFFSETS
	.align		4
.L_302:
        /*00a0*/ 	.byte	0x04, 0x39
        /*00a2*/ 	.short	(.L_304 - .L_303)


	//   ....[0]....
.L_303:
        /*00a4*/ 	.word	0x00000250
        /*00a8*/ 	.word	0x000000ff
        /*00ac*/ 	.word	0x00036400
        /*00b0*/ 	.short	0x0100
        /*00b2*/ 	.byte	0x06
	.zero		1


	//   ....[1]....
        /*00b4*/ 	.word	0x00000340
        /*00b8*/ 	.word	0x000000ff
        /*00bc*/ 	.word	0x00036410
        /*00c0*/ 	.short	0x0100
        /*00c2*/ 	.byte	0x08
	.zero		1


	//   ....[2]....
        /*00c4*/ 	.word	0x00000350
        /*00c8*/ 	.word	0x000000ff
        /*00cc*/ 	.word	0x00036420
        /*00d0*/ 	.short	0x0100
        /*00d2*/ 	.byte	0x08
	.zero		1


	//   ....[3]....
        /*00d4*/ 	.word	0x00000360
        /*00d8*/ 	.word	0x000000ff
        /*00dc*/ 	.word	0x00036418
        /*00e0*/ 	.short	0x0100
        /*00e2*/ 	.byte	0x08
	.zero		1


	//   ....[4]....
        /*00e4*/ 	.word	0x00000370
        /*00e8*/ 	.word	0x000000ff
        /*00ec*/ 	.word	0x00036428
        /*00f0*/ 	.short	0x0100
        /*00f2*/ 	.byte	0x08
	.zero		1


	//   ....[5]....
        /*00f4*/ 	.word	0x000004a0
        /*00f8*/ 	.word	0x000000ff
        /*00fc*/ 	.word	0x00036430
        /*0100*/ 	.short	0x0100
        /*0102*/ 	.byte	0x08
	.zero		1


	//   ....[6]....
        /*0104*/ 	.word	0x000004b0
        /*0108*/ 	.word	0x000000ff
        /*010c*/ 	.word	0x00036438
        /*0110*/ 	.short	0x0100
        /*0112*/ 	.byte	0x08
	.zero		1


	//   ....[7]....
        /*0114*/ 	.word	0x00001260
        /*0118*/ 	.word	0x000000ff
        /*011c*/ 	.word	0x00036400
        /*0120*/ 	.short	0x010a
        /*0122*/ 	.byte	0x24
	.zero		1


	//   ....[8]....
        /*0124*/ 	.word	0x000013b0
        /*0128*/ 	.word	0x000000ff
        /*012c*/ 	.word	0x00036400
        /*0130*/ 	.short	0x010a
        /*0132*/ 	.byte	0x24
	.zero		1


	//   ....[9]....
        /*0134*/ 	.word	0x00001a40
        /*0138*/ 	.word	0x00000004
        /*013c*/ 	.word	0x00036410
        /*0140*/ 	.short	0x010a
        /*0142*/ 	.byte	0x3f
	.zero		1


	//   ....[10]....
        /*0144*/ 	.word	0x00001a80
        /*0148*/ 	.word	0x00000004
        /*014c*/ 	.word	0x00036410
        /*0150*/ 	.short	0x010a
        /*0152*/ 	.byte	0x3f
	.zero		1


	//   ....[11]....
        /*0154*/ 	.word	0x00002120
        /*0158*/ 	.word	0x000000ff
        /*015c*/ 	.word	0x00036430
        /*0160*/ 	.short	0x010a
        /*0162*/ 	.byte	0x24
	.zero		1


	//   ....[12]....
        /*0164*/ 	.word	0x00002160
        /*0168*/ 	.word	0x000000ff
        /*016c*/ 	.word	0x00036430
        /*0170*/ 	.short	0x010a
        /*0172*/ 	.byte	0x24
	.zero		1


	//   ....[13]....
        /*0174*/ 	.word	0x00003520
        /*0178*/ 	.word	0x000000ff
        /*017c*/ 	.word	0x00000000
        /*0180*/ 	.short	0x0101
        /*0182*/ 	.byte	0x04
	.zero		1


	//   ....[14]....
        /*0184*/ 	.word	0x000038a0
        /*0188*/ 	.word	0x00000004
        /*018c*/ 	.word	0x00000000
        /*0190*/ 	.short	0x0101
        /*0192*/ 	.byte	0x3f
	.zero		1


	//   ....[15]....
        /*0194*/ 	.word	0x000080b0
        /*0198*/ 	.word	0x0000000c
        /*019c*/ 	.word	0x00036420
        /*01a0*/ 	.short	0x010a
        /*01a2*/ 	.byte	0x3f
	.zero		1


	//   ....[16]....
        /*01a4*/ 	.word	0x000087b0
        /*01a8*/ 	.word	0x0000000c
        /*01ac*/ 	.word	0x00036438
        /*01b0*/ 	.short	0x010a
        /*01b2*/ 	.byte	0x3f
	.zero		1


	//   ....[17]....
        /*01b4*/ 	.word	0x00008b20
        /*01b8*/ 	.word	0x0000000c
        /*01bc*/ 	.word	0x00036428
        /*01c0*/ 	.short	0x010a
        /*01c2*/ 	.byte	0x3f
	.zero		1


	//   ....[18]....
        /*01c4*/ 	.word	0x00008dd0
        /*01c8*/ 	.word	0x0000000c
        /*01cc*/ 	.word	0x00036438
        /*01d0*/ 	.short	0x010a
        /*01d2*/ 	.byte	0x3f
	.zero		1


	//   ....[19]....
        /*01d4*/ 	.word	0x00009090
        /*01d8*/ 	.word	0x0000000c
        /*01dc*/ 	.word	0x00036420
        /*01e0*/ 	.short	0x010a
        /*01e2*/ 	.byte	0x3f
	.zero		1


	//   ....[20]....
        /*01e4*/ 	.word	0x00009390
        /*01e8*/ 	.word	0x0000000c
        /*01ec*/ 	.word	0x00036438
        /*01f0*/ 	.short	0x010a
        /*01f2*/ 	.byte	0x3f
	.zero		1


	//   ....[21]....
        /*01f4*/ 	.word	0x00009690
        /*01f8*/ 	.word	0x0000000c
        /*01fc*/ 	.word	0x00036428
        /*0200*/ 	.short	0x010a
        /*0202*/ 	.byte	0x3f
	.zero		1


	//   ....[22]....
        /*0204*/ 	.word	0x00009950
        /*0208*/ 	.word	0x0000000c
        /*020c*/ 	.word	0x00036438
        /*0210*/ 	.short	0x010a
        /*0212*/ 	.byte	0x3f
	.zero		1


	//   ....[23]....
        /*0214*/ 	.word	0x00009da0
        /*0218*/ 	.word	0x00000007
        /*021c*/ 	.word	0x00000000
        /*0220*/ 	.short	0x010a
        /*0222*/ 	.byte	0x3f
	.zero		1


	//   ....[24]....
        /*0224*/ 	.word	0x00009e20
        /*0228*/ 	.word	0x00000005
        /*022c*/ 	.word	0x00000000
        /*0230*/ 	.short	0x010a
        /*0232*/ 	.byte	0x3f
	.zero		1


	//   ....[25]....
        /*0234*/ 	.word	0x00009e70
        /*0238*/ 	.word	0x00000009
        /*023c*/ 	.word	0x00036438
        /*0240*/ 	.short	0x010a
        /*0242*/ 	.byte	0x3f
	.zero		1


	//   ....[26]....
        /*0244*/ 	.word	0x00009f40
        /*0248*/ 	.word	0x00000098
        /*024c*/ 	.word	0x00036400
        /*0250*/ 	.short	0x010a
        /*0252*/ 	.byte	0x3f
	.zero		1


	//   ....[27]....
        /*0254*/ 	.word	0x00009f90
        /*0258*/ 	.word	0x00000004
        /*025c*/ 	.word	0x00036410
        /*0260*/ 	.short	0x010a
        /*0262*/ 	.byte	0x3f
	.zero		1


	//   ....[28]....
        /*0264*/ 	.word	0x00009fe0
        /*0268*/ 	.word	0x00000098
        /*026c*/ 	.word	0x00036430
        /*0270*/ 	.short	0x010a
        /*0272*/ 	.byte	0x3f
	.zero		1


	//   ....[29]....
        /*0274*/ 	.word	0x0000a030
        /*0278*/ 	.word	0x0000000c
        /*027c*/ 	.word	0x00036420
        /*0280*/ 	.short	0x010a
        /*0282*/ 	.byte	0x3f
	.zero		1


	//   ....[30]....
        /*0284*/ 	.word	0x0000a080
        /*0288*/ 	.word	0x0000000c
        /*028c*/ 	.word	0x00036438
        /*0290*/ 	.short	0x010a
        /*0292*/ 	.byte	0x3f
	.zero		1


	//   ....[31]....
        /*0294*/ 	.word	0x0000a0d0
        /*0298*/ 	.word	0x0000000c
        /*029c*/ 	.word	0x00036428
        /*02a0*/ 	.short	0x010a
        /*02a2*/ 	.byte	0x3f
	.zero		1


	//   ....[32]....
        /*02a4*/ 	.word	0x0000a120
        /*02a8*/ 	.word	0x0000000c
        /*02ac*/ 	.word	0x00036438
        /*02b0*/ 	.short	0x010a
        /*02b2*/ 	.byte	0x3f
	.zero		1


	//   ....[33]....
        /*02b4*/ 	.word	0x0000a180
        /*02b8*/ 	.word	0x0000000c
        /*02bc*/ 	.word	0x00036420
        /*02c0*/ 	.short	0x010a
        /*02c2*/ 	.byte	0x3f
	.zero		1


	//   ....[34]....
        /*02c4*/ 	.word	0x0000a1d0
        /*02c8*/ 	.word	0x0000000c
        /*02cc*/ 	.word	0x00036438
        /*02d0*/ 	.short	0x010a
        /*02d2*/ 	.byte	0x3f
	.zero		1


	//   ....[35]....
        /*02d4*/ 	.word	0x0000a220
        /*02d8*/ 	.word	0x0000000c
        /*02dc*/ 	.word	0x00036428
        /*02e0*/ 	.short	0x010a
        /*02e2*/ 	.byte	0x3f
	.zero		1


	//   ....[36]....
        /*02e4*/ 	.word	0x0000a270
        /*02e8*/ 	.word	0x0000000c
        /*02ec*/ 	.word	0x00036438
        /*02f0*/ 	.short	0x010a
        /*02f2*/ 	.byte	0x3f
	.zero		1


	//   ....[37]....
        /*02f4*/ 	.word	0x0000a340
        /*02f8*/ 	.word	0x00000007
        /*02fc*/ 	.word	0x00000000
        /*0300*/ 	.short	0x010a
        /*0302*/ 	.byte	0x3f
	.zero		1


	//   ....[38]....
        /*0304*/ 	.word	0x0000a390
        /*0308*/ 	.word	0x00000005
        /*030c*/ 	.word	0x00000000
        /*0310*/ 	.short	0x010a
        /*0312*/ 	.byte	0x3f
	.zero		1


	//----- nvinfo : EIATTR_NUM_MBARRIERS
	.align		4
.L_304:
        /*0314*/ 	.byte	0x03, 0x38
        /*0316*/ 	.short	0x0007


	//----- nvinfo : EIATTR_EXIT_INSTR_OFFSETS
	.align		4
        /*0318*/ 	.byte	0x04, 0x1c
        /*031a*/ 	.short	(.L_306 - .L_305)


	//   ....[0]....
.L_305:
        /*031c*/ 	.word	0x00009ec0


	//----- nvinfo : EIATTR_MAX_THREADS
	.align		4
.L_306:
        /*0320*/ 	.byte	0x04, 0x05
        /*0322*/ 	.short	(.L_308 - .L_307)
.L_307:
        /*0324*/ 	.word	0x00000200
        /*0328*/ 	.word	0x00000001
        /*032c*/ 	.word	0x00000001


	//----- nvinfo : EIATTR_CRS_STACK_SIZE
	.align		4
.L_308:
        /*0330*/ 	.byte	0x04, 0x1e
        /*0332*/ 	.short	(.L_310 - .L_309)
.L_309:
        /*0334*/ 	.word	0x00000000


	//----- nvinfo : EIATTR_CBANK_PARAM_SIZE
	.align		4
.L_310:
        /*0338*/ 	.byte	0x03, 0x19
        /*033a*/ 	.short	0x06f0


	//----- nvinfo : EIATTR_PARAM_CBANK
	.align		4
        /*033c*/ 	.byte	0x04, 0x0a
        /*033e*/ 	.short	(.L_312 - .L_311)
	.align		4
.L_311:
        /*0340*/ 	.word	index@(.nv.constant0._ZN7cutlass13device_kernelIN5flash11enable_sm90INS1_16FlashAttnBwdSm90INS1_25CollectiveMainloopBwdSm90ILi2ELi1ELi1EN4cute5tupleIJNS5_1CILi1EEES8_S8_EEENS6_IJNS7_ILi64EEENS7_ILi96EEENS7_ILi192EEEEEENS_10bfloat16_tEfNS_4arch4Sm90ELb0ELb0ELb0ELb1ELb0ELb0ELb1ELb0ELi3ELi1ELi1ELi1ELb0EEENS1_21CollectiveEpilogueBwdISD_SE_SG_Li384ELb1ELb1ELi3EEENS1_19SingleTileSchedulerILb1ELb0ELb0ELi96EEEEEEEEEvNT_6ParamsE)
        /*0344*/ 	.short	0x0210
        /*0346*/ 	.short	0x06f0


	//----- nvinfo : EIATTR_SW_WAR
	.align		4
.L_312:
        /*0348*/ 	.byte	0x04, 0x36
        /*034a*/ 	.short	(.L_314 - .L_313)
.L_313:
        /*034c*/ 	.word	0x00000008
.L_314:


//--------------------- .nv.info._ZN7cutlass13device_kernelIN5flash11enable_sm90INS1_16FlashAttnBwdSm90INS1_25CollectiveMainloopBwdSm90ILi2ELi1ELi1EN4cute5tupleIJNS5_1CILi1EEES8_S8_EEENS6_IJNS7_ILi64EEENS7_ILi96EEENS7_ILi192EEEEEENS_10bfloat16_tEfNS_4arch4Sm90ELb0ELb0ELb0ELb1ELb1ELb0ELb1ELb0ELi3ELi1ELi1ELi1ELb0EEENS1_21CollectiveEpilogueBwdISD_SE_SG_Li384ELb1ELb1ELi3EEENS1_19SingleTileSchedulerILb1ELb0ELb0ELi96EEEEEEEEEvNT_6ParamsE --------------------------
	.section	.nv.info._ZN7cutlass13device_kernelIN5flash11enable_sm90INS1_16FlashAttnBwdSm90INS1_25CollectiveMainloopBwdSm90ILi2ELi1ELi1EN4cute5tupleIJNS5_1CILi1EEES8_S8_EEENS6_IJNS7_ILi64EEENS7_ILi96EEENS7_ILi192EEEEEENS_10bfloat16_tEfNS_4arch4Sm90ELb0ELb0ELb0ELb1ELb1ELb0ELb1ELb0ELi3ELi1ELi1ELi1ELb0EEENS1_21CollectiveEpilogueBwdISD_SE_SG_Li384ELb1ELb1ELi3EEENS1_19SingleTileSchedulerILb1ELb0ELb0ELi96EEEEEEEEEvNT_6ParamsE,"",@"SHT_CUDA_INFO"
	.sectionflags	@""
	.align	4


	//----- nvinfo : EIATTR_CUDA_API_VERSION
	.align		4
        /*0000*/ 	.byte	0x04, 0x37
        /*0002*/ 	.short	(.L_316 - .L_315)
.L_315:
        /*0004*/ 	.word	0x00000082


	//----- nvinfo : EIATTR_KPARAM_INFO
	.align		4
.L_316:
        /*0008*/ 	.byte	0x04, 0x17
        /*000a*/ 	.short	(.L_318 - .L_317)
.L_317:
        /*000c*/ 	.word	0x00000000
        /*0010*/ 	.short	0x0000
        /*0012*/ 	.short	0x0070
        /*0014*/ 	.byte	0x00, 0xf0, 0x01, 0x1a


	//----- nvinfo : EIATTR_SPARSE_MMA_MASK
	.align		4
.L_318:
        /*0018*/ 	.byte	0x03, 0x50
        /*001a*/ 	.short	0x0000


	//----- nvinfo : EIATTR_MAXREG_COUNT
	.align		4
        /*001c*/ 	.byte	0x03, 0x1b
        /*001e*/ 	.short	0x0080


	//----- nvinfo : EIATTR_NUM_BARRIERS
	.align		4
        /*0020*/ 	.byte	0x02, 0x4c
        /*0022*/ 	.byte	0x10
	.zero		1


	//----- nvinfo : EIATTR_EXTERNS
	.align		4
        /*0024*/ 	.byte	0x04, 0x0f
        /*0026*/ 	.short	(.L_320 - .L_319)


	//   ....[0]....
	.align		4
.L_319:
        /*0028*/ 	.word	index@(__assertfail)


	//----- nvinfo : EIATTR_MERCURY_ISA_VERSION
	.align		4
.L_320:
        /*002c*/ 	.byte	0x03, 0x5f
        /*002e*/ 	.short	0x0101


	//----- nvinfo : EIATTR_INT_WARP_WIDE_INSTR_OFFSETS
	.align		4
        /*0030*/ 	.byte	0x04, 0x31
        /*0032*/ 	.short	(.L_322 - .L_321)


	//   ....[0]....
.L_321:
        /*0034*/ 	.word	0x00000170


	//   ....[1]....
        /*0038*/ 	.word	0x00000230


	//   ....[2]....
        /*003c*/ 	.word	0x000072b0


	//   ....[3]....
        /*0040*/ 	.word	0x000078a0


	//   ....[4]....
        /*0044*/ 	.word	0x00008000


	//   ....[5]....
        /*0048*/ 	.word	0x000083a0


	//----- nvinfo : EIATTR_COOP_GROUP_MASK_REGIDS
	.align		4
.L_322:
        /*004c*/ 	.byte	0x04, 0x29
        /*004e*/ 	.short	(.L_324 - .L_323)


	//   ....[0]....
.L_323:
        /*0050*/ 	.word	0xffffffff


	//   ....[1]....
        /*0054*/ 	.word	0xffffffff


	//   ....[2]....
        /*0058*/ 	.word	0xffffffff


	//   ....[3]....
        /*005c*/ 	.word	0xffffffff


	//   ....[4]....
        /*0060*/ 	.word	0xffffffff


	//   ....[5]....
        /*0064*/ 	.word	0xffffffff


	//   ....[6]....
        /*0068*/ 	.word	0xffffffff


	//   ....[7]....
        /*006c*/ 	.word	0xffffffff


	//   ....[8]....
        /*0070*/ 	.word	0xffffffff


	//   ....[9]....
        /*0074*/ 	.word	0xffffffff


	//   ....[10]....
        /*0078*/ 	.word	0xffffffff


	//   ....[11]....
        /*007c*/ 	.word	0xffffffff


	//   ....[12]....
        /*0080*/ 	.word	0xffffffff


	//   ....[13]....
        /*0084*/ 	.word	0x0500000f


	//   ....[14]....
        /*0088*/ 	.word	0x0500000f


	//   ....[15]....
        /*008c*/ 	.word	0x0500000f


	//   ....[16]....
        /*0090*/ 	.word	0x0500000f


	//----- nvinfo : EIATTR_COOP_GROUP_INSTR_OFFSETS
	.align		4
.L_324:
        /*0094*/ 	.byte	0x04, 0x28
        /*0096*/ 	.short	(.L_326 - .L_325)


	//   ....[0]....
.L_325:
        /*0098*/ 	.word	0x00000050


	//   ....[1]....
        /*009c*/ 	.word	0x00000180


	//   ....[2]....
        /*00a0*/ 	.word	0x00000210


	//   ....[3]....
        /*00a4*/ 	.word	0x00000390


	//   ....[4]....
        /*00a8*/ 	.word	0x000005d0


	//   ....[5]....
        /*00ac*/ 	.word	0x00001220


	//   ....[6]....
        /*00b0*/ 	.word	0x000064f0


	//   ....[7]....
        /*00b4*/ 	.word	0x00006df0


	//   ....[8]....
        /*00b8*/ 	.word	0x000071e0


	//   ....[9]....
        /*00bc*/ 	.word	0x00007420


	//   ....[10]....
        /*00c0*/ 	.word	0x000077d0


	//   ....[11]....
        /*00c4*/ 	.word	0x00007a80


	//   ....[12]....
        /*00c8*/ 	.word	0x00007f40


	//   ....[13]....
        /*00cc*/ 	.word	0x0000a6e0


	//   ....[14]....
        /*00d0*/ 	.word	0x0000a830


	//   ....[15]....
        /*00d4*/ 	.word	0x0000a8a0


	//   ....[16]....
        /*00d8*/ 	.word	0x0000a910


	//----- nvinfo : EIATTR_REG_RECONFIG
	.align		4
.L_326:
        /*00dc*/ 	.byte	0x01, 0x54
	.zero		2


	//----- nvinfo : EIATTR_SYSCALL_OFFSETS
	.align		4
        /*00e0*/ 	.byte	0x04, 0x46
        /*00e2*/ 	.short	(.L_328 - .L_327)


	//   ....[0]....
.L_327:
        /*00e4*/ 	.word	0x00000e80


	//   ....[1]....
        /*00e8*/ 	.word	0x00000f70


	//   ....[2]....
        /*00ec*/ 	.word	0x000010b0


	//   ....[3]....
        /*00f0*/ 	.word	0x000011a0


	//----- nvinfo : EIATTR_MBARRIER_INSTR_OFFSETS
	.align		4
.L_328:
        /*00f4*/ 	.byte	0x04, 0x39
        /*00f6*/ 	.short	(.L_330 - .L_329)


	//   ....[0]....
.L_329:
        /*00f8*/ 	.word	0x00000250
        /*00fc*/ 	.word	0x000000ff
        /*0100*/ 	.word	0x00036400
        /*0104*/ 	.short	0x0100
        /*0106*/ 	.byte	0x06
	.zero		1


	//   ....[1]....
        /*0108*/ 	.word	0x00000340
        /*010c*/ 	.word	0x000000ff
        /*0110*/ 	.word	0x00036410
        /*0114*/ 	.short	0x0100
        /*0116*/ 	.byte	0x08
	.zero		1


	//   ....[2]....
        /*0118*/ 	.word	0x00000350
        /*011c*/ 	.word	0x000000ff
        /*0120*/ 	.word	0x00036420
        /*0124*/ 	.short	0x0100
        /*0126*/ 	.byte	0x08
	.zero		1


	//   ....[3]....
        /*0128*/ 	.word	0x00000360
        /*012c*/ 	.word	0x000000ff
        /*0130*/ 	.word	0x00036418
        /*0134*/ 	.short	0x0100
        /*0136*/ 	.byte	0x08
	.zero		1


	//   ....[4]....
        /*0138*/ 	.word	0x00000370
        /*013c*/ 	.word	0x000000ff
        /*0140*/ 	.word	0x00036428
        /*0144*/ 	.short	0x0100
        /*0146*/ 	.byte	0x08
	.zero		1


	//   ....[5]....
        /*0148*/ 	.word	0x000004a0
        /*014c*/ 	.word	0x000000ff
        /*0150*/ 	.word	0x00036430
        /*0154*/ 	.short	0x0100
        /*0156*/ 	.byte	0x08
	.zero		1


	//   ....[6]....
        /*0158*/ 	.word	0x000004b0
        /*015c*/ 	.word	0x000000ff
        /*0160*/ 	.word	0x00036438
        /*0164*/ 	.short	0x0100
        /*0166*/ 	.byte	0x08
	.zero		1


	//   ....[7]....
        /*0168*/ 	.word	0x00001260
        /*016c*/ 	.word	0x000000ff
        /*0170*/ 	.word	0x00036400
        /*0174*/ 	.short	0x010a
        /*0176*/ 	.byte	0x24
	.zero		1


	//   ....[8]....
        /*0178*/ 	.word	0x000013b0
        /*017c*/ 	.word	0x000000ff
        /*0180*/ 	.word	0x00036400
        /*0184*/ 	.short	0x010a
        /*0186*/ 	.byte	0x24
	.zero		1


	//   ....[9]....
        /*0188*/ 	.word	0x00001a40
        /*018c*/ 	.word	0x00000004
        /*0190*/ 	.word	0x00036410
        /*0194*/ 	.short	0x010a
        /*0196*/ 	.byte	0x3f
	.zero		1


	//   ....[10]....
        /*0198*/ 	.word	0x00001a80
        /*019c*/ 	.word	0x00000004
        /*01a0*/ 	.word	0x00036410
        /*01a4*/ 	.short	0x010a
        /*01a6*/ 	.byte	0x3f
	.zero		1


	//   ....[11]....
        /*01a8*/ 	.word	0x00002120
        /*01ac*/ 	.word	0x000000ff
        /*01b0*/ 	.word	0x00036430
        /*01b4*/ 	.short	0x010a
        /*01b6*/ 	.byte	0x24
	.zero		1


	//   ....[12]....
        /*01b8*/ 	.word	0x00002160
        /*01bc*/ 	.word	0x000000ff
        /*01c0*/ 	.word	0x00036430
        /*01c4*/ 	.short	0x010a
        /*01c6*/ 	.byte	0x24
	.zero		1


	//   ....[13]....
        /*01c8*/ 	.word	0x00003520
        /*01cc*/ 	.word	0x000000ff
        /*01d0*/ 	.word	0x00000000
        /*01d4*/ 	.short	0x0101
        /*01d6*/ 	.byte	0x04
	.zero		1


	//   ....[14]....
        /*01d8*/ 	.word	0x000038a0
        /*01dc*/ 	.word	0x00000004
        /*01e0*/ 	.word	0x00000000
        /*01e4*/ 	.short	0x0101
        /*01e6*/ 	.byte	0x3f
	.zero		1


	//   ....[15]....
        /*01e8*/ 	.word	0x00008880
        /*01ec*/ 	.word	0x0000000c
        /*01f0*/ 	.word	0x00036420
        /*01f4*/ 	.short	0x010a
        /*01f6*/ 	.byte	0x3f
	.zero		1


	//   ....[16]....
        /*01f8*/ 	.word	0x00008f80
        /*01fc*/ 	.word	0x0000000c
        /*0200*/ 	.word	0x00036438
        /*0204*/ 	.short	0x010a
        /*0206*/ 	.byte	0x3f
	.zero		1


	//   ....[17]....
        /*0208*/ 	.word	0x000092f0
        /*020c*/ 	.word	0x0000000c
        /*0210*/ 	.word	0x00036428
        /*0214*/ 	.short	0x010a
        /*0216*/ 	.byte	0x3f
	.zero		1


	//   ....[18]....
        /*0218*/ 	.word	0x000095a0
        /*021c*/ 	.word	0x0000000c
        /*0220*/ 	.word	0x00036438
        /*0224*/ 	.short	0x010a
        /*0226*/ 	.byte	0x3f
	.zero		1


	//   ....[19]....
        /*0228*/ 	.word	0x00009860
        /*022c*/ 	.word	0x0000000c
        /*0230*/ 	.word	0x00036420
        /*0234*/ 	.short	0x010a
        /*0236*/ 	.byte	0x3f
	.zero		1


	//   ....[20]....
        /*0238*/ 	.word	0x00009b60
        /*023c*/ 	.word	0x0000000c
        /*0240*/ 	.word	0x00036438
        /*0244*/ 	.short	0x010a
        /*0246*/ 	.byte	0x3f
	.zero		1


	//   ....[21]....
        /*0248*/ 	.word	0x00009e60
        /*024c*/ 	.word	0x0000000c
        /*0250*/ 	.word	0x00036428
        /*0254*/ 	.short	0x010a
        /*0256*/ 	.byte	0x3f
	.zero		1


	//   ....[22]....
        /*0258*/ 	.word	0x0000a120
        /*025c*/ 	.word	0x0000000c
        /*0260*/ 	.word	0x00036438
        /*0264*/ 	.short	0x010a
        /*0266*/ 	.byte	0x3f
	.zero		1


	//   ....[23]....
        /*0268*/ 	.word	0x0000a570
        /*026c*/ 	.word	0x00000007
        /*0270*/ 	.word	0x00000000
        /*0274*/ 	.short	0x010a
        /*0276*/ 	.byte	0x3f
	.zero		1


	//   ....[24]....
        /*0278*/ 	.word	0x0000a5f0
        /*027c*/ 	.word	0x00000005
        /*0280*/ 	.word	0x00000000
        /*0284*/ 	.short	0x010a
        /*0286*/ 	.byte	0x3f
	.zero		1


	//   ....[25]....
        /*0288*/ 	.word	0x0000a640
        /*028c*/ 	.word	0x00000009
        /*0290*/ 	.word	0x00036438
        /*0294*/ 	.short	0x010a
        /*0296*/ 	.byte	0x3f
	.zero		1


	//   ....[26]....
        /*0298*/ 	.word	0x0000a710
        /*029c*/ 	.word	0x00000098
        /*02a0*/ 	.word	0x00036400
        /*02a4*/ 	.short	0x010a
        /*02a6*/ 	.byte	0x3f
	.zero		1


	//   ....[27]....
        /*02a8*/ 	.word	0x0000a760
        /*02ac*/ 	.word	0x00000004
        /*02b0*/ 	.word	0x00036410
        /*02b4*/ 	.short	0x010a
        /*02b6*/ 	.byte	0x3f
	.zero		1


	//   ....[28]....
        /*02b8*/ 	.word	0x0000a7b0
        /*02bc*/ 	.word	0x00000098
        /*02c0*/ 	.word	0x00036430
        /*02c4*/ 	.short	0x010a
        /*02c6*/ 	.byte	0x3f
	.zero		1


	//   ....[29]....
        /*02c8*/ 	.word	0x0000a950
        /*02cc*/ 	.word	0x0000000c
        /*02d0*/ 	.word	0x00036420
        /*02d4*/ 	.short	0x010a
        /*02d6*/ 	.byte	0x3f
	.zero		1


	//   ....[30]....
        /*02d8*/ 	.word	0x0000a9a0
        /*02dc*/ 	.word	0x0000000c
        /*02e0*/ 	.word	0x00036438
        /*02e4*/ 	.short	0x010a
        /*02e6*/ 	.byte	0x3f
	.zero		1


	//   ....[31]....
        /*02e8*/ 	.word	0x0000a9f0
        /*02ec*/ 	.word	0x0000000c
        /*02f0*/ 	.word	0x00036428
        /*02f4*/ 	.short	0x010a
        /*02f6*/ 	.byte	0x3f
	.zero		1


	//   ....[32]....
        /*02f8*/ 	.word	0x0000aa40
        /*02fc*/ 	.word	0x0000000c
        /*0300*/ 	.word	0x00036438
        /*0304*/ 	.short	0x010a
        /*0306*/ 	.byte	0x3f
	.zero		1


	//   ....[33]....
        /*0308*/ 	.word	0x0000aaa0
        /*030c*/ 	.word	0x0000000c
        /*0310*/ 	.word	0x00036420
        /*0314*/ 	.short	0x010a
        /*0316*/ 	.byte	0x3f
	.zero		1


	//   ....[34]....
        /*0318*/ 	.word	0x0000aaf0
        /*031c*/ 	.word	0x0000000c
        /*0320*/ 	.word	0x00036438
        /*0324*/ 	.short	0x010a
        /*0326*/ 	.byte	0x3f
	.zero		1


	//   ....[35]....
        /*0328*/ 	.word	0x0000ab40
        /*032c*/ 	.word	0x0000000c
        /*0330*/ 	.word	0x00036428
        /*0334*/ 	.short	0x010a
        /*0336*/ 	.byte	0x3f
	.zero		1


	//   ....[36]....
        /*0338*/ 	.word	0x0000ab90
        /*033c*/ 	.word	0x0000000c
        /*0340*/ 	.word	0x00036438
        /*0344*/ 	.short	0x010a
        /*0346*/ 	.byte	0x3f
	.zero		1


	//   ....[37]....
        /*0348*/ 	.word	0x0000ac60
        /*034c*/ 	.word	0x00000007
        /*0350*/ 	.word	0x00000000
        /*0354*/ 	.short	0x010a
        /*0356*/ 	.byte	0x3f
	.zero		1


	//   ....[38]....
        /*0358*/ 	.word	0x0000acb0
        /*035c*/ 	.word	0x00000005
        /*0360*/ 	.word	0x00000000
        /*0364*/ 	.short	0x010a
        /*0366*/ 	.byte	0x3f
	.zero		1


	//----- nvinfo : EIATTR_NUM_MBARRIERS
	.align		4
.L_330:
        /*0368*/ 	.byte	0x03, 0x38
        /*036a*/ 	.short	0x0007


	//----- nvinfo : EIATTR_EXIT_INSTR_OFFSETS
	.align		4
        /*036c*/ 	.byte	0x04, 0x1c
        /*036e*/ 	.short	(.L_332 - .L_331)


	//   ....[0]....
.L_331:
        /*0370*/ 	.word	0x0000a690


	//----- nvinfo : EIATTR_MAX_THREADS
	.align		4
.L_332:
        /*0374*/ 	.byte	0x04, 0x05
        /*0376*/ 	.short	(.L_334 - .L_333)
.L_333:
        /*0378*/ 	.word	0x00000200
        /*037c*/ 	.word	0x00000001
        /*0380*/ 	.word	0x00000001


	//----- nvinfo : EIATTR_CRS_STACK_SIZE
	.align		4
.L_334:
        /*0384*/ 	.byte	0x04, 0x1e
        /*0386*/ 	.short	(.L_336 - .L_335)
.L_335:
        /*0388*/ 	.word	0x00000000


	//----- nvinfo : EIATTR_CBANK_PARAM_SIZE
	.align		4
.L_336:
        /*038c*/ 	.byte	0x03, 0x19
        /*038e*/ 	.short	0x06f0


	//----- nvinfo : EIATTR_PARAM_CBANK
	.align		4
        /*0390*/ 	.byte	0x04, 0x0a
        /*0392*/ 	.short	(.L_338 - .L_337)
	.align		4
.L_337:
        /*0394*/ 	.word	index@(.nv.constant0._ZN7cutlass13device_kernelIN5flash11enable_sm90INS1_16FlashAttnBwdSm90INS1_25CollectiveMainloopBwdSm90ILi2ELi1ELi1EN4cute5tupleIJNS5_1CILi1EEES8_S8_EEENS6_IJNS7_ILi64EEENS7_ILi96EEENS7_ILi192EEEEEENS_10bfloat16_tEfNS_4arch4Sm90ELb0ELb0ELb0ELb1ELb1ELb0ELb1ELb0ELi3ELi1ELi1ELi1ELb0EEENS1_21CollectiveEpilogueBwdISD_SE_SG_Li384ELb1ELb1ELi3EEENS1_19SingleTileSchedulerILb1ELb0ELb0ELi96EEEEEEEEEvNT_6ParamsE)
        /*0398*/ 	.short	0x0210
        /*039a*/ 	.short	0x06f0


	//----- nvinfo : EIATTR_SW_WAR
	.align		4
.L_338:
        /*039c*/ 	.byte	0x04, 0x36
        /*039e*/ 	.short	(.L_340 - .L_339)
.L_339:
        /*03a0*/ 	.word	0x00000008
.L_340:


//--------------------- .nv.info._ZN7cutlass13device_kernelIN5flash11enable_sm90INS1_16FlashAttnBwdSm90INS1_25CollectiveMainloopBwdSm90ILi2ELi1ELi1EN4cute5tupleIJNS5_1CILi1EEES8_S8_EEENS6_IJNS7_ILi64EEENS7_ILi96EEENS7_ILi192EEEEEENS_10bfloat16_tEfNS_4arch4Sm90ELb0ELb0ELb0ELb1ELb0ELb0ELb1ELb0ELi3ELi1ELi1ELi1ELb0EEENS1_24CollectiveEpilogueBwdGQAISD_fSG_Li384ELb1ELb0EEENS1_19SingleTileSchedulerILb1ELb0ELb0ELi96EEEEEEEEEvNT_6ParamsE --------------------------
	.section	.nv.info._ZN7cutlass13device_kernelIN5flash11enable_sm90INS1_16FlashAttnBwdSm90INS1_25CollectiveMainloopBwdSm90ILi2ELi1ELi1EN4cute5tupleIJNS5_1CILi1EEES8_S8_EEENS6_IJNS7_ILi64EEENS7_ILi96EEENS7_ILi192EEEEEENS_10bfloat16_tEfNS_4arch4Sm90ELb0ELb0ELb0ELb1ELb0ELb0ELb1ELb0ELi3ELi1ELi1ELi1ELb0EEENS1_24CollectiveEpilogueBwdGQAISD_fSG_Li384ELb1ELb0EEENS1_19SingleTileSchedulerILb1ELb0ELb0ELi96EEEEEEEEEvNT_6ParamsE,"",@"SHT_CUDA_INFO"
	.sectionflags	@""
	.align	4


	//----- nvinfo : EIATTR_CUDA_API_VERSION
	.align		4
        /*0000*/ 	.byte	0x04, 0x37
        /*0002*/ 	.short	(.L_342 - .L_341)
.L_341:
        /*0004*/ 	.word	0x00000082


	//----- nvinfo : EIATTR_KPARAM_INFO
	.align		4
.L_342:
        /*0008*/ 	.byte	0x04, 0x17
        /*000a*/ 	.short	(.L_344 - .L_343)
.L_343:
        /*000c*/ 	.word	0x00000000
        /*0010*/ 	.short	0x0000
        /*0012*/ 	.short	0x0070
        /*0014*/ 	.byte	0x00, 0xf0, 0x01, 0x1a


	//----- nvinfo : EIATTR_SPARSE_MMA_MASK
	.align		4
.L_344:
        /*0018*/ 	.byte	0x03, 0x50
        /*001a*/ 	.short	0x0000


	//----- nvinfo : EIATTR_MAXREG_COUNT
	.align		4
        /*001c*/ 	.byte	0x03, 0x1b
        /*001e*/ 	.short	0x0080


	//----- nvinfo : EIATTR_NUM_BARRIERS
	.align		4
        /*0020*/ 	.byte	0x02, 0x4c
        /*0022*/ 	.byte	0x10
	.zero		1


	//----- nvinfo : EIATTR_EXTERNS
	.align		4
        /*0024*/ 	.byte	0x04, 0x0f
        /*0026*/ 	.short	(.L_346 - .L_345)


	//   ....[0]....
	.align		4
.L_345:
        /*0028*/ 	.word	index@(__assertfail)


	//----- nvinfo : EIATTR_MERCURY_ISA_VERSION
	.align		4
.L_346:
        /*002c*/ 	.byte	0x03, 0x5f
        /*002e*/ 	.short	0x0101


	//----- nvinfo : EIATTR_INT_WARP_WIDE_INSTR_OFFSETS
	.align		4
        /*0030*/ 	.byte	0x04, 0x31
        /*0032*/ 	.short	(.L_348 - .L_347)


	//   ....[0]....
.L_347:
        /*0034*/ 	.word	0x00000170


	//   ....[1]....
        /*0038*/ 	.word	0x00000230


	//   ....[2]....
        /*003c*/ 	.word	0x00005c00


	//----- nvinfo : EIATTR_COOP_GROUP_MASK_REGIDS
	.align		4
.L_348:
        /*0040*/ 	.byte	0x04, 0x29
        /*0042*/ 	.short	(.L_350 - .L_349)


	//   ....[0]....
.L_349:
        /*0044*/ 	.word	0xffffffff


	//   ....[1]....
        /*0048*/ 	.word	0xffffffff


	//   ....[2]....
        /*004c*/ 	.word	0xffffffff


	//   ....[3]....
        /*0050*/ 	.word	0xffffffff


	//   ....[4]....
        /*0054*/ 	.word	0xffffffff


	//   ....[5]....
        /*0058*/ 	.word	0xffffffff


	//   ....[6]....
        /*005c*/ 	.word	0xffffffff


	//   ....[7]....
        /*0060*/ 	.word	0x0500000f


	//----- nvinfo : EIATTR_COOP_GROUP_INSTR_OFFSETS
	.align		4
.L_350:
        /*0064*/ 	.byte	0x04, 0x28
        /*0066*/ 	.short	(.L_352 - .L_351)


	//   ....[0]....
.L_351:
        /*0068*/ 	.word	0x00000050


	//   ....[1]....
        /*006c*/ 	.word	0x00000180


	//   ....[2]....
        /*0070*/ 	.word	0x00000210


	//   ....[3]....
        /*0074*/ 	.word	0x00000390


	//   ....[4]....
        /*0078*/ 	.word	0x000005d0


	//   ....[5]....
        /*007c*/ 	.word	0x00001220


	//   ....[6]....
        /*0080*/ 	.word	0x00004520


	//   ....[7]....
        /*0084*/ 	.word	0x00007f40


	//----- nvinfo : EIATTR_REG_RECONFIG
	.align		4
.L_352:
        /*0088*/ 	.byte	0x01, 0x54
	.zero		2


	//----- nvinfo : EIATTR_SYSCALL_OFFSETS
	.align		4
        /*008c*/ 	.byte	0x04, 0x46
        /*008e*/ 	.short	(.L_354 - .L_353)


	//   ....[0]....
.L_353:
        /*0090*/ 	.word	0x00000e80


	//   ....[1]....
        /*0094*/ 	.word	0x00000f70


	//   ....[2]....
        /*0098*/ 	.word	0x000010b0


	//   ....[3]....
        /*009c*/ 	.word	0x000011a0


	//----- nvinfo : EIATTR_MBARRIER_INSTR_OFFSETS
	.align		4
.L_354:
        /*00a0*/ 	.byte	0x04, 0x39
        /*00a2*/ 	.short	(.L_356 - .L_355)


	//   ....[0]....
.L_355:
        /*00a4*/ 	.word	0x00000250
        /*00a8*/ 	.word	0x000000ff
        /*00ac*/ 	.word	0x00036400
        /*00b0*/ 	.short	0x0100
        /*00b2*/ 	.byte	0x06
	.zero		1


	//   ....[1]....
        /*00b4*/ 	.word	0x00000340
        /*00b8*/ 	.word	0x000000ff
        /*00bc*/ 	.word	0x00036410
        /*00c0*/ 	.short	0x0100
        /*00c2*/ 	.byte	0x08
	.zero		1


	//   ....[2]....
        /*00c4*/ 	.word	0x00000350
        /*00c8*/ 	.word	0x000000ff
        /*00cc*/ 	.word	0x00036420
        /*00d0*/ 	.short	0x0100
        /*00d2*/ 	.byte	0x08
	.zero		1


	//   ....[3]....
        /*00d4*/ 	.word	0x00000360
        /*00d8*/ 	.word	0x000000ff
        /*00dc*/ 	.word	0x00036418
        /*00e0*/ 	.short	0x0100
        /*00e2*/ 	.byte	0x08
	.zero		1


	//   ....[4]....
        /*00e4*/ 	.word	0x00000370
        /*00e8*/ 	.word	0x000000ff
        /*00ec*/ 	.word	0x00036428
        /*00f0*/ 	.short	0x0100
        /*00f2*/ 	.byte	0x08
	.zero		1


	//   ....[5]....
        /*00f4*/ 	.word	0x000004a0
        /*00f8*/ 	.word	0x000000ff
        /*00fc*/ 	.word	0x00036430
        /*0100*/ 	.short	0x0100
        /*0102*/ 	.byte	0x08
	.zero		1


	//   ....[6]....
        /*0104*/ 	.word	0x000004b0
        /*0108*/ 	.word	0x000000ff
        /*010c*/ 	.word	0x00036438
        /*0110*/ 	.short	0x0100
        /*0112*/ 	.byte	0x08
	.zero		1


	//   ....[7]....
        /*0114*/ 	.word	0x00001260
        /*0118*/ 	.word	0x000000ff
        /*011c*/ 	.word	0x00036400
        /*0120*/ 	.short	0x010a
        /*0122*/ 	.byte	0x24
	.zero		1


	//   ....[8]....
        /*0124*/ 	.word	0x000013b0
        /*0128*/ 	.word	0x000000ff
        /*012c*/ 	.word	0x00036400
        /*0130*/ 	.short	0x010a
        /*0132*/ 	.byte	0x24
	.zero		1


	//   ....[9]....
        /*0134*/ 	.word	0x00001a40
        /*0138*/ 	.word	0x00000004
        /*013c*/ 	.word	0x00036410
        /*0140*/ 	.short	0x010a
        /*0142*/ 	.byte	0x3f
	.zero		1


	//   ....[10]....
        /*0144*/ 	.word	0x00001a80
        /*0148*/ 	.word	0x00000004
        /*014c*/ 	.word	0x00036410
        /*0150*/ 	.short	0x010a
        /*0152*/ 	.byte	0x3f
	.zero		1


	//   ....[11]....
        /*0154*/ 	.word	0x00002120
        /*0158*/ 	.word	0x000000ff
        /*015c*/ 	.word	0x00036430
        /*0160*/ 	.short	0x010a
        /*0162*/ 	.byte	0x24
	.zero		1


	//   ....[12]....
        /*0164*/ 	.word	0x00002160
        /*0168*/ 	.word	0x000000ff
        /*016c*/ 	.word	0x00036430
        /*0170*/ 	.short	0x010a
        /*0172*/ 	.byte	0x24
	.zero		1


	//   ....[13]....
        /*0174*/ 	.word	0x00003520
        /*0178*/ 	.word	0x000000ff
        /*017c*/ 	.word	0x00000000
        /*0180*/ 	.short	0x0101
        /*0182*/ 	.byte	0x04
	.zero		1


	//   ....[14]....
        /*0184*/ 	.word	0x000038a0
        /*0188*/ 	.word	0x00000004
        /*018c*/ 	.word	0x00000000
        /*0190*/ 	.short	0x0101
        /*0192*/ 	.byte	0x3f
	.zero		1


	//   ....[15]....
        /*0194*/ 	.word	0x000060e0
        /*0198*/ 	.word	0x0000000c
        /*019c*/ 	.word	0x00036420
        /*01a0*/ 	.short	0x010a
        /*01a2*/ 	.byte	0x3f
	.zero		1


	//   ....[16]....
        /*01a4*/ 	.word	0x000067e0
        /*01a8*/ 	.word	0x0000000c
        /*01ac*/ 	.word	0x00036438
        /*01b0*/ 	.short	0x010a
        /*01b2*/ 	.byte	0x3f
	.zero		1


	//   ....[17]....
        /*01b4*/ 	.word	0x00006b50
        /*01b8*/ 	.word	0x0000000c
        /*01bc*/ 	.word	0x00036428
        /*01c0*/ 	.short	0x010a
        /*01c2*/ 	.byte	0x3f
	.zero		1


	//   ....[18]....
        /*01c4*/ 	.word	0x00006e00
        /*01c8*/ 	.word	0x0000000c
        /*01cc*/ 	.word	0x00036438
        /*01d0*/ 	.short	0x010a
        /*01d2*/ 	.byte	0x3f
	.zero		1


	//   ....[19]....
        /*01d4*/ 	.word	0x000070c0
        /*01d8*/ 	.word	0x0000000c
        /*01dc*/ 	.word	0x00036420
        /*01e0*/ 	.short	0x010a
        /*01e2*/ 	.byte	0x3f
	.zero		1


	//   ....[20]....
        /*01e4*/ 	.word	0x000073c0
        /*01e8*/ 	.word	0x0000000c
        /*01ec*/ 	.word	0x00036438
        /*01f0*/ 	.short	0x010a
        /*01f2*/ 	.byte	0x3f
	.zero		1


	//   ....[21]....
        /*01f4*/ 	.word	0x000076c0
        /*01f8*/ 	.word	0x0000000c
        /*01fc*/ 	.word	0x00036428
        /*0200*/ 	.short	0x010a
        /*0202*/ 	.byte	0x3f
	.zero		1


	//   ....[22]....
        /*0204*/ 	.word	0x00007980
        /*0208*/ 	.word	0x0000000c
        /*020c*/ 	.word	0x00036438
        /*0210*/ 	.short	0x010a
        /*0212*/ 	.byte	0x3f
	.zero		1


	//   ....[23]....
        /*0214*/ 	.word	0x00007dd0
        /*0218*/ 	.word	0x00000007
        /*021c*/ 	.word	0x00000000
        /*0220*/ 	.short	0x010a
        /*0222*/ 	.byte	0x3f
	.zero		1


	//   ....[24]....
        /*0224*/ 	.word	0x00007e50
        /*0228*/ 	.word	0x00000005
        /*022c*/ 	.word	0x00000000
        /*0230*/ 	.short	0x010a
        /*0232*/ 	.byte	0x3f
	.zero		1


	//   ....[25]....
        /*0234*/ 	.word	0x00007ea0
        /*0238*/ 	.word	0x00000009
        /*023c*/ 	.word	0x00036438
        /*0240*/ 	.short	0x010a
        /*0242*/ 	.byte	0x3f
	.zero		1


	//   ....[26]....
        /*0244*/ 	.word	0x00007f70
        /*0248*/ 	.word	0x00000098
        /*024c*/ 	.word	0x00036400
        /*0250*/ 	.short	0x010a
        /*0252*/ 	.byte	0x3f
	.zero		1


	//   ....[27]....
        /*0254*/ 	.word	0x00007fc0
        /*0258*/ 	.word	0x00000004
        /*025c*/ 	.word	0x00036410
        /*0260*/ 	.short	0x010a
        /*0262*/ 	.byte	0x3f
	.zero		1


	//   ....[28]....
        /*0264*/ 	.word	0x00008010
        /*0268*/ 	.word	0x00000098
        /*026c*/ 	.word	0x00036430
        /*0270*/ 	.short	0x010a
        /*0272*/ 	.byte	0x3f
	.zero		1


	//   ....[29]....
        /*0274*/ 	.word	0x00008060
        /*0278*/ 	.word	0x0000000c
        /*027c*/ 	.word	0x00036420
        /*0280*/ 	.short	0x010a
        /*0282*/ 	.byte	0x3f
	.zero		1


	//   ....[30]....
        /*0284*/ 	.word	0x000080b0
        /*0288*/ 	.word	0x0000000c
        /*028c*/ 	.word	0x00036438
        /*0290*/ 	.short	0x010a
        /*0292*/ 	.byte	0x3f
	.zero		1


	//   ....[31]....
        /*0294*/ 	.word	0x00008100
        /*0298*/ 	.word	0x0000000c
        /*029c*/ 	.word	0x00036428
        /*02a0*/ 	.short	0x010a
        /*02a2*/ 	.byte	0x3f
	.zero		1


	//   ....[32]....
        /*02a4*/ 	.word	0x00008150
        /*02a8*/ 	.word	0x0000000c
        /*02ac*/ 	.word	0x00036438
        /*02b0*/ 	.short	0x010a
        /*02b2*/ 	.byte	0x3f
	.zero		1


	//   ....[33]....
        /*02b4*/ 	.word	0x000081b0
        /*02b8*/ 	.word	0x0000000c
        /*02bc*/ 	.word	0x00036420
        /*02c0*/ 	.short	0x010a
        /*02c2*/ 	.byte	0x3f
	.zero		1


	//   ....[34]....
        /*02c4*/ 	.word	0x00008200
        /*02c8*/ 	.word	0x0000000c
        /*02cc*/ 	.word	0x00036438
        /*02d0*/ 	.short	0x010a
        /*02d2*/ 	.byte	0x3f
	.zero		1


	//   ....[35]....
        /*02d4*/ 	.word	0x00008250
        /*02d8*/ 	.word	0x0000000c
        /*02dc*/ 	.word	0x00036428
        /*02e0*/ 	.short	0x010a
        /*02e2*/ 	.byte	0x3f
	.zero		1


	//   ....[36]....
        /*02e4*/ 	.word	0x000082a0
        /*02e8*/ 	.word	0x0000000c
        /*02ec*/ 	.word	0x00036438
        /*02f0*/ 	.short	0x010a
        /*02f2*/ 	.byte	0x3f
	.zero		1


	//   ....[37]....
        /*02f4*/ 	.word	0x00008380
        /*02f8*/ 	.word	0x00000007
        /*02fc*/ 	.word	0x00000000
        /*0300*/ 	.short	0x010a
        /*0302*/ 	.byte	0x3f
	.zero		1


	//   ....[38]....
        /*0304*/ 	.word	0x000083d0
        /*0308*/ 	.word	0x00000005
        /*030c*/ 	.word	0x00000000
        /*0310*/ 	.short	0x010a
        /*0312*/ 	.byte	0x3f
	.zero		1


	//----- nvinfo : EIATTR_NUM_MBARRIERS
	.align		4
.L_356:
        /*0314*/ 	.byte	0x03, 0x38
        /*0316*/ 	.short	0x0007


	//----- nvinfo : EIATTR_EXIT_INSTR_OFFSETS
	.align		4
        /*0318*/ 	.byte	0x04, 0x1c
        /*031a*/ 	.short	(.L_358 - .L_357)


	//   ....[0]....
.L_357:
        /*031c*/ 	.word	0x00007ef0


	//----- nvinfo : EIATTR_MAX_THREADS
	.align		4
.L_358:
        /*0320*/ 	.byte	0x04, 0x05
        /*0322*/ 	.short	(.L_360 - .L_359)
.L_359:
        /*0324*/ 	.word	0x00000200
        /*0328*/ 	.word	0x00000001
        /*032c*/ 	.word	0x00000001


	//----- nvinfo : EIATTR_CRS_STACK_SIZE
	.align		4
.L_360:
        /*0330*/ 	.byte	0x04, 0x1e
        /*0332*/ 	.short	(.L_362 - .L_361)
.L_361:
        /*0334*/ 	.word	0x00000000


	//----- nvinfo : EIATTR_CBANK_PARAM_SIZE
	.align		4
.L_362:
        /*0338*/ 	.byte	0x03, 0x19
        /*033a*/ 	.short	0x06f0


	//----- nvinfo : EIATTR_PARAM_CBANK
	.align		4
        /*033c*/ 	.byte	0x04, 0x0a
        /*033e*/ 	.short	(.L_364 - .L_363)
	.align		4
.L_363:
        /*0340*/ 	.word	index@(.nv.constant0._ZN7cutlass13device_kernelIN5flash11enable_sm90INS1_16FlashAttnBwdSm90INS1_25CollectiveMainloopBwdSm90ILi2ELi1ELi1EN4cute5tupleIJNS5_1CILi1EEES8_S8_EEENS6_IJNS7_ILi64EEENS7_ILi96EEENS7_ILi192EEEEEENS_10bfloat16_tEfNS_4arch4Sm90ELb0ELb0ELb0ELb1ELb0ELb0ELb1ELb0ELi3ELi1ELi1ELi1ELb0EEENS1_24CollectiveEpilogueBwdGQAISD_fSG_Li384ELb1ELb0EEENS1_19SingleTileSchedulerILb1ELb0ELb0ELi96EEEEEEEEEvNT_6ParamsE)
        /*0344*/ 	.short	0x0210
        /*0346*/ 	.short	0x06f0


	//----- nvinfo : EIATTR_SW_WAR
	.align		4
.L_364:
        /*0348*/ 	.byte	0x04, 0x36
        /*034a*/ 	.short	(.L_366 - .L_365)
.L_365:
        /*034c*/ 	.word	0x00000008
.L_366:


//--------------------- .nv.info._ZN7cutlass13device_kernelIN5flash11enable_sm90INS1_16FlashAttnBwdSm90INS1_25CollectiveMainloopBwdSm90ILi2ELi1ELi1EN4cute5tupleIJNS5_1CILi1EEES8_S8_EEENS6_IJNS7_ILi64EEENS7_ILi96EEENS7_ILi192EEEEEENS_10bfloat16_tEfNS_4arch4Sm90ELb0ELb0ELb0ELb1ELb1ELb0ELb1ELb0ELi3ELi1ELi1ELi1ELb0EEENS1_24CollectiveEpilogueBwdGQAISD_fSG_Li384ELb1ELb1EEENS1_19SingleTileSchedulerILb1ELb0ELb0ELi96EEEEEEEEEvNT_6ParamsE --------------------------
	.section	.nv.info._ZN7cutlass13device_kernelIN5flash11enable_sm90INS1_16FlashAttnBwdSm90INS1_25CollectiveMainloopBwdSm90ILi2ELi1ELi1EN4cute5tupleIJNS5_1CILi1EEES8_S8_EEENS6_IJNS7_ILi64EEENS7_ILi96EEENS7_ILi192EEEEEENS_10bfloat16_tEfNS_4arch4Sm90ELb0ELb0ELb0ELb1ELb1ELb0ELb1ELb0ELi3ELi1ELi1ELi1ELb0EEENS1_24CollectiveEpilogueBwdGQAISD_fSG_Li384ELb1ELb1EEENS1_19SingleTileSchedulerILb1ELb0ELb0ELi96EEEEEEEEEvNT_6ParamsE,"",@"SHT_CUDA_INFO"
	.sectionflags	@""
	.align	4


	//----- nvinfo : EIATTR_CUDA_API_VERSION
	.align		4
        /*0000*/ 	.byte	0x04, 0x37
        /*0002*/ 	.short	(.L_368 - .L_367)
.L_367:
        /*0004*/ 	.word	0x00000082


	//----- nvinfo : EIATTR_KPARAM_INFO
	.align		4
.L_368:
        /*0008*/ 	.byte	0x04, 0x17
        /*000a*/ 	.short	(.L_370 - .L_369)
.L_369:
        /*000c*/ 	.word	0x00000000
        /*0010*/ 	.short	0x0000
        /*0012*/ 	.short	0x0070
        /*0014*/ 	.byte	0x00, 0xf0, 0x01, 0x1a


	//----- nvinfo : EIATTR_SPARSE_MMA_MASK
	.align		4
.L_370:
        /*0018*/ 	.byte	0x03, 0x50
        /*001a*/ 	.short	0x0000


	//----- nvinfo : EIATTR_MAXREG_COUNT
	.align		4
        /*001c*/ 	.byte	0x03, 0x1b
        /*001e*/ 	.short	0x0080


	//----- nvinfo : EIATTR_NUM_BARRIERS
	.align		4
        /*0020*/ 	.byte	0x02, 0x4c
        /*0022*/ 	.byte	0x10
	.zero		1


	//----- nvinfo : EIATTR_EXTERNS
	.align		4
        /*0024*/ 	.byte	0x04, 0x0f
        /*0026*/ 	.short	(.L_372 - .L_371)


	//   ....[0]....
	.align		4
.L_371:
        /*0028*/ 	.word	index@(__assertfail)


	//----- nvinfo : EIATTR_MERCURY_ISA_VERSION
	.align		4
.L_372:
        /*002c*/ 	.byte	0x03, 0x5f
        /*002e*/ 	.short	0x0101


	//----- nvinfo : EIATTR_INT_WARP_WIDE_INSTR_OFFSETS
	.align		4
        /*0030*/ 	.byte	0x04, 0x31
        /*0032*/ 	.short	(.L_374 - .L_373)


	//   ....[0]....
.L_373:
        /*0034*/ 	.word	0x00000170


	//   ....[1]....
        /*0038*/ 	.word	0x00000230


	//   ....[2]....
        /*003c*/ 	.word	0x00005770


	//   ....[3]....
        /*0040*/ 	.word	0x00005d60


	//   ....[4]....
        /*0044*/ 	.word	0x000064c0


	//   ....[5]....
        /*0048*/ 	.word	0x00006860


	//----- nvinfo : EIATTR_COOP_GROUP_MASK_REGIDS
	.align		4
.L_374:
        /*004c*/ 	.byte	0x04, 0x29
        /*004e*/ 	.short	(.L_376 - .L_375)


	//   ....[0]....
.L_375:
        /*0050*/ 	.word	0xffffffff


	//   ....[1]....
        /*0054*/ 	.word	0xffffffff


	//   ....[2]....
        /*0058*/ 	.word	0xffffffff


	//   ....[3]....
        /*005c*/ 	.word	0xffffffff


	//   ....[4]....
        /*0060*/ 	.word	0xffffffff


	//   ....[5]....
        /*0064*/ 	.word	0xffffffff


	//   ....[6]....
        /*0068*/ 	.word	0xffffffff


	//   ....[7]....
        /*006c*/ 	.word	0xffffffff


	//   ....[8]....
        /*0070*/ 	.word	0xffffffff


	//   ....[9]....
        /*0074*/ 	.word	0xffffffff


	//   ....[10]....
        /*0078*/ 	.word	0xffffffff


	//   ....[11]....
        /*007c*/ 	.word	0xffffffff


	//   ....[12]....
        /*0080*/ 	.word	0xffffffff


	//   ....[13]....
        /*0084*/ 	.word	0xffffffff


	//   ....[14]....
        /*0088*/ 	.word	0xffffffff


	//   ....[15]....
        /*008c*/ 	.word	0xffffffff


	//   ....[16]....
        /*0090*/ 	.word	0xffffffff


	//   ....[17]....
        /*0094*/ 	.word	0x0500000f


	//   ....[18]....
        /*0098*/ 	.word	0x0500000f


	//   ....[19]....
        /*009c*/ 	.word	0x0500000f


	//   ....[20]....
        /*00a0*/ 	.word	0x0500000f


	//   ....[21]....
        /*00a4*/ 	.word	0x0500000f


	//   ....[22]....
        /*00a8*/ 	.word	0x0500000f


	//----- nvinfo : EIATTR_COOP_GROUP_INSTR_OFFSETS
	.align		4
.L_376:
        /*00ac*/ 	.byte	0x04, 0x28
        /*00ae*/ 	.short	(.L_378 - .L_377)


	//   ....[0]....
.L_377:
        /*00b0*/ 	.word	0x00000050


	//   ....[1]....
        /*00b4*/ 	.word	0x00000180


	//   ....[2]....
        /*00b8*/ 	.word	0x00000210


	//   ....[3]....
        /*00bc*/ 	.word	0x00000390


	//   ....[4]....
        /*00c0*/ 	.word	0x000005d0


	//   ....[5]....
        /*00c4*/ 	.word	0x00001220


	//   ....[6]....
        /*00c8*/ 	.word	0x000042f0


	//   ....[7]....
        /*00cc*/ 	.word	0x00004480


	//   ....[8]....
        /*00d0*/ 	.word	0x00004710


	//   ....[9]....
        /*00d4*/ 	.word	0x000048a0


	//   ....[10]....
        /*00d8*/ 	.word	0x000049b0


	//   ....[11]....
        /*00dc*/ 	.word	0x000052b0


	//   ....[12]....
        /*00e0*/ 	.word	0x000056a0


	//   ....[13]....
        /*00e4*/ 	.word	0x000058e0


	//   ....[14]....
        /*00e8*/ 	.word	0x00005c90


	//   ....[15]....
        /*00ec*/ 	.word	0x00005f40


	//   ....[16]....
        /*00f0*/ 	.word	0x00006400


	//   ....[17]....
        /*00f4*/ 	.word	0x00008ba0


	//   ....[18]....
        /*00f8*/ 	.word	0x00008cf0


	//   ....[19]....
        /*00fc*/ 	.word	0x00008d60


	//   ....[20]....
        /*0100*/ 	.word	0x00008dd0


	//   ....[21]....
        /*0104*/ 	.word	0x00008e40


	//   ....[22]....
        /*0108*/ 	.word	0x00008eb0


	//----- nvinfo : EIATTR_REG_RECONFIG
	.align		4
.L_378:
        /*010c*/ 	.byte	0x01, 0x54
	.zero		2


	//----- nvinfo : EIATTR_SYSCALL_OFFSETS
	.align		4
        /*0110*/ 	.byte	0x04, 0x46
        /*0112*/ 	.short	(.L_380 - .L_379)


	//   ....[0]....
.L_379:
        /*0114*/ 	.word	0x00000e80


	//   ....[1]....
        /*0118*/ 	.word	0x00000f70


	//   ....[2]....
        /*011c*/ 	.word	0x000010b0


	//   ....[3]....
        /*0120*/ 	.word	0x000011a0


	//----- nvinfo : EIATTR_MBARRIER_INSTR_OFFSETS
	.align		4
.L_380:
        /*0124*/ 	.byte	0x04, 0x39
        /*0126*/ 	.short	(.L_382 - .L_381)


	//   ....[0]....
.L_381:
        /*0128*/ 	.word	0x00000250
        /*012c*/ 	.word	0x000000ff
        /*0130*/ 	.word	0x00036400
        /*0134*/ 	.short	0x0100
        /*0136*/ 	.byte	0x06
	.zero		1


	//   ....[1]....
        /*0138*/ 	.word	0x00000340
        /*013c*/ 	.word	0x000000ff
        /*0140*/ 	.word	0x00036410
        /*0144*/ 	.short	0x0100
        /*0146*/ 	.byte	0x08
	.zero		1


	//   ....[2]....
        /*0148*/ 	.word	0x00000350
        /*014c*/ 	.word	0x000000ff
        /*0150*/ 	.word	0x00036420
        /*0154*/ 	.short	0x0100
        /*0156*/ 	.byte	0x08
	.zero		1


	//   ....[3]....
        /*0158*/ 	.word	0x00000360
        /*015c*/ 	.word	0x000000ff
        /*0160*/ 	.word	0x00036418
        /*0164*/ 	.short	0x0100
        /*0166*/ 	.byte	0x08
	.zero		1


	//   ....[4]....
        /*0168*/ 	.word	0x00000370
        /*016c*/ 	.word	0x000000ff
        /*0170*/ 	.word	0x00036428
        /*0174*/ 	.short	0x0100
        /*0176*/ 	.byte	0x08
	.zero		1


	//   ....[5]....
        /*0178*/ 	.word	0x000004a0
        /*017c*/ 	.word	0x000000ff
        /*0180*/ 	.word	0x00036430
        /*0184*/ 	.short	0x0100
        /*0186*/ 	.byte	0x08
	.zero		1


	//   ....[6]....
        /*0188*/ 	.word	0x000004b0
        /*018c*/ 	.word	0x000000ff
        /*0190*/ 	.word	0x00036438
        /*0194*/ 	.short	0x0100
        /*0196*/ 	.byte	0x08
	.zero		1


	//   ....[7]....
        /*0198*/ 	.word	0x00001260
        /*019c*/ 	.word	0x000000ff
        /*01a0*/ 	.word	0x00036400
        /*01a4*/ 	.short	0x010a
        /*01a6*/ 	.byte	0x24
	.zero		1


	//   ....[8]....
        /*01a8*/ 	.word	0x000013b0
        /*01ac*/ 	.word	0x000000ff
        /*01b0*/ 	.word	0x00036400
        /*01b4*/ 	.short	0x010a
        /*01b6*/ 	.byte	0x24
	.zero		1


	//   ....[9]....
        /*01b8*/ 	.word	0x00001a40
        /*01bc*/ 	.word	0x00000004
        /*01c0*/ 	.word	0x00036410
        /*01c4*/ 	.short	0x010a
        /*01c6*/ 	.byte	0x3f
	.zero		1


	//   ....[10]....
        /*01c8*/ 	.word	0x00001a80
        /*01cc*/ 	.word	0x00000004
        /*01d0*/ 	.word	0x00036410
        /*01d4*/ 	.short	0x010a
        /*01d6*/ 	.byte	0x3f
	.zero		1


	//   ....[11]....
        /*01d8*/ 	.word	0x00002120
        /*01dc*/ 	.word	0x000000ff
        /*01e0*/ 	.word	0x00036430
        /*01e4*/ 	.short	0x010a
        /*01e6*/ 	.byte	0x24
	.zero		1


	//   ....[12]....
        /*01e8*/ 	.word	0x00002160
        /*01ec*/ 	.word	0x000000ff
        /*01f0*/ 	.word	0x00036430
        /*01f4*/ 	.short	0x010a
        /*01f6*/ 	.byte	0x24
	.zero		1


	//   ....[13]....
        /*01f8*/ 	.word	0x00003520
        /*01fc*/ 	.word	0x000000ff
        /*0200*/ 	.word	0x00000000
        /*0204*/ 	.short	0x0101
        /*0206*/ 	.byte	0x04
	.zero		1


	//   ....[14]....
        /*0208*/ 	.word	0x000038a0
        /*020c*/ 	.word	0x00000004
        /*0210*/ 	.word	0x00000000
        /*0214*/ 	.short	0x0101
        /*0216*/ 	.byte	0x3f
	.zero		1


	//   ....[15]....
        /*0218*/ 	.word	0x00006d40
        /*021c*/ 	.word	0x0000000c
        /*0220*/ 	.word	0x00036420
        /*0224*/ 	.short	0x010a
        /*0226*/ 	.byte	0x3f
	.zero		1


	//   ....[16]....
        /*0228*/ 	.word	0x00007440
        /*022c*/ 	.word	0x0000000c
        /*0230*/ 	.word	0x00036438
        /*0234*/ 	.short	0x010a
        /*0236*/ 	.byte	0x3f
	.zero		1


	//   ....[17]....
        /*0238*/ 	.word	0x000077b0
        /*023c*/ 	.word	0x0000000c
        /*0240*/ 	.word	0x00036428
        /*0244*/ 	.short	0x010a
        /*0246*/ 	.byte	0x3f
	.zero		1


	//   ....[18]....
        /*0248*/ 	.word	0x00007a60
        /*024c*/ 	.word	0x0000000c
        /*0250*/ 	.word	0x00036438
        /*0254*/ 	.short	0x010a
        /*0256*/ 	.byte	0x3f
	.zero		1


	//   ....[19]....
        /*0258*/ 	.word	0x00007d20
        /*025c*/ 	.word	0x0000000c
        /*0260*/ 	.word	0x00036420
        /*0264*/ 	.short	0x010a
        /*0266*/ 	.byte	0x3f
	.zero		1


	//   ....[20]....
        /*0268*/ 	.word	0x00008020
        /*026c*/ 	.word	0x0000000c
        /*0270*/ 	.word	0x00036438
        /*0274*/ 	.short	0x010a
        /*0276*/ 	.byte	0x3f
	.zero		1


	//   ....[21]....
        /*0278*/ 	.word	0x00008320
        /*027c*/ 	.word	0x0000000c
        /*0280*/ 	.word	0x00036428
        /*0284*/ 	.short	0x010a
        /*0286*/ 	.byte	0x3f
	.zero		1


	//   ....[22]....
        /*0288*/ 	.word	0x000085e0
        /*028c*/ 	.word	0x0000000c
        /*0290*/ 	.word	0x00036438
        /*0294*/ 	.short	0x010a
        /*0296*/ 	.byte	0x3f
	.zero		1


	//   ....[23]....
        /*0298*/ 	.word	0x00008a30
        /*029c*/ 	.word	0x00000007
        /*02a0*/ 	.word	0x00000000
        /*02a4*/ 	.short	0x010a
        /*02a6*/ 	.byte	0x3f
	.zero		1


	//   ....[24]....
        /*02a8*/ 	.word	0x00008ab0
        /*02ac*/ 	.word	0x00000005
        /*02b0*/ 	.word	0x00000000
        /*02b4*/ 	.short	0x010a
        /*02b6*/ 	.byte	0x3f
	.zero		1


	//   ....[25]....
        /*02b8*/ 	.word	0x00008b00
        /*02bc*/ 	.word	0x00000009
        /*02c0*/ 	.word	0x00036438
        /*02c4*/ 	.short	0x010a
        /*02c6*/ 	.byte	0x3f
	.zero		1


	//   ....[26]....
        /*02c8*/ 	.word	0x00008bd0
        /*02cc*/ 	.word	0x00000098
        /*02d0*/ 	.word	0x00036400
        /*02d4*/ 	.short	0x010a
        /*02d6*/ 	.byte	0x3f
	.zero		1


	//   ....[27]....
        /*02d8*/ 	.word	0x00008c20
        /*02dc*/ 	.word	0x00000004
        /*02e0*/ 	.word	0x00036410
        /*02e4*/ 	.short	0x010a
        /*02e6*/ 	.byte	0x3f
	.zero		1


	//   ....[28]....
        /*02e8*/ 	.word	0x00008c70
        /*02ec*/ 	.word	0x00000098
        /*02f0*/ 	.word	0x00036430
        /*02f4*/ 	.short	0x010a
        /*02f6*/ 	.byte	0x3f
	.zero		1


	//   ....[29]....
        /*02f8*/ 	.word	0x00008ef0
        /*02fc*/ 	.word	0x0000000c
        /*0300*/ 	.word	0x00036420
        /*0304*/ 	.short	0x010a
        /*0306*/ 	.byte	0x3f
	.zero		1


	//   ....[30]....
        /*0308*/ 	.word	0x00008f40
        /*030c*/ 	.word	0x0000000c
        /*0310*/ 	.word	0x00036438
        /*0314*/ 	.short	0x010a
        /*0316*/ 	.byte	0x3f
	.zero		1


	//   ....[31]....
        /*0318*/ 	.word	0x00008f90
        /*031c*/ 	.word	0x0000000c
        /*0320*/ 	.word	0x00036428
        /*0324*/ 	.short	0x010a
        /*0326*/ 	.byte	0x3f
	.zero		1


	//   ....[32]....
        /*0328*/ 	.word	0x00008fe0
        /*032c*/ 	.word	0x0000000c
        /*0330*/ 	.word	0x00036438
        /*0334*/ 	.short	0x010a
        /*0336*/ 	.byte	0x3f
	.zero		1


	//   ....[33]....
        /*0338*/ 	.word	0x00009040
        /*033c*/ 	.word	0x0000000c
        /*0340*/ 	.word	0x00036420
        /*0344*/ 	.short	0x010a
        /*0346*/ 	.byte	0x3f
	.zero		1


	//   ....[34]....
        /*0348*/ 	.word	0x00009090
        /*034c*/ 	.word	0x0000000c
        /*0350*/ 	.word	0x00036438
        /*0354*/ 	.short	0x010a
        /*0356*/ 	.byte	0x3f
	.zero		1


	//   ....[35]....
        /*0358*/ 	.word	0x000090e0
        /*035c*/ 	.word	0x0000000c
        /*0360*/ 	.word	0x00036428
        /*0364*/ 	.short	0x010a
        /*0366*/ 	.byte	0x3f
	.zero		1


	//   ....[36]....
        /*0368*/ 	.word	0x00009130
        /*036c*/ 	.word	0x0000000c
        /*0370*/ 	.word	0x00036438
        /*0374*/ 	.short	0x010a
        /*0376*/ 	.byte	0x3f
	.zero		1


	//   ....[37]....
        /*0378*/ 	.word	0x00009210
        /*037c*/ 	.word	0x00000007
        /*0380*/ 	.word	0x00000000
        /*0384*/ 	.short	0x010a
        /*0386*/ 	.byte	0x3f
	.zero		1


	//   ....[38]....
        /*0388*/ 	.word	0x00009260
        /*038c*/ 	.word	0x00000005
        /*0390*/ 	.word	0x00000000
        /*0394*/ 	.short	0x010a
        /*0396*/ 	.byte	0x3f
	.zero		1


	//----- nvinfo : EIATTR_NUM_MBARRIERS
	.align		4
.L_382:
        /*0398*/ 	.byte	0x03, 0x38
        /*039a*/ 	.short	0x0007


	//----- nvinfo : EIATTR_EXIT_INSTR_OFFSETS
	.align		4
        /*039c*/ 	.byte	0x04, 0x1c
        /*039e*/ 	.short	(.L_384 - .L_383)


	//   ....[0]....
.L_383:
        /*03a0*/ 	.word	0x00008b50


	//----- nvinfo : EIATTR_MAX_THREADS
	.align		4
.L_384:
        /*03a4*/ 	.byte	0x04, 0x05
        /*03a6*/ 	.short	(.L_386 - .L_385)
.L_385:
        /*03a8*/ 	.word	0x00000200
        /*03ac*/ 	.word	0x00000001
        /*03b0*/ 	.word	0x00000001


	//----- nvinfo : EIATTR_CRS_STACK_SIZE
	.align		4
.L_386:
        /*03b4*/ 	.byte	0x04, 0x1e
        /*03b6*/ 	.short	(.L_388 - .L_387)
.L_387:
        /*03b8*/ 	.word	0x00000000


	//----- nvinfo : EIATTR_CBANK_PARAM_SIZE
	.align		4
.L_388:
        /*03bc*/ 	.byte	0x03, 0x19
        /*03be*/ 	.short	0x06f0


	//----- nvinfo : EIATTR_PARAM_CBANK
	.align		4
        /*03c0*/ 	.byte	0x04, 0x0a
        /*03c2*/ 	.short	(.L_390 - .L_389)
	.align		4
.L_389:
        /*03c4*/ 	.word	index@(.nv.constant0._ZN7cutlass13device_kernelIN5flash11enable_sm90INS1_16FlashAttnBwdSm90INS1_25CollectiveMainloopBwdSm90ILi2ELi1ELi1EN4cute5tupleIJNS5_1CILi1EEES8_S8_EEENS6_IJNS7_ILi64EEENS7_ILi96EEENS7_ILi192EEEEEENS_10bfloat16_tEfNS_4arch4Sm90ELb0ELb0ELb0ELb1ELb1ELb0ELb1ELb0ELi3ELi1ELi1ELi1ELb0EEENS1_24CollectiveEpilogueBwdGQAISD_fSG_Li384ELb1ELb1EEENS1_19SingleTileSchedulerILb1ELb0ELb0ELi96EEEEEEEEEvNT_6ParamsE)
        /*03c8*/ 	.short	0x0210
        /*03ca*/ 	.short	0x06f0


	//----- nvinfo : EIATTR_SW_WAR
	.align		4
.L_390:
        /*03cc*/ 	.byte	0x04, 0x36
        /*03ce*/ 	.short	(.L_392 - .L_391)
.L_391:
        /*03d0*/ 	.word	0x00000008
.L_392:


//--------------------- .nv.info._ZN7cutlass13device_kernelIN5flash11enable_sm90INS1_16FlashAttnBwdSm90INS1_25CollectiveMainloopBwdSm90ILi2ELi1ELi1EN4cute5tupleIJNS5_1CILi1EEES8_S8_EEENS6_IJNS7_ILi64EEENS7_ILi96EEENS7_ILi192EEEEEENS_10bfloat16_tEfNS_4arch4Sm90ELb0ELb1ELb0ELb0ELb0ELb0ELb1ELb0ELi3ELi1ELi1ELi1ELb0EEENS1_21CollectiveEpilogueBwdISD_SE_SG_Li384ELb0ELb1ELi3EEENS1_19SingleTileSchedulerILb0ELb0ELb0ELi96EEEEEEEEEvNT_6ParamsE --------------------------
	.section	.nv.info._ZN7cutlass13device_kernelIN5flash11enable_sm90INS1_16FlashAttnBwdSm90INS1_25CollectiveMainloopBwdSm90ILi2ELi1ELi1EN4cute5tupleIJNS5_1CILi1EEES8_S8_EEENS6_IJNS7_ILi64EEENS7_ILi96EEENS7_ILi192EEEEEENS_10bfloat16_tEfNS_4arch4Sm90ELb0ELb1ELb0ELb0ELb0ELb0ELb1ELb0ELi3ELi1ELi1ELi1ELb0EEENS1_21CollectiveEpilogueBwdISD_SE_SG_Li384ELb0ELb1ELi3EEENS1_19SingleTileSchedulerILb0ELb0ELb0ELi96EEEEEEEEEvNT_6ParamsE,"",@"SHT_CUDA_INFO"
	.sectionflags	@""
	.align	4


	//----- nvinfo : EIATTR_CUDA_API_VERSION
	.align		4
        /*0000*/ 	.byte	0x04, 0x37
        /*0002*/ 	.short	(.L_394 - .L_393)
.L_393:
        /*0004*/ 	.word	0x00000082


	//----- nvinfo : EIATTR_KPARAM_INFO
	.align		4
.L_394:
        /*0008*/ 	.byte	0x04, 0x17
        /*000a*/ 	.short	(.L_396 - .L_395)
.L_395:
        /*000c*/ 	.word	0x00000000
        /*0010*/ 	.short	0x0000
        /*0012*/ 	.short	0x0070
        /*0014*/ 	.byte	0x00, 0xf0, 0x01, 0x24


	//----- nvinfo : EIATTR_SPARSE_MMA_MASK
	.align		4
.L_396:
        /*0018*/ 	.byte	0x03, 0x50
        /*001a*/ 	.short	0x0000


	//----- nvinfo : EIATTR_MAXREG_COUNT
	.align		4
        /*001c*/ 	.byte	0x03, 0x1b
        /*001e*/ 	.short	0x0080


	//----- nvinfo : EIATTR_NUM_BARRIERS
	.align		4
        /*0020*/ 	.byte	0x02, 0x4c
        /*0022*/ 	.byte	0x10
	.zero		1


	//----- nvinfo : EIATTR_EXTERNS
	.align		4
        /*0024*/ 	.byte	0x04, 0x0f
        /*0026*/ 	.short	(.L_398 - .L_397)


	//   ....[0]....
	.align		4
.L_397:
        /*0028*/ 	.word	index@(__assertfail)


	//----- nvinfo : EIATTR_MERCURY_ISA_VERSION
	.align		4
.L_398:
        /*002c*/ 	.byte	0x03, 0x5f
        /*002e*/ 	.short	0x0101


	//----- nvinfo : EIATTR_INT_WARP_WIDE_INSTR_OFFSETS
	.align		4
        /*0030*/ 	.byte	0x04, 0x31
        /*0032*/ 	.short	(.L_400 - .L_399)


	//   ....[0]....
.L_399:
        /*0034*/ 	.word	0x000001e0


	//   ....[1]....
        /*0038*/ 	.word	0x00000210


	//----- nvinfo : EIATTR_COOP_GROUP_MASK_REGIDS
	.align		4
.L_400:
        /*003c*/ 	.byte	0x04, 0x29
        /*003e*/ 	.short	(.L_402 - .L_401)


	//   ....[0]....
.L_401:
        /*0040*/ 	.word	0xffffffff


	//   ....[1]....
        /*0044*/ 	.word	0xffffffff


	//   ....[2]....
        /*0048*/ 	.word	0xffffffff


	//   ....[3]....
        /*004c*/ 	.word	0xffffffff


	//   ....[4]....
        /*0050*/ 	.word	0xffffffff


	//   ....[5]....
        /*0054*/ 	.word	0xffffffff


	//   ....[6]....
        /*0058*/ 	.word	0xffffffff


	//   ....[7]....
        /*005c*/ 	.word	0xffffffff


	//   ....[8]....
        /*0060*/ 	.word	0x0500000f


	//----- nvinfo : EIATTR_COOP_GROUP_INSTR_OFFSETS
	.align		4
.L_402:
        /*0064*/ 	.byte	0x04, 0x28
        /*0066*/ 	.short	(.L_404 - .L_403)


	//   ....[0]....
.L_403:
        /*0068*/ 	.word	0x00000060


	//   ....[1]....
        /*006c*/ 	.word	0x000001f0


	//   ....[2]....
        /*0070*/ 	.word	0x00000240


	//   ....[3]....
        /*0074*/ 	.word	0x00000430


	//   ....[4]....
        /*0078*/ 	.word	0x00000620


	//   ....[5]....
        /*007c*/ 	.word	0x000010d0


	//   ....[6]....
        /*0080*/ 	.word	0x00004930


	//   ....[7]....
        /*0084*/ 	.word	0x00005f50


	//   ....[8]....
        /*0088*/ 	.word	0x000095e0


	//----- nvinfo : EIATTR_REG_RECONFIG
	.align		4
.L_404:
        /*008c*/ 	.byte	0x01, 0x54
	.zero		2


	//----- nvinfo : EIATTR_SYSCALL_OFFSETS
	.align		4
        /*0090*/ 	.byte	0x04, 0x46
        /*0092*/ 	.short	(.L_406 - .L_405)


	//   ....[0]....
.L_405:
        /*0094*/ 	.word	0x00000d30


	//   ....[1]....
        /*0098*/ 	.word	0x00000e20


	//   ....[2]....
        /*009c*/ 	.word	0x00000f60


	//   ....[3]....
        /*00a0*/ 	.word	0x00001050


	//   ....[4]....
        /*00a4*/ 	.word	0x00004320


	//   ....[5]....
        /*00a8*/ 	.word	0x00004460


	//   ....[6]....
        /*00ac*/ 	.word	0x00004580


	//   ....[7]....
        /*00b0*/ 	.word	0x000046a0


	//----- nvinfo : EIATTR_MBARRIER_INSTR_OFFSETS
	.align		4
.L_406:
        /*00b4*/ 	.byte	0x04, 0x39
        /*00b6*/ 	.short	(.L_408 - .L_407)


	//   ....[0]....
.L_407:
        /*00b8*/ 	.word	0x000002e0
        /*00bc*/ 	.word	0x000000ff
        /*00c0*/ 	.word	0x00036400
        /*00c4*/ 	.short	0x0100
        /*00c6*/ 	.byte	0x06
	.zero		1


	//   ....[1]....
        /*00c8*/ 	.word	0x000003e0
        /*00cc*/ 	.word	0x000000ff
        /*00d0*/ 	.word	0x00036410
        /*00d4*/ 	.short	0x0100
        /*00d6*/ 	.byte	0x08
	.zero		1


	//   ....[2]....
        /*00d8*/ 	.word	0x000003f0
        /*00dc*/ 	.word	0x000000ff
        /*00e0*/ 	.word	0x00036420
        /*00e4*/ 	.short	0x0100
        /*00e6*/ 	.byte	0x08
	.zero		1


	//   ....[3]....
        /*00e8*/ 	.word	0x00000400
        /*00ec*/ 	.word	0x000000ff
        /*00f0*/ 	.word	0x00036418
        /*00f4*/ 	.short	0x0100
        /*00f6*/ 	.byte	0x08
	.zero		1


	//   ....[4]....
        /*00f8*/ 	.word	0x00000410
        /*00fc*/ 	.word	0x000000ff
        /*0100*/ 	.word	0x00036428
        /*0104*/ 	.short	0x0100
        /*0106*/ 	.byte	0x08
	.zero		1


	//   ....[5]....
        /*0108*/ 	.word	0x00000540
        /*010c*/ 	.word	0x000000ff
        /*0110*/ 	.word	0x00036430
        /*0114*/ 	.short	0x0100
        /*0116*/ 	.byte	0x08
	.zero		1


	//   ....[6]....
        /*0118*/ 	.word	0x00000550
        /*011c*/ 	.word	0x000000ff
        /*0120*/ 	.word	0x00036438
        /*0124*/ 	.short	0x0100
        /*0126*/ 	.byte	0x08
	.zero		1


	//   ....[7]....
        /*0128*/ 	.word	0x00001100
        /*012c*/ 	.word	0x000000ff
        /*0130*/ 	.word	0x00036400
        /*0134*/ 	.short	0x010a
        /*0136*/ 	.byte	0x25
	.zero		1


	//   ....[8]....
        /*0138*/ 	.word	0x000011f0
        /*013c*/ 	.word	0x000000ff
        /*0140*/ 	.word	0x00036400
        /*0144*/ 	.short	0x010a
        /*0146*/ 	.byte	0x25
	.zero		1


	//   ....[9]....
        /*0148*/ 	.word	0x00001940
        /*014c*/ 	.word	0x00000004
        /*0150*/ 	.word	0x00036410
        /*0154*/ 	.short	0x010a
        /*0156*/ 	.byte	0x3f
	.zero		1


	//   ....[10]....
        /*0158*/ 	.word	0x00001980
        /*015c*/ 	.word	0x00000004
        /*0160*/ 	.word	0x00036410
        /*0164*/ 	.short	0x010a
        /*0166*/ 	.byte	0x3f
	.zero		1


	//   ....[11]....
        /*0168*/ 	.word	0x00002020
        /*016c*/ 	.word	0x000000ff
        /*0170*/ 	.word	0x00036430
        /*0174*/ 	.short	0x010a
        /*0176*/ 	.byte	0x25
	.zero		1


	//   ....[12]....
        /*0178*/ 	.word	0x00002060
        /*017c*/ 	.word	0x000000ff
        /*0180*/ 	.word	0x00036430
        /*0184*/ 	.short	0x010a
        /*0186*/ 	.byte	0x25
	.zero		1


	//   ....[13]....
        /*0188*/ 	.word	0x00003aa0
        /*018c*/ 	.word	0x000000ff
        /*0190*/ 	.word	0x00000000
        /*0194*/ 	.short	0x0101
        /*0196*/ 	.byte	0x04
	.zero		1


	//   ....[14]....
        /*0198*/ 	.word	0x00003e40
        /*019c*/ 	.word	0x00000004
        /*01a0*/ 	.word	0x00000000
        /*01a4*/ 	.short	0x0101
        /*01a6*/ 	.byte	0x3f
	.zero		1


	//   ....[15]....
        /*01a8*/ 	.word	0x00007530
        /*01ac*/ 	.word	0x00000000
        /*01b0*/ 	.word	0x00036420
        /*01b4*/ 	.short	0x010a
        /*01b6*/ 	.byte	0x3f
	.zero		1


	//   ....[16]....
        /*01b8*/ 	.word	0x00007d40
        /*01bc*/ 	.word	0x00000000
        /*01c0*/ 	.word	0x00036438
        /*01c4*/ 	.short	0x010a
        /*01c6*/ 	.byte	0x3f
	.zero		1


	//   ....[17]....
        /*01c8*/ 	.word	0x000080a0
        /*01cc*/ 	.word	0x00000000
        /*01d0*/ 	.word	0x00036428
        /*01d4*/ 	.short	0x010a
        /*01d6*/ 	.byte	0x3f
	.zero		1


	//   ....[18]....
        /*01d8*/ 	.word	0x000083c0
        /*01dc*/ 	.word	0x00000000
        /*01e0*/ 	.word	0x00036438
        /*01e4*/ 	.short	0x010a
        /*01e6*/ 	.byte	0x3f
	.zero		1


	//   ....[19]....
        /*01e8*/ 	.word	0x00008670
        /*01ec*/ 	.word	0x00000000
        /*01f0*/ 	.word	0x00036420
        /*01f4*/ 	.short	0x010a
        /*01f6*/ 	.byte	0x3f
	.zero		1


	//   ....[20]....
        /*01f8*/ 	.word	0x000089f0
        /*01fc*/ 	.word	0x00000000
        /*0200*/ 	.word	0x00036438
        /*0204*/ 	.short	0x010a
        /*0206*/ 	.byte	0x3f
	.zero		1


	//   ....[21]....
        /*0208*/ 	.word	0x00008ce0
        /*020c*/ 	.word	0x00000000
        /*0210*/ 	.word	0x00036428
        /*0214*/ 	.short	0x010a
        /*0216*/ 	.byte	0x3f
	.zero		1


	//   ....[22]....
        /*0218*/ 	.word	0x00009020
        /*021c*/ 	.word	0x00000000
        /*0220*/ 	.word	0x00036438
        /*0224*/ 	.short	0x010a
        /*0226*/ 	.byte	0x3f
	.zero		1


	//   ....[23]....
        /*0228*/ 	.word	0x00009470
        /*022c*/ 	.word	0x00000009
        /*0230*/ 	.word	0x00000000
        /*0234*/ 	.short	0x010a
        /*0236*/ 	.byte	0x3f
	.zero		1


	//   ....[24]....
        /*0238*/ 	.word	0x000094f0
        /*023c*/ 	.word	0x00000003
        /*0240*/ 	.word	0x00000000
        /*0244*/ 	.short	0x010a
        /*0246*/ 	.byte	0x3f
	.zero		1


	//   ....[25]....
        /*0248*/ 	.word	0x00009540
        /*024c*/ 	.word	0x00000004
        /*0250*/ 	.word	0x00036438
        /*0254*/ 	.short	0x010a
        /*0256*/ 	.byte	0x3f
	.zero		1


	//   ....[26]....
        /*0258*/ 	.word	0x00009610
        /*025c*/ 	.word	0x00000099
        /*0260*/ 	.word	0x00036400
        /*0264*/ 	.short	0x010a
        /*0266*/ 	.byte	0x3f
	.zero		1


	//   ....[27]....
        /*0268*/ 	.word	0x00009660
        /*026c*/ 	.word	0x00000004
        /*0270*/ 	.word	0x00036410
        /*0274*/ 	.short	0x010a
        /*0276*/ 	.byte	0x3f
	.zero		1


	//   ....[28]....
        /*0278*/ 	.word	0x000096b0
        /*027c*/ 	.word	0x00000099
        /*0280*/ 	.word	0x00036430
        /*0284*/ 	.short	0x010a
        /*0286*/ 	.byte	0x3f
	.zero		1


	//   ....[29]....
        /*0288*/ 	.word	0x00009700
        /*028c*/ 	.word	0x00000000
        /*0290*/ 	.word	0x00036420
        /*0294*/ 	.short	0x010a
        /*0296*/ 	.byte	0x3f
	.zero		1


	//   ....[30]....
        /*0298*/ 	.word	0x00009750
        /*029c*/ 	.word	0x00000000
        /*02a0*/ 	.word	0x00036438
        /*02a4*/ 	.short	0x010a
        /*02a6*/ 	.byte	0x3f
	.zero		1


	//   ....[31]....
        /*02a8*/ 	.word	0x000097a0
        /*02ac*/ 	.word	0x00000000
        /*02b0*/ 	.word	0x00036428
        /*02b4*/ 	.short	0x010a
        /*02b6*/ 	.byte	0x3f
	.zero		1


	//   ....[32]....
        /*02b8*/ 	.word	0x000097f0
        /*02bc*/ 	.word	0x00000000
        /*02c0*/ 	.word	0x00036438
        /*02c4*/ 	.short	0x010a
        /*02c6*/ 	.byte	0x3f
	.zero		1


	//   ....[33]....
        /*02c8*/ 	.word	0x00009850
        /*02cc*/ 	.word	0x00000000
        /*02d0*/ 	.word	0x00036420
        /*02d4*/ 	.short	0x010a
        /*02d6*/ 	.byte	0x3f
	.zero		1


	//   ....[34]....
        /*02d8*/ 	.word	0x000098a0
        /*02dc*/ 	.word	0x00000000
        /*02e0*/ 	.word	0x00036438
        /*02e4*/ 	.short	0x010a
        /*02e6*/ 	.byte	0x3f
	.zero		1


	//   ....[35]....
        /*02e8*/ 	.word	0x000098f0
        /*02ec*/ 	.word	0x00000000
        /*02f0*/ 	.word	0x00036428
        /*02f4*/ 	.short	0x010a
        /*02f6*/ 	.byte	0x3f
	.zero		1


	//   ....[36]....
        /*02f8*/ 	.word	0x00009940
        /*02fc*/ 	.word	0x00000000
        /*0300*/ 	.word	0x00036438
        /*0304*/ 	.short	0x010a
        /*0306*/ 	.byte	0x3f
	.zero		1


	//   ....[37]....
        /*0308*/ 	.word	0x00009a10
        /*030c*/ 	.word	0x00000009
        /*0310*/ 	.word	0x00000000
        /*0314*/ 	.short	0x010a
        /*0316*/ 	.byte	0x3f
	.zero		1


	//   ....[38]....
        /*0318*/ 	.word	0x00009a60
        /*031c*/ 	.word	0x00000003
        /*0320*/ 	.word	0x00000000
        /*0324*/ 	.short	0x010a
        /*0326*/ 	.byte	0x3f
	.zero		1


	//----- nvinfo : EIATTR_NUM_MBARRIERS
	.align		4
.L_408:
        /*0328*/ 	.byte	0x03, 0x38
        /*032a*/ 	.short	0x0007


	//----- nvinfo : EIATTR_EXIT_INSTR_OFFSETS
	.align		4
        /*032c*/ 	.byte	0x04, 0x1c
        /*032e*/ 	.short	(.L_410 - .L_409)


	//   ....[0]....
.L_409:
        /*0330*/ 	.word	0x00000680


	//   ....[1]....
        /*0334*/ 	.word	0x00004f60


	//   ....[2]....
        /*0338*/ 	.word	0x00005ef0


	//   ....[3]....
        /*033c*/ 	.word	0x00009590


	//----- nvinfo : EIATTR_MAX_THREADS
	.align		4
.L_410:
        /*0340*/ 	.byte	0x04, 0x05
        /*0342*/ 	.short	(.L_412 - .L_411)
.L_411:
        /*0344*/ 	.word	0x00000200
        /*0348*/ 	.word	0x00000001
        /*034c*/ 	.word	0x00000001


	//----- nvinfo : EIATTR_CRS_STACK_SIZE
	.align		4
.L_412:
        /*0350*/ 	.byte	0x04, 0x1e
        /*0352*/ 	.short	(.L_414 - .L_413)
.L_413:
        /*0354*/ 	.word	0x00000000


	//----- nvinfo : EIATTR_CBANK_PARAM_SIZE
	.align		4
.L_414:
        /*0358*/ 	.byte	0x03, 0x19
        /*035a*/ 	.short	0x0970


	//----- nvinfo : EIATTR_PARAM_CBANK
	.align		4
        /*035c*/ 	.byte	0x04, 0x0a
        /*035e*/ 	.short	(.L_416 - .L_415)
	.align		4
.L_415:
        /*0360*/ 	.word	index@(.nv.constant0._ZN7cutlass13device_kernelIN5flash11enable_sm90INS1_16FlashAttnBwdSm90INS1_25CollectiveMainloopBwdSm90ILi2ELi1ELi1EN4cute5tupleIJNS5_1CILi1EEES8_S8_EEENS6_IJNS7_ILi64EEENS7_ILi96EEENS7_ILi192EEEEEENS_10bfloat16_tEfNS_4arch4Sm90ELb0ELb1ELb0ELb0ELb0ELb0ELb1ELb0ELi3ELi1ELi1ELi1ELb0EEENS1_21CollectiveEpilogueBwdISD_SE_SG_Li384ELb0ELb1ELi3EEENS1_19SingleTileSchedulerILb0ELb0ELb0ELi96EEEEEEEEEvNT_6ParamsE)
        /*0364*/ 	.short	0x0210
        /*0366*/ 	.short	0x0970


	//----- nvinfo : EIATTR_SW_WAR
	.align		4
.L_416:
        /*0368*/ 	.byte	0x04, 0x36
        /*036a*/ 	.short	(.L_418 - .L_417)
.L_417:
        /*036c*/ 	.word	0x00000008
.L_418:


//--------------------- .nv.info._ZN7cutlass13device_kernelIN5flash11enable_sm90INS1_16FlashAttnBwdSm90INS1_25CollectiveMainloopBwdSm90ILi2ELi1ELi1EN4cute5tupleIJNS5_1CILi1EEES8_S8_EEENS6_IJNS7_ILi64EEENS7_ILi96EEENS7_ILi192EEEEEENS_10bfloat16_tEfNS_4arch4Sm90ELb0ELb1ELb0ELb0ELb1ELb0ELb1ELb0ELi3ELi1ELi1ELi1ELb0EEENS1_21CollectiveEpilogueBwdISD_SE_SG_Li384ELb0ELb1ELi3EEENS1_19SingleTileSchedulerILb0ELb0ELb0ELi96EEEEEEEEEvNT_6ParamsE --------------------------
	.section	.nv.info._ZN7cutlass13device_kernelIN5flash11enable_sm90INS1_16FlashAttnBwdSm90INS1_25CollectiveMainloopBwdSm90ILi2ELi1ELi1EN4cute5tupleIJNS5_1CILi1EEES8_S8_EEENS6_IJNS7_ILi64EEENS7_ILi96EEENS7_ILi192EEEEEENS_10bfloat16_tEfNS_4arch4Sm90ELb0ELb1ELb0ELb0ELb1ELb0ELb1ELb0ELi3ELi1ELi1ELi1ELb0EEENS1_21CollectiveEpilogueBwdISD_SE_SG_Li384ELb0ELb1ELi3EEENS1_19SingleTileSchedulerILb0ELb0ELb0ELi96EEEEEEEEEvNT_6ParamsE,"",@"SHT_CUDA_INFO"
	.sectionflags	@""
	.align	4


	//----- nvinfo : EIATTR_CUDA_API_VERSION
	.align		4
        /*0000*/ 	.byte	0x04, 0x37
        /*0002*/ 	.short	(.L_420 - .L_419)
.L_419:
        /*0004*/ 	.word	0x00000082


	//----- nvinfo : EIATTR_KPARAM_INFO
	.align		4
.L_420:
        /*0008*/ 	.byte	0x04, 0x17
        /*000a*/ 	.short	(.L_422 - .L_421)
.L_421:
        /*000c*/ 	.word	0x00000000
        /*0010*/ 	.short	0x0000
        /*0012*/ 	.short	0x0070
        /*0014*/ 	.byte	0x00, 0xf0, 0x01, 0x24


	//----- nvinfo : EIATTR_SPARSE_MMA_MASK
	.align		4
.L_422:
        /*0018*/ 	.byte	0x03, 0x50
        /*001a*/ 	.short	0x0000


	//----- nvinfo : EIATTR_MAXREG_COUNT
	.align		4
        /*001c*/ 	.byte	0x03, 0x1b
        /*001e*/ 	.short	0x0080


	//----- nvinfo : EIATTR_NUM_BARRIERS
	.align		4
        /*0020*/ 	.byte	0x02, 0x4c
        /*0022*/ 	.byte	0x10
	.zero		1


	//----- nvinfo : EIATTR_EXTERNS
	.align		4
        /*0024*/ 	.byte	0x04, 0x0f
        /*0026*/ 	.short	(.L_424 - .L_423)


	//   ....[0]....
	.align		4
.L_423:
        /*0028*/ 	.word	index@(__assertfail)


	//----- nvinfo : EIATTR_MERCURY_ISA_VERSION
	.align		4
.L_424:
        /*002c*/ 	.byte	0x03, 0x5f
        /*002e*/ 	.short	0x0101


	//----- nvinfo : EIATTR_INT_WARP_WIDE_INSTR_OFFSETS
	.align		4
        /*0030*/ 	.byte	0x04, 0x31
        /*0032*/ 	.short	(.L_426 - .L_425)


	//   ....[0]....
.L_425:
        /*0034*/ 	.word	0x000001e0


	//   ....[1]....
        /*0038*/ 	.word	0x00000210


	//   ....[2]....
        /*003c*/ 	.word	0x00006a20


	//   ....[3]....
        /*0040*/ 	.word	0x00007160


	//   ....[4]....
        /*0044*/ 	.word	0x00007750


	//   ....[5]....
        /*0048*/ 	.word	0x00007a20


	//   ....[6]....
        /*004c*/ 	.word	0x00007c80


	//   ....[7]....
        /*0050*/ 	.word	0x00007e10


	//----- nvinfo : EIATTR_COOP_GROUP_MASK_REGIDS
	.align		4
.L_426:
        /*0054*/ 	.byte	0x04, 0x29
        /*0056*/ 	.short	(.L_428 - .L_427)


	//   ....[0]....
.L_427:
        /*0058*/ 	.word	0xffffffff


	//   ....[1]....
        /*005c*/ 	.word	0xffffffff


	//   ....[2]....
        /*0060*/ 	.word	0xffffffff


	//   ....[3]....
        /*0064*/ 	.word	0xffffffff


	//   ....[4]....
        /*0068*/ 	.word	0xffffffff


	//   ....[5]....
        /*006c*/ 	.word	0xffffffff


	//   ....[6]....
        /*0070*/ 	.word	0xffffffff


	//   ....[7]....
        /*0074*/ 	.word	0xffffffff


	//   ....[8]....
        /*0078*/ 	.word	0xffffffff


	//   ....[9]....
        /*007c*/ 	.word	0xffffffff


	//   ....[10]....
        /*0080*/ 	.word	0xffffffff


	//   ....[11]....
        /*0084*/ 	.word	0xffffffff


	//   ....[12]....
        /*0088*/ 	.word	0xffffffff


	//   ....[13]....
        /*008c*/ 	.word	0xffffffff


	//   ....[14]....
        /*0090*/ 	.word	0xffffffff


	//   ....[15]....
        /*0094*/ 	.word	0xffffffff


	//   ....[16]....
        /*0098*/ 	.word	0xffffffff


	//   ....[17]....
        /*009c*/ 	.word	0x0500000f


	//   ....[18]....
        /*00a0*/ 	.word	0x0500000f


	//   ....[19]....
        /*00a4*/ 	.word	0x0500000f


	//   ....[20]....
        /*00a8*/ 	.word	0x0500000f


	//----- nvinfo : EIATTR_COOP_GROUP_INSTR_OFFSETS
	.align		4
.L_428:
        /*00ac*/ 	.byte	0x04, 0x28
        /*00ae*/ 	.short	(.L_430 - .L_429)


	//   ....[0]....
.L_429:
        /*00b0*/ 	.word	0x00000060


	//   ....[1]....
        /*00b4*/ 	.word	0x000001f0


	//   ....[2]....
        /*00b8*/ 	.word	0x00000240


	//   ....[3]....
        /*00bc*/ 	.word	0x00000430


	//   ....[4]....
        /*00c0*/ 	.word	0x00000630


	//   ....[5]....
        /*00c4*/ 	.word	0x000010e0


	//   ....[6]....
        /*00c8*/ 	.word	0x00004920


	//   ....[7]....
        /*00cc*/ 	.word	0x00005f30


	//   ....[8]....
        /*00d0*/ 	.word	0x00006490


	//   ....[9]....
        /*00d4*/ 	.word	0x00006950


	//   ....[10]....
        /*00d8*/ 	.word	0x00006ca0


	//   ....[11]....
        /*00dc*/ 	.word	0x00007090


	//   ....[12]....
        /*00e0*/ 	.word	0x000072d0


	//   ....[13]....
        /*00e4*/ 	.word	0x00007680


	//   ....[14]....
        /*00e8*/ 	.word	0x00007960


	//   ....[15]....
        /*00ec*/ 	.word	0x00007b80


	//   ....[16]....
        /*00f0*/ 	.word	0x00007d10


	//   ....[17]....
        /*00f4*/ 	.word	0x0000a4b0


	//   ....[18]....
        /*00f8*/ 	.word	0x0000a600


	//   ....[19]....
        /*00fc*/ 	.word	0x0000a670


	//   ....[20]....
        /*0100*/ 	.word	0x0000a6e0


	//----- nvinfo : EIATTR_REG_RECONFIG
	.align		4
.L_430:
        /*0104*/ 	.byte	0x01, 0x54
	.zero		2


	//----- nvinfo : EIATTR_SYSCALL_OFFSETS
	.align		4
        /*0108*/ 	.byte	0x04, 0x46
        /*010a*/ 	.short	(.L_432 - .L_431)


	//   ....[0]....
.L_431:
        /*010c*/ 	.word	0x00000d40


	//   ....[1]....
        /*0110*/ 	.word	0x00000e30


	//   ....[2]....
        /*0114*/ 	.word	0x00000f70


	//   ....[3]....
        /*0118*/ 	.word	0x00001060


	//   ....[4]....
        /*011c*/ 	.word	0x00004310


	//   ....[5]....
        /*0120*/ 	.word	0x00004450


	//   ....[6]....
        /*0124*/ 	.word	0x00004570


	//   ....[7]....
        /*0128*/ 	.word	0x00004690


	//----- nvinfo : EIATTR_MBARRIER_INSTR_OFFSETS
	.align		4
.L_432:
        /*012c*/ 	.byte	0x04, 0x39
        /*012e*/ 	.short	(.L_434 - .L_433)


	//   ....[0]....
.L_433:
        /*0130*/ 	.word	0x000002e0
        /*0134*/ 	.word	0x000000ff
        /*0138*/ 	.word	0x00036400
        /*013c*/ 	.short	0x0100
        /*013e*/ 	.byte	0x06
	.zero		1


	//   ....[1]....
        /*0140*/ 	.word	0x000003e0
        /*0144*/ 	.word	0x000000ff
        /*0148*/ 	.word	0x00036410
        /*014c*/ 	.short	0x0100
        /*014e*/ 	.byte	0x08
	.zero		1


	//   ....[2]....
        /*0150*/ 	.word	0x000003f0
        /*0154*/ 	.word	0x000000ff
        /*0158*/ 	.word	0x00036420
        /*015c*/ 	.short	0x0100
        /*015e*/ 	.byte	0x08
	.zero		1


	//   ....[3]....
        /*0160*/ 	.word	0x00000400
        /*0164*/ 	.word	0x000000ff
        /*0168*/ 	.word	0x00036418
        /*016c*/ 	.short	0x0100
        /*016e*/ 	.byte	0x08
	.zero		1


	//   ....[4]....
        /*0170*/ 	.word	0x00000410
        /*0174*/ 	.word	0x000000ff
        /*0178*/ 	.word	0x00036428
        /*017c*/ 	.short	0x0100
        /*017e*/ 	.byte	0x08
	.zero		1


	//   ....[5]....
        /*0180*/ 	.word	0x00000540
        /*0184*/ 	.word	0x000000ff
        /*0188*/ 	.word	0x00036430
        /*018c*/ 	.short	0x0100
        /*018e*/ 	.byte	0x08
	.zero		1


	//   ....[6]....
        /*0190*/ 	.word	0x00000550
        /*0194*/ 	.word	0x000000ff
        /*0198*/ 	.word	0x00036438
        /*019c*/ 	.short	0x0100
        /*019e*/ 	.byte	0x08
	.zero		1


	//   ....[7]....
        /*01a0*/ 	.word	0x00001110
        /*01a4*/ 	.word	0x000000ff
        /*01a8*/ 	.word	0x00036400
        /*01ac*/ 	.short	0x010a
        /*01ae*/ 	.byte	0x25
	.zero		1


	//   ....[8]....
        /*01b0*/ 	.word	0x00001200
        /*01b4*/ 	.word	0x000000ff
        /*01b8*/ 	.word	0x00036400
        /*01bc*/ 	.short	0x010a
        /*01be*/ 	.byte	0x25
	.zero		1


	//   ....[9]....
        /*01c0*/ 	.word	0x00001950
        /*01c4*/ 	.word	0x00000004
        /*01c8*/ 	.word	0x00036410
        /*01cc*/ 	.short	0x010a
        /*01ce*/ 	.byte	0x3f
	.zero		1


	//   ....[10]....
        /*01d0*/ 	.word	0x00001990
        /*01d4*/ 	.word	0x00000004
        /*01d8*/ 	.word	0x00036410
        /*01dc*/ 	.short	0x010a
        /*01de*/ 	.byte	0x3f
	.zero		1


	//   ....[11]....
        /*01e0*/ 	.word	0x00002010
        /*01e4*/ 	.word	0x000000ff
        /*01e8*/ 	.word	0x00036430
        /*01ec*/ 	.short	0x010a
        /*01ee*/ 	.byte	0x25
	.zero		1


	//   ....[12]....
        /*01f0*/ 	.word	0x00002050
        /*01f4*/ 	.word	0x000000ff
        /*01f8*/ 	.word	0x00036430
        /*01fc*/ 	.short	0x010a
        /*01fe*/ 	.byte	0x25
	.zero		1


	//   ....[13]....
        /*0200*/ 	.word	0x00003a90
        /*0204*/ 	.word	0x000000ff
        /*0208*/ 	.word	0x00000000
        /*020c*/ 	.short	0x0101
        /*020e*/ 	.byte	0x04
	.zero		1


	//   ....[14]....
        /*0210*/ 	.word	0x00003e30
        /*0214*/ 	.word	0x00000004
        /*0218*/ 	.word	0x00000000
        /*021c*/ 	.short	0x0101
        /*021e*/ 	.byte	0x3f
	.zero		1


	//   ....[15]....
        /*0220*/ 	.word	0x00008400
        /*0224*/ 	.word	0x00000000
        /*0228*/ 	.word	0x00036420
        /*022c*/ 	.short	0x010a
        /*022e*/ 	.byte	0x3f
	.zero		1


	//   ....[16]....
        /*0230*/ 	.word	0x00008c10
        /*0234*/ 	.word	0x00000000
        /*0238*/ 	.word	0x00036438
        /*023c*/ 	.short	0x010a
        /*023e*/ 	.byte	0x3f
	.zero		1


	//   ....[17]....
        /*0240*/ 	.word	0x00008f70
        /*0244*/ 	.word	0x00000000
        /*0248*/ 	.word	0x00036428
        /*024c*/ 	.short	0x010a
        /*024e*/ 	.byte	0x3f
	.zero		1


	//   ....[18]....
        /*0250*/ 	.word	0x00009290
        /*0254*/ 	.word	0x00000000
        /*0258*/ 	.word	0x00036438
        /*025c*/ 	.short	0x010a
        /*025e*/ 	.byte	0x3f
	.zero		1


	//   ....[19]....
        /*0260*/ 	.word	0x00009540
        /*0264*/ 	.word	0x00000000
        /*0268*/ 	.word	0x00036420
        /*026c*/ 	.short	0x010a
        /*026e*/ 	.byte	0x3f
	.zero		1


	//   ....[20]....
        /*0270*/ 	.word	0x000098c0
        /*0274*/ 	.word	0x00000000
        /*0278*/ 	.word	0x00036438
        /*027c*/ 	.short	0x010a
        /*027e*/ 	.byte	0x3f
	.zero		1


	//   ....[21]....
        /*0280*/ 	.word	0x00009bb0
        /*0284*/ 	.word	0x00000000
        /*0288*/ 	.word	0x00036428
        /*028c*/ 	.short	0x010a
        /*028e*/ 	.byte	0x3f
	.zero		1


	//   ....[22]....
        /*0290*/ 	.word	0x00009ef0
        /*0294*/ 	.word	0x00000000
        /*0298*/ 	.word	0x00036438
        /*029c*/ 	.short	0x010a
        /*029e*/ 	.byte	0x3f
	.zero		1


	//   ....[23]....
        /*02a0*/ 	.word	0x0000a340
        /*02a4*/ 	.word	0x00000009
        /*02a8*/ 	.word	0x00000000
        /*02ac*/ 	.short	0x010a
        /*02ae*/ 	.byte	0x3f
	.zero		1


	//   ....[24]....
        /*02b0*/ 	.word	0x0000a3c0
        /*02b4*/ 	.word	0x00000003
        /*02b8*/ 	.word	0x00000000
        /*02bc*/ 	.short	0x010a
        /*02be*/ 	.byte	0x3f
	.zero		1


	//   ....[25]....
        /*02c0*/ 	.word	0x0000a410
        /*02c4*/ 	.word	0x00000004
        /*02c8*/ 	.word	0x00036438
        /*02cc*/ 	.short	0x010a
        /*02ce*/ 	.byte	0x3f
	.zero		1


	//   ....[26]....
        /*02d0*/ 	.word	0x0000a4e0
        /*02d4*/ 	.word	0x00000099
        /*02d8*/ 	.word	0x00036400
        /*02dc*/ 	.short	0x010a
        /*02de*/ 	.byte	0x3f
	.zero		1


	//   ....[27]....
        /*02e0*/ 	.word	0x0000a530
        /*02e4*/ 	.word	0x00000004
        /*02e8*/ 	.word	0x00036410
        /*02ec*/ 	.short	0x010a
        /*02ee*/ 	.byte	0x3f
	.zero		1


	//   ....[28]....
        /*02f0*/ 	.word	0x0000a580
        /*02f4*/ 	.word	0x00000099
        /*02f8*/ 	.word	0x00036430
        /*02fc*/ 	.short	0x010a
        /*02fe*/ 	.byte	0x3f
	.zero		1


	//   ....[29]....
        /*0300*/ 	.word	0x0000a720
        /*0304*/ 	.word	0x00000000
        /*0308*/ 	.word	0x00036420
        /*030c*/ 	.short	0x010a
        /*030e*/ 	.byte	0x3f
	.zero		1


	//   ....[30]....
        /*0310*/ 	.word	0x0000a770
        /*0314*/ 	.word	0x00000000
        /*0318*/ 	.word	0x00036438
        /*031c*/ 	.short	0x010a
        /*031e*/ 	.byte	0x3f
	.zero		1


	//   ....[31]....
        /*0320*/ 	.word	0x0000a7c0
        /*0324*/ 	.word	0x00000000
        /*0328*/ 	.word	0x00036428
        /*032c*/ 	.short	0x010a
        /*032e*/ 	.byte	0x3f
	.zero		1


	//   ....[32]....
        /*0330*/ 	.word	0x0000a810
        /*0334*/ 	.word	0x00000000
        /*0338*/ 	.word	0x00036438
        /*033c*/ 	.short	0x010a
        /*033e*/ 	.byte	0x3f
	.zero		1


	//   ....[33]....
        /*0340*/ 	.word	0x0000a870
        /*0344*/ 	.word	0x00000000
        /*0348*/ 	.word	0x00036420
        /*034c*/ 	.short	0x010a
        /*034e*/ 	.byte	0x3f
	.zero		1


	//   ....[34]....
        /*0350*/ 	.word	0x0000a8c0
        /*0354*/ 	.word	0x00000000
        /*0358*/ 	.word	0x00036438
        /*035c*/ 	.short	0x010a
        /*035e*/ 	.byte	0x3f
	.zero		1


	//   ....[35]....
        /*0360*/ 	.word	0x0000a910
        /*0364*/ 	.word	0x00000000
        /*0368*/ 	.word	0x00036428
        /*036c*/ 	.short	0x010a
        /*036e*/ 	.byte	0x3f
	.zero		1


	//   ....[36]....
        /*0370*/ 	.word	0x0000a960
        /*0374*/ 	.word	0x00000000
        /*0378*/ 	.word	0x00036438
        /*037c*/ 	.short	0x010a
        /*037e*/ 	.byte	0x3f
	.zero		1


	//   ....[37]....
        /*0380*/ 	.word	0x0000aa30
        /*0384*/ 	.word	0x00000009
        /*0388*/ 	.word	0x00000000
        /*038c*/ 	.short	0x010a
        /*038e*/ 	.byte	0x3f
	.zero		1


	//   ....[38]....
        /*0390*/ 	.word	0x0000aa80
        /*0394*/ 	.word	0x00000003
        /*0398*/ 	.word	0x00000000
        /*039c*/ 	.short	0x010a
        /*039e*/ 	.byte	0x3f
	.zero		1


	//----- nvinfo : EIATTR_NUM_MBARRIERS
	.align		4
.L_434:
        /*03a0*/ 	.byte	0x03, 0x38
        /*03a2*/ 	.short	0x0007


	//----- nvinfo : EIATTR_EXIT_INSTR_OFFSETS
	.align		4
        /*03a4*/ 	.byte	0x04, 0x1c
        /*03a6*/ 	.short	(.L_436 - .L_435)


	//   ....[0]....
.L_435:
        /*03a8*/ 	.word	0x00000690


	//   ....[1]....
        /*03ac*/ 	.word	0x00004f50


	//   ....[2]....
        /*03b0*/ 	.word	0x00005ed0


	//   ....[3]....
        /*03b4*/ 	.word	0x0000a460


	//----- nvinfo : EIATTR_MAX_THREADS
	.align		4
.L_436:
        /*03b8*/ 	.byte	0x04, 0x05
        /*03ba*/ 	.short	(.L_438 - .L_437)
.L_437:
        /*03bc*/ 	.word	0x00000200
        /*03c0*/ 	.word	0x00000001
        /*03c4*/ 	.word	0x00000001


	//----- nvinfo : EIATTR_CRS_STACK_SIZE
	.align		4
.L_438:
        /*03c8*/ 	.byte	0x04, 0x1e
        /*03ca*/ 	.short	(.L_440 - .L_439)
.L_439:
        /*03cc*/ 	.word	0x00000000


	//----- nvinfo : EIATTR_CBANK_PARAM_SIZE
	.align		4
.L_440:
        /*03d0*/ 	.byte	0x03, 0x19
        /*03d2*/ 	.short	0x0970


	//----- nvinfo : EIATTR_PARAM_CBANK
	.align		4
        /*03d4*/ 	.byte	0x04, 0x0a
        /*03d6*/ 	.short	(.L_442 - .L_441)
	.align		4
.L_441:
        /*03d8*/ 	.word	index@(.nv.constant0._ZN7cutlass13device_kernelIN5flash11enable_sm90INS1_16FlashAttnBwdSm90INS1_25CollectiveMainloopBwdSm90ILi2ELi1ELi1EN4cute5tupleIJNS5_1CILi1EEES8_S8_EEENS6_IJNS7_ILi64EEENS7_ILi96EEENS7_ILi192EEEEEENS_10bfloat16_tEfNS_4arch4Sm90ELb0ELb1ELb0ELb0ELb1ELb0ELb1ELb0ELi3ELi1ELi1ELi1ELb0EEENS1_21CollectiveEpilogueBwdISD_SE_SG_Li384ELb0ELb1ELi3EEENS1_19SingleTileSchedulerILb0ELb0ELb0ELi96EEEEEEEEEvNT_6ParamsE)
        /*03dc*/ 	.short	0x0210
        /*03de*/ 	.short	0x0970


	//----- nvinfo : EIATTR_SW_WAR
	.align		4
.L_442:
        /*03e0*/ 	.byte	0x04, 0x36
        /*03e2*/ 	.short	(.L_444 - .L_443)
.L_443:
        /*03e4*/ 	.word	0x00000008
.L_444:


//--------------------- .nv.info._ZN7cutlass13device_kernelIN5flash11enable_sm90INS1_16FlashAttnBwdSm90INS1_25CollectiveMainloopBwdSm90ILi2ELi1ELi1EN4cute5tupleIJNS5_1CILi1EEES8_S8_EEENS6_IJNS7_ILi64EEENS7_ILi96EEENS7_ILi192EEEEEENS_10bfloat16_tEfNS_4arch4Sm90ELb0ELb1ELb0ELb0ELb0ELb0ELb1ELb0ELi3ELi1ELi1ELi1ELb0EEENS1_24CollectiveEpilogueBwdGQAISD_fSG_Li384ELb0ELb0EEENS1_19SingleTileSchedulerILb0ELb0ELb0ELi96EEEEEEEEEvNT_6ParamsE --------------------------
	.section	.nv.info._ZN7cutlass13device_kernelIN5flash11enable_sm90INS1_16FlashAttnBwdSm90INS1_25CollectiveMainloopBwdSm90ILi2ELi1ELi1EN4cute5tupleIJNS5_1CILi1EEES8_S8_EEENS6_IJNS7_ILi64EEENS7_ILi96EEENS7_ILi192EEEEEENS_10bfloat16_tEfNS_4arch4Sm90ELb0ELb1ELb0ELb0ELb0ELb0ELb1ELb0ELi3ELi1ELi1ELi1ELb0EEENS1_24CollectiveEpilogueBwdGQAISD_fSG_Li384ELb0ELb0EEENS1_19SingleTileSchedulerILb0ELb0ELb0ELi96EEEEEEEEEvNT_6ParamsE,"",@"SHT_CUDA_INFO"
	.sectionflags	@""
	.align	4


	//----- nvinfo : EIATTR_CUDA_API_VERSION
	.align		4
        /*0000*/ 	.byte	0x04, 0x37
        /*0002*/ 	.short	(.L_446 - .L_445)
.L_445:
        /*0004*/ 	.word	0x00000082


	//----- nvinfo : EIATTR_KPARAM_INFO
	.align		4
.L_446:
        /*0008*/ 	.byte	0x04, 0x17
        /*000a*/ 	.short	(.L_448 - .L_447)
.L_447:
        /*000c*/ 	.word	0x00000000
        /*0010*/ 	.short	0x0000
        /*0012*/ 	.short	0x0070
        /*0014*/ 	.byte	0x00, 0xf0, 0x01, 0x1a


	//----- nvinfo : EIATTR_SPARSE_MMA_MASK
	.align		4
.L_448:
        /*0018*/ 	.byte	0x03, 0x50
        /*001a*/ 	.short	0x0000


	//----- nvinfo : EIATTR_MAXREG_COUNT
	.align		4
        /*001c*/ 	.byte	0x03, 0x1b
        /*001e*/ 	.short	0x0080


	//----- nvinfo : EIATTR_NUM_BARRIERS
	.align		4
        /*0020*/ 	.byte	0x02, 0x4c
        /*0022*/ 	.byte	0x10
	.zero		1


	//----- nvinfo : EIATTR_EXTERNS
	.align		4
        /*0024*/ 	.byte	0x04, 0x0f
        /*0026*/ 	.short	(.L_450 - .L_449)


	//   ....[0]....
	.align		4
.L_449:
        /*0028*/ 	.word	index@(__assertfail)


	//----- nvinfo : EIATTR_MERCURY_ISA_VERSION
	.align		4
.L_450:
        /*002c*/ 	.byte	0x03, 0x5f
        /*002e*/ 	.short	0x0101


	//----- nvinfo : EIATTR_INT_WARP_WIDE_INSTR_OFFSETS
	.align		4
        /*0030*/ 	.byte	0x04, 0x31
        /*0032*/ 	.short	(.L_452 - .L_451)


	//   ....[0]....
.L_451:
        /*0034*/ 	.word	0x00000180


	//   ....[1]....
        /*0038*/ 	.word	0x000001b0


	//----- nvinfo : EIATTR_COOP_GROUP_MASK_REGIDS
	.align		4
.L_452:
        /*003c*/ 	.byte	0x04, 0x29
        /*003e*/ 	.short	(.L_454 - .L_453)


	//   ....[0]....
.L_453:
        /*0040*/ 	.word	0xffffffff


	//   ....[1]....
        /*0044*/ 	.word	0xffffffff


	//   ....[2]....
        /*0048*/ 	.word	0xffffffff


	//   ....[3]....
        /*004c*/ 	.word	0xffffffff


	//   ....[4]....
        /*0050*/ 	.word	0xffffffff


	//   ....[5]....
        /*0054*/ 	.word	0xffffffff


	//   ....[6]....
        /*0058*/ 	.word	0xffffffff


	//   ....[7]....
        /*005c*/ 	.word	0x0500000f


	//----- nvinfo : EIATTR_COOP_GROUP_INSTR_OFFSETS
	.align		4
.L_454:
        /*0060*/ 	.byte	0x04, 0x28
        /*0062*/ 	.short	(.L_456 - .L_455)


	//   ....[0]....
.L_455:
        /*0064*/ 	.word	0x00000060


	//   ....[1]....
        /*0068*/ 	.word	0x00000190


	//   ....[2]....
        /*006c*/ 	.word	0x000001e0


	//   ....[3]....
        /*0070*/ 	.word	0x000003d0


	//   ....[4]....
        /*0074*/ 	.word	0x000005d0


	//   ....[5]....
        /*0078*/ 	.word	0x00001080


	//   ....[6]....
        /*007c*/ 	.word	0x000048f0


	//   ....[7]....
        /*0080*/ 	.word	0x00007f80


	//----- nvinfo : EIATTR_REG_RECONFIG
	.align		4
.L_456:
        /*0084*/ 	.byte	0x01, 0x54
	.zero		2


	//----- nvinfo : EIATTR_SYSCALL_OFFSETS
	.align		4
        /*0088*/ 	.byte	0x04, 0x46
        /*008a*/ 	.short	(.L_458 - .L_457)


	//   ....[0]....
.L_457:
        /*008c*/ 	.word	0x00000ce0


	//   ....[1]....
        /*0090*/ 	.word	0x00000dd0


	//   ....[2]....
        /*0094*/ 	.word	0x00000f10


	//   ....[3]....
        /*0098*/ 	.word	0x00001000


	//----- nvinfo : EIATTR_MBARRIER_INSTR_OFFSETS
	.align		4
.L_458:
        /*009c*/ 	.byte	0x04, 0x39
        /*009e*/ 	.short	(.L_460 - .L_459)


	//   ....[0]....
.L_459:
        /*00a0*/ 	.word	0x00000280
        /*00a4*/ 	.word	0x000000ff
        /*00a8*/ 	.word	0x00036400
        /*00ac*/ 	.short	0x0100
        /*00ae*/ 	.byte	0x06
	.zero		1


	//   ....[1]....
        /*00b0*/ 	.word	0x00000380
        /*00b4*/ 	.word	0x000000ff
        /*00b8*/ 	.word	0x00036410
        /*00bc*/ 	.short	0x0100
        /*00be*/ 	.byte	0x08
	.zero		1


	//   ....[2]....
        /*00c0*/ 	.word	0x00000390
        /*00c4*/ 	.word	0x000000ff
        /*00c8*/ 	.word	0x00036420
        /*00cc*/ 	.short	0x0100
        /*00ce*/ 	.byte	0x08
	.zero		1


	//   ....[3]....
        /*00d0*/ 	.word	0x000003a0
        /*00d4*/ 	.word	0x000000ff
        /*00d8*/ 	.word	0x00036418
        /*00dc*/ 	.short	0x0100
        /*00de*/ 	.byte	0x08
	.zero		1


	//   ....[4]....
        /*00e0*/ 	.word	0x000003b0
        /*00e4*/ 	.word	0x000000ff
        /*00e8*/ 	.word	0x00036428
        /*00ec*/ 	.short	0x0100
        /*00ee*/ 	.byte	0x08
	.zero		1


	//   ....[5]....
        /*00f0*/ 	.word	0x000004e0
        /*00f4*/ 	.word	0x000000ff
        /*00f8*/ 	.word	0x00036430
        /*00fc*/ 	.short	0x0100
        /*00fe*/ 	.byte	0x08
	.zero		1


	//   ....[6]....
        /*0100*/ 	.word	0x000004f0
        /*0104*/ 	.word	0x000000ff
        /*0108*/ 	.word	0x00036438
        /*010c*/ 	.short	0x0100
        /*010e*/ 	.byte	0x08
	.zero		1


	//   ....[7]....
        /*0110*/ 	.word	0x000010b0
        /*0114*/ 	.word	0x000000ff
        /*0118*/ 	.word	0x00036400
        /*011c*/ 	.short	0x010a
        /*011e*/ 	.byte	0x25
	.zero		1


	//   ....[8]....
        /*0120*/ 	.word	0x000011a0
        /*0124*/ 	.word	0x000000ff
        /*0128*/ 	.word	0x00036400
        /*012c*/ 	.short	0x010a
        /*012e*/ 	.byte	0x25
	.zero		1


	//   ....[9]....
        /*0130*/ 	.word	0x000018e0
        /*0134*/ 	.word	0x00000003
        /*0138*/ 	.word	0x00036410
        /*013c*/ 	.short	0x010a
        /*013e*/ 	.byte	0x3f
	.zero		1


	//   ....[10]....
        /*0140*/ 	.word	0x00001920
        /*0144*/ 	.word	0x00000003
        /*0148*/ 	.word	0x00036410
        /*014c*/ 	.short	0x010a
        /*014e*/ 	.byte	0x3f
	.zero		1


	//   ....[11]....
        /*0150*/ 	.word	0x00001fc0
        /*0154*/ 	.word	0x000000ff
        /*0158*/ 	.word	0x00036430
        /*015c*/ 	.short	0x010a
        /*015e*/ 	.byte	0x25
	.zero		1


	//   ....[12]....
        /*0160*/ 	.word	0x00002000
        /*0164*/ 	.word	0x000000ff
        /*0168*/ 	.word	0x00036430
        /*016c*/ 	.short	0x010a
        /*016e*/ 	.byte	0x25
	.zero		1


	//   ....[13]....
        /*0170*/ 	.word	0x000039e0
        /*0174*/ 	.word	0x000000ff
        /*0178*/ 	.word	0x00000000
        /*017c*/ 	.short	0x0101
        /*017e*/ 	.byte	0x04
	.zero		1


	//   ....[14]....
        /*0180*/ 	.word	0x00003d80
        /*0184*/ 	.word	0x00000003
        /*0188*/ 	.word	0x00000000
        /*018c*/ 	.short	0x0101
        /*018e*/ 	.byte	0x3f
	.zero		1


	//   ....[15]....
        /*0190*/ 	.word	0x00005ed0
        /*0194*/ 	.word	0x00000000
        /*0198*/ 	.word	0x00036420
        /*019c*/ 	.short	0x010a
        /*019e*/ 	.byte	0x3f
	.zero		1


	//   ....[16]....
        /*01a0*/ 	.word	0x000066e0
        /*01a4*/ 	.word	0x00000000
        /*01a8*/ 	.word	0x00036438
        /*01ac*/ 	.short	0x010a
        /*01ae*/ 	.byte	0x3f
	.zero		1


	//   ....[17]....
        /*01b0*/ 	.word	0x00006a40
        /*01b4*/ 	.word	0x00000000
        /*01b8*/ 	.word	0x00036428
        /*01bc*/ 	.short	0x010a
        /*01be*/ 	.byte	0x3f
	.zero		1


	//   ....[18]....
        /*01c0*/ 	.word	0x00006d60
        /*01c4*/ 	.word	0x00000000
        /*01c8*/ 	.word	0x00036438
        /*01cc*/ 	.short	0x010a
        /*01ce*/ 	.byte	0x3f
	.zero		1


	//   ....[19]....
        /*01d0*/ 	.word	0x00007010
        /*01d4*/ 	.word	0x00000000
        /*01d8*/ 	.word	0x00036420
        /*01dc*/ 	.short	0x010a
        /*01de*/ 	.byte	0x3f
	.zero		1


	//   ....[20]....
        /*01e0*/ 	.word	0x00007390
        /*01e4*/ 	.word	0x00000000
        /*01e8*/ 	.word	0x00036438
        /*01ec*/ 	.short	0x010a
        /*01ee*/ 	.byte	0x3f
	.zero		1


	//   ....[21]....
        /*01f0*/ 	.word	0x00007680
        /*01f4*/ 	.word	0x00000000
        /*01f8*/ 	.word	0x00036428
        /*01fc*/ 	.short	0x010a
        /*01fe*/ 	.byte	0x3f
	.zero		1


	//   ....[22]....
        /*0200*/ 	.word	0x000079c0
        /*0204*/ 	.word	0x00000000
        /*0208*/ 	.word	0x00036438
        /*020c*/ 	.short	0x010a
        /*020e*/ 	.byte	0x3f
	.zero		1


	//   ....[23]....
        /*0210*/ 	.word	0x00007e10
        /*0214*/ 	.word	0x00000009
        /*0218*/ 	.word	0x00000000
        /*021c*/ 	.short	0x010a
        /*021e*/ 	.byte	0x3f
	.zero		1


	//   ....[24]....
        /*0220*/ 	.word	0x00007e90
        /*0224*/ 	.word	0x00000003
        /*0228*/ 	.word	0x00000000
        /*022c*/ 	.short	0x010a
        /*022e*/ 	.byte	0x3f
	.zero		1


	//   ....[25]....
        /*0230*/ 	.word	0x00007ee0
        /*0234*/ 	.word	0x00000004
        /*0238*/ 	.word	0x00036438
        /*023c*/ 	.short	0x010a
        /*023e*/ 	.byte	0x3f
	.zero		1


	//   ....[26]....
        /*0240*/ 	.word	0x00007fb0
        /*0244*/ 	.word	0x00000099
        /*0248*/ 	.word	0x00036400
        /*024c*/ 	.short	0x010a
        /*024e*/ 	.byte	0x3f
	.zero		1


	//   ....[27]....
        /*0250*/ 	.word	0x00008000
        /*0254*/ 	.word	0x00000003
        /*0258*/ 	.word	0x00036410
        /*025c*/ 	.short	0x010a
        /*025e*/ 	.byte	0x3f
	.zero		1


	//   ....[28]....
        /*0260*/ 	.word	0x00008050
        /*0264*/ 	.word	0x00000099
        /*0268*/ 	.word	0x00036430
        /*026c*/ 	.short	0x010a
        /*026e*/ 	.byte	0x3f
	.zero		1


	//   ....[29]....
        /*0270*/ 	.word	0x000080a0
        /*0274*/ 	.word	0x00000000
        /*0278*/ 	.word	0x00036420
        /*027c*/ 	.short	0x010a
        /*027e*/ 	.byte	0x3f
	.zero		1


	//   ....[30]....
        /*0280*/ 	.word	0x000080f0
        /*0284*/ 	.word	0x00000000
        /*0288*/ 	.word	0x00036438
        /*028c*/ 	.short	0x010a
        /*028e*/ 	.byte	0x3f
	.zero		1


	//   ....[31]....
        /*0290*/ 	.word	0x00008140
        /*0294*/ 	.word	0x00000000
        /*0298*/ 	.word	0x00036428
        /*029c*/ 	.short	0x010a
        /*029e*/ 	.byte	0x3f
	.zero		1


	//   ....[32]....
        /*02a0*/ 	.word	0x00008190
        /*02a4*/ 	.word	0x00000000
        /*02a8*/ 	.word	0x00036438
        /*02ac*/ 	.short	0x010a
        /*02ae*/ 	.byte	0x3f
	.zero		1


	//   ....[33]....
        /*02b0*/ 	.word	0x000081f0
        /*02b4*/ 	.word	0x00000000
        /*02b8*/ 	.word	0x00036420
        /*02bc*/ 	.short	0x010a
        /*02be*/ 	.byte	0x3f
	.zero		1


	//   ....[34]....
        /*02c0*/ 	.word	0x00008240
        /*02c4*/ 	.word	0x00000000
        /*02c8*/ 	.word	0x00036438
        /*02cc*/ 	.short	0x010a
        /*02ce*/ 	.byte	0x3f
	.zero		1


	//   ....[35]....
        /*02d0*/ 	.word	0x00008290
        /*02d4*/ 	.word	0x00000000
        /*02d8*/ 	.word	0x00036428
        /*02dc*/ 	.short	0x010a
        /*02de*/ 	.byte	0x3f
	.zero		1


	//   ....[36]....
        /*02e0*/ 	.word	0x000082e0
        /*02e4*/ 	.word	0x00000000
        /*02e8*/ 	.word	0x00036438
        /*02ec*/ 	.short	0x010a
        /*02ee*/ 	.byte	0x3f
	.zero		1


	//   ....[37]....
        /*02f0*/ 	.word	0x000083b0
        /*02f4*/ 	.word	0x00000009
        /*02f8*/ 	.word	0x00000000
        /*02fc*/ 	.short	0x010a
        /*02fe*/ 	.byte	0x3f
	.zero		1


	//   ....[38]....
        /*0300*/ 	.word	0x00008400
        /*0304*/ 	.word	0x00000003
        /*0308*/ 	.word	0x00000000
        /*030c*/ 	.short	0x010a
        /*030e*/ 	.byte	0x3f
	.zero		1


	//----- nvinfo : EIATTR_NUM_MBARRIERS
	.align		4
.L_460:
        /*0310*/ 	.byte	0x03, 0x38
        /*0312*/ 	.short	0x0007


	//----- nvinfo : EIATTR_EXIT_INSTR_OFFSETS
	.align		4
        /*0314*/ 	.byte	0x04, 0x1c
        /*0316*/ 	.short	(.L_462 - .L_461)


	//   ....[0]....
.L_461:
        /*0318*/ 	.word	0x00007f30


	//----- nvinfo : EIATTR_MAX_THREADS
	.align		4
.L_462:
        /*031c*/ 	.byte	0x04, 0x05
        /*031e*/ 	.short	(.L_464 - .L_463)
.L_463:
        /*0320*/ 	.word	0x00000200
        /*0324*/ 	.word	0x00000001
        /*0328*/ 	.word	0x00000001


	//----- nvinfo : EIATTR_CRS_STACK_SIZE
	.align		4
.L_464:
        /*032c*/ 	.byte	0x04, 0x1e
        /*032e*/ 	.short	(.L_466 - .L_465)
.L_465:
        /*0330*/ 	.word	0x00000000


	//----- nvinfo : EIATTR_CBANK_PARAM_SIZE
	.align		4
.L_466:
        /*0334*/ 	.byte	0x03, 0x19
        /*0336*/ 	.short	0x06f0


	//----- nvinfo : EIATTR_PARAM_CBANK
	.align		4
        /*0338*/ 	.byte	0x04, 0x0a
        /*033a*/ 	.short	(.L_468 - .L_467)
	.align		4
.L_467:
        /*033c*/ 	.word	index@(.nv.constant0._ZN7cutlass13device_kernelIN5flash11enable_sm90INS1_16FlashAttnBwdSm90INS1_25CollectiveMainloopBwdSm90ILi2ELi1ELi1EN4cute5tupleIJNS5_1CILi1EEES8_S8_EEENS6_IJNS7_ILi64EEENS7_ILi96EEENS7_ILi192EEEEEENS_10bfloat16_tEfNS_4arch4Sm90ELb0ELb1ELb0ELb0ELb0ELb0ELb1ELb0ELi3ELi1ELi1ELi1ELb0EEENS1_24CollectiveEpilogueBwdGQAISD_fSG_Li384ELb0ELb0EEENS1_19SingleTileSchedulerILb0ELb0ELb0ELi96EEEEEEEEEvNT_6ParamsE)
        /*0340*/ 	.short	0x0210
        /*0342*/ 	.short	0x06f0


	//----- nvinfo : EIATTR_SW_WAR
	.align		4
.L_468:
        /*0344*/ 	.byte	0x04, 0x36
        /*0346*/ 	.short	(.L_470 - .L_469)
.L_469:
        /*0348*/ 	.word	0x00000008
.L_470:


//--------------------- .nv.info._ZN7cutlass13device_kernelIN5flash11enable_sm90INS1_16FlashAttnBwdSm90INS1_25CollectiveMainloopBwdSm90ILi2ELi1ELi1EN4cute5tupleIJNS5_1CILi1EEES8_S8_EEENS6_IJNS7_ILi64EEENS7_ILi96EEENS7_ILi192EEEEEENS_10bfloat16_tEfNS_4arch4Sm90ELb0ELb1ELb0ELb0ELb1ELb0ELb1ELb0ELi3ELi1ELi1ELi1ELb0EEENS1_24CollectiveEpilogueBwdGQAISD_fSG_Li384ELb0ELb1EEENS1_19SingleTileSchedulerILb0ELb0ELb0ELi96EEEEEEEEEvNT_6ParamsE --------------------------
	.section	.nv.info._ZN7cutlass13device_kernelIN5flash11enable_sm90INS1_16FlashAttnBwdSm90INS1_25CollectiveMainloopBwdSm90ILi2ELi1ELi1EN4cute5tupleIJNS5_1CILi1EEES8_S8_EEENS6_IJNS7_ILi64EEENS7_ILi96EEENS7_ILi192EEEEEENS_10bfloat16_tEfNS_4arch4Sm90ELb0ELb1ELb0ELb0ELb1ELb0ELb1ELb0ELi3ELi1ELi1ELi1ELb0EEENS1_24CollectiveEpilogueBwdGQAISD_fSG_Li384ELb0ELb1EEENS1_19SingleTileSchedulerILb0ELb0ELb0ELi96EEEEEEEEEvNT_6ParamsE,"",@"SHT_CUDA_INFO"
	.sectionflags	@""
	.align	4


	//----- nvinfo : EIATTR_CUDA_API_VERSION
	.align		4
        /*0000*/ 	.byte	0x04, 0x37
        /*0002*/ 	.short	(.L_472 - .L_471)
.L_471:
        /*0004*/ 	.word	0x00000082


	//----- nvinfo : EIATTR_KPARAM_INFO
	.align		4
.L_472:
        /*0008*/ 	.byte	0x04, 0x17
        /*000a*/ 	.short	(.L_474 - .L_473)
.L_473:
        /*000c*/ 	.word	0x00000000
        /*0010*/ 	.short	0x0000
        /*0012*/ 	.short	0x0070
        /*0014*/ 	.byte	0x00, 0xf0, 0x01, 0x1a


	//----- nvinfo : EIATTR_SPARSE_MMA_MASK
	.align		4
.L_474:
        /*0018*/ 	.byte	0x03, 0x50
        /*001a*/ 	.short	0x0000


	//----- nvinfo : EIATTR_MAXREG_COUNT
	.align		4
        /*001c*/ 	.byte	0x03, 0x1b
        /*001e*/ 	.short	0x0080


	//----- nvinfo : EIATTR_NUM_BARRIERS
	.align		4
        /*0020*/ 	.byte	0x02, 0x4c
        /*0022*/ 	.byte	0x10
	.zero		1


	//----- nvinfo : EIATTR_EXTERNS
	.align		4
        /*0024*/ 	.byte	0x04, 0x0f
        /*0026*/ 	.short	(.L_476 - .L_475)


	//   ....[0]....
	.align		4
.L_475:
        /*0028*/ 	.word	index@(__assertfail)


	//----- nvinfo : EIATTR_MERCURY_ISA_VERSION
	.align		4
.L_476:
        /*002c*/ 	.byte	0x03, 0x5f
        /*002e*/ 	.short	0x0101


	//----- nvinfo : EIATTR_INT_WARP_WIDE_INSTR_OFFSETS
	.align		4
        /*0030*/ 	.byte	0x04, 0x31
        /*0032*/ 	.short	(.L_478 - .L_477)


	//   ....[0]....
.L_477:
        /*0034*/ 	.word	0x00000180


	//   ....[1]....
        /*0038*/ 	.word	0x000001b0


	//   ....[2]....
        /*003c*/ 	.word	0x000058b0


	//   ....[3]....
        /*0040*/ 	.word	0x00005ff0


	//   ....[4]....
        /*0044*/ 	.word	0x000065e0


	//   ....[5]....
        /*0048*/ 	.word	0x000068b0


	//   ....[6]....
        /*004c*/ 	.word	0x00006b10


	//   ....[7]....
        /*0050*/ 	.word	0x00006ca0


	//----- nvinfo : EIATTR_COOP_GROUP_MASK_REGIDS
	.align		4
.L_478:
        /*0054*/ 	.byte	0x04, 0x29
        /*0056*/ 	.short	(.L_480 - .L_479)


	//   ....[0]....
.L_479:
        /*0058*/ 	.word	0xffffffff


	//   ....[1]....
        /*005c*/ 	.word	0xffffffff


	//   ....[2]....
        /*0060*/ 	.word	0xffffffff


	//   ....[3]....
        /*0064*/ 	.word	0xffffffff


	//   ....[4]....
        /*0068*/ 	.word	0xffffffff


	//   ....[5]....
        /*006c*/ 	.word	0xffffffff


	//   ....[6]....
        /*0070*/ 	.word	0xffffffff


	//   ....[7]....
        /*0074*/ 	.word	0xffffffff


	//   ....[8]....
        /*0078*/ 	.word	0xffffffff


	//   ....[9]....
        /*007c*/ 	.word	0xffffffff


	//   ....[10]....
        /*0080*/ 	.word	0xffffffff


	//   ....[11]....
        /*0084*/ 	.word	0xffffffff


	//   ....[12]....
        /*0088*/ 	.word	0xffffffff


	//   ....[13]....
        /*008c*/ 	.word	0xffffffff


	//   ....[14]....
        /*0090*/ 	.word	0xffffffff


	//   ....[15]....
        /*0094*/ 	.word	0xffffffff


	//   ....[16]....
        /*0098*/ 	.word	0xffffffff


	//   ....[17]....
        /*009c*/ 	.word	0xffffffff


	//   ....[18]....
        /*00a0*/ 	.word	0xffffffff


	//   ....[19]....
        /*00a4*/ 	.word	0xffffffff


	//   ....[20]....
        /*00a8*/ 	.word	0x0500000f


	//   ....[21]....
        /*00ac*/ 	.word	0x0500000f


	//   ....[22]....
        /*00b0*/ 	.word	0x0500000f


	//   ....[23]....
        /*00b4*/ 	.word	0x0500000f


	//   ....[24]....
        /*00b8*/ 	.word	0x0500000f


	//   ....[25]....
        /*00bc*/ 	.word	0x0500000f


	//----- nvinfo : EIATTR_COOP_GROUP_INSTR_OFFSETS
	.align		4
.L_480:
        /*00c0*/ 	.byte	0x04, 0x28
        /*00c2*/ 	.short	(.L_482 - .L_481)


	//   ....[0]....
.L_481:
        /*00c4*/ 	.word	0x00000060


	//   ....[1]....
        /*00c8*/ 	.word	0x00000190


	//   ....[2]....
        /*00cc*/ 	.word	0x000001e0


	//   ....[3]....
        /*00d0*/ 	.word	0x000003d0


	//   ....[4]....
        /*00d4*/ 	.word	0x000005e0


	//   ....[5]....
        /*00d8*/ 	.word	0x00001090


	//   ....[6]....
        /*00dc*/ 	.word	0x000046e0


	//   ....[7]....
        /*00e0*/ 	.word	0x00004860


	//   ....[8]....
        /*00e4*/ 	.word	0x00004b10


	//   ....[9]....
        /*00e8*/ 	.word	0x00004ca0


	//   ....[10]....
        /*00ec*/ 	.word	0x00004dc0


	//   ....[11]....
        /*00f0*/ 	.word	0x00005320


	//   ....[12]....
        /*00f4*/ 	.word	0x000057e0


	//   ....[13]....
        /*00f8*/ 	.word	0x00005b30


	//   ....[14]....
        /*00fc*/ 	.word	0x00005f20


	//   ....[15]....
        /*0100*/ 	.word	0x00006160


	//   ....[16]....
        /*0104*/ 	.word	0x00006510


	//   ....[17]....
        /*0108*/ 	.word	0x000067f0


	//   ....[18]....
        /*010c*/ 	.word	0x00006a10


	//   ....[19]....
        /*0110*/ 	.word	0x00006ba0


	//   ....[20]....
        /*0114*/ 	.word	0x00009340


	//   ....[21]....
        /*0118*/ 	.word	0x00009490


	//   ....[22]....
        /*011c*/ 	.word	0x00009500


	//   ....[23]....
        /*0120*/ 	.word	0x00009570


	//   ....[24]....
        /*0124*/ 	.word	0x000095e0


	//   ....[25]....
        /*0128*/ 	.word	0x00009650


	//----- nvinfo : EIATTR_REG_RECONFIG
	.align		4
.L_482:
        /*012c*/ 	.byte	0x01, 0x54
	.zero		2


	//----- nvinfo : EIATTR_SYSCALL_OFFSETS
	.align		4
        /*0130*/ 	.byte	0x04, 0x46
        /*0132*/ 	.short	(.L_484 - .L_483)


	//   ....[0]....
.L_483:
        /*0134*/ 	.word	0x00000cf0


	//   ....[1]....
        /*0138*/ 	.word	0x00000de0


	//   ....[2]....
        /*013c*/ 	.word	0x00000f20


	//   ....[3]....
        /*0140*/ 	.word	0x00001010


	//----- nvinfo : EIATTR_MBARRIER_INSTR_OFFSETS
	.align		4
.L_484:
        /*0144*/ 	.byte	0x04, 0x39
        /*0146*/ 	.short	(.L_486 - .L_485)


	//   ....[0]....
.L_485:
        /*0148*/ 	.word	0x00000280
        /*014c*/ 	.word	0x000000ff
        /*0150*/ 	.word	0x00036400
        /*0154*/ 	.short	0x0100
        /*0156*/ 	.byte	0x06
	.zero		1


	//   ....[1]....
        /*0158*/ 	.word	0x00000380
        /*015c*/ 	.word	0x000000ff
        /*0160*/ 	.word	0x00036410
        /*0164*/ 	.short	0x0100
        /*0166*/ 	.byte	0x08
	.zero		1


	//   ....[2]....
        /*0168*/ 	.word	0x00000390
        /*016c*/ 	.word	0x000000ff
        /*0170*/ 	.word	0x00036420
        /*0174*/ 	.short	0x0100
        /*0176*/ 	.byte	0x08
	.zero		1


	//   ....[3]....
        /*0178*/ 	.word	0x000003a0
        /*017c*/ 	.word	0x000000ff
        /*0180*/ 	.word	0x00036418
        /*0184*/ 	.short	0x0100
        /*0186*/ 	.byte	0x08
	.zero		1


	//   ....[4]....
        /*0188*/ 	.word	0x000003b0
        /*018c*/ 	.word	0x000000ff
        /*0190*/ 	.word	0x00036428
        /*0194*/ 	.short	0x0100
        /*0196*/ 	.byte	0x08
	.zero		1


	//   ....[5]....
        /*0198*/ 	.word	0x000004e0
        /*019c*/ 	.word	0x000000ff
        /*01a0*/ 	.word	0x00036430
        /*01a4*/ 	.short	0x0100
        /*01a6*/ 	.byte	0x08
	.zero		1


	//   ....[6]....
        /*01a8*/ 	.word	0x000004f0
        /*01ac*/ 	.word	0x000000ff
        /*01b0*/ 	.word	0x00036438
        /*01b4*/ 	.short	0x0100
        /*01b6*/ 	.byte	0x08
	.zero		1


	//   ....[7]....
        /*01b8*/ 	.word	0x000010c0
        /*01bc*/ 	.word	0x000000ff
        /*01c0*/ 	.word	0x00036400
        /*01c4*/ 	.short	0x010a
        /*01c6*/ 	.byte	0x25
	.zero		1


	//   ....[8]....
        /*01c8*/ 	.word	0x000011b0
        /*01cc*/ 	.word	0x000000ff
        /*01d0*/ 	.word	0x00036400
        /*01d4*/ 	.short	0x010a
        /*01d6*/ 	.byte	0x25
	.zero		1


	//   ....[9]....
        /*01d8*/ 	.word	0x000018f0
        /*01dc*/ 	.word	0x00000003
        /*01e0*/ 	.word	0x00036410
        /*01e4*/ 	.short	0x010a
        /*01e6*/ 	.byte	0x3f
	.zero		1


	//   ....[10]....
        /*01e8*/ 	.word	0x00001930
        /*01ec*/ 	.word	0x00000003
        /*01f0*/ 	.word	0x00036410
        /*01f4*/ 	.short	0x010a
        /*01f6*/ 	.byte	0x3f
	.zero		1


	//   ....[11]....
        /*01f8*/ 	.word	0x00001fb0
        /*01fc*/ 	.word	0x000000ff
        /*0200*/ 	.word	0x00036430
        /*0204*/ 	.short	0x010a
        /*0206*/ 	.byte	0x25
	.zero		1


	//   ....[12]....
        /*0208*/ 	.word	0x00001ff0
        /*020c*/ 	.word	0x000000ff
        /*0210*/ 	.word	0x00036430
        /*0214*/ 	.short	0x010a
        /*0216*/ 	.byte	0x25
	.zero		1


	//   ....[13]....
        /*0218*/ 	.word	0x000039d0
        /*021c*/ 	.word	0x000000ff
        /*0220*/ 	.word	0x00000000
        /*0224*/ 	.short	0x0101
        /*0226*/ 	.byte	0x04
	.zero		1


	//   ....[14]....
        /*0228*/ 	.word	0x00003d70
        /*022c*/ 	.word	0x00000003
        /*0230*/ 	.word	0x00000000
        /*0234*/ 	.short	0x0101
        /*0236*/ 	.byte	0x3f
	.zero		1


	//   ....[15]....
        /*0238*/ 	.word	0x00007290
        /*023c*/ 	.word	0x00000000
        /*0240*/ 	.word	0x00036420
        /*0244*/ 	.short	0x010a
        /*0246*/ 	.byte	0x3f
	.zero		1


	//   ....[16]....
        /*0248*/ 	.word	0x00007aa0
        /*024c*/ 	.word	0x00000000
        /*0250*/ 	.word	0x00036438
        /*0254*/ 	.short	0x010a
        /*0256*/ 	.byte	0x3f
	.zero		1


	//   ....[17]....
        /*0258*/ 	.word	0x00007e00
        /*025c*/ 	.word	0x00000000
        /*0260*/ 	.word	0x00036428
        /*0264*/ 	.short	0x010a
        /*0266*/ 	.byte	0x3f
	.zero		1


	//   ....[18]....
        /*0268*/ 	.word	0x00008120
        /*026c*/ 	.word	0x00000000
        /*0270*/ 	.word	0x00036438
        /*0274*/ 	.short	0x010a
        /*0276*/ 	.byte	0x3f
	.zero		1


	//   ....[19]....
        /*0278*/ 	.word	0x000083d0
        /*027c*/ 	.word	0x00000000
        /*0280*/ 	.word	0x00036420
        /*0284*/ 	.short	0x010a
        /*0286*/ 	.byte	0x3f
	.zero		1


	//   ....[20]....
        /*0288*/ 	.word	0x00008750
        /*028c*/ 	.word	0x00000000
        /*0290*/ 	.word	0x00036438
        /*0294*/ 	.short	0x010a
        /*0296*/ 	.byte	0x3f
	.zero		1


	//   ....[21]....
        /*0298*/ 	.word	0x00008a40
        /*029c*/ 	.word	0x00000000
        /*02a0*/ 	.word	0x00036428
        /*02a4*/ 	.short	0x010a
        /*02a6*/ 	.byte	0x3f
	.zero		1


	//   ....[22]....
        /*02a8*/ 	.word	0x00008d80
        /*02ac*/ 	.word	0x00000000
        /*02b0*/ 	.word	0x00036438
        /*02b4*/ 	.short	0x010a
        /*02b6*/ 	.byte	0x3f
	.zero		1


	//   ....[23]....
        /*02b8*/ 	.word	0x000091d0
        /*02bc*/ 	.word	0x00000009
        /*02c0*/ 	.word	0x00000000
        /*02c4*/ 	.short	0x010a
        /*02c6*/ 	.byte	0x3f
	.zero		1


	//   ....[24]....
        /*02c8*/ 	.word	0x00009250
        /*02cc*/ 	.word	0x00000003
        /*02d0*/ 	.word	0x00000000
        /*02d4*/ 	.short	0x010a
        /*02d6*/ 	.byte	0x3f
	.zero		1


	//   ....[25]....
        /*02d8*/ 	.word	0x000092a0
        /*02dc*/ 	.word	0x00000004
        /*02e0*/ 	.word	0x00036438
        /*02e4*/ 	.short	0x010a
        /*02e6*/ 	.byte	0x3f
	.zero		1


	//   ....[26]....
        /*02e8*/ 	.word	0x00009370
        /*02ec*/ 	.word	0x00000099
        /*02f0*/ 	.word	0x00036400
        /*02f4*/ 	.short	0x010a
        /*02f6*/ 	.byte	0x3f
	.zero		1


	//   ....[27]....
        /*02f8*/ 	.word	0x000093c0
        /*02fc*/ 	.word	0x00000003
        /*0300*/ 	.word	0x00036410
        /*0304*/ 	.short	0x010a
        /*0306*/ 	.byte	0x3f
	.zero		1


	//   ....[28]....
        /*0308*/ 	.word	0x00009410
        /*030c*/ 	.word	0x00000099
        /*0310*/ 	.word	0x00036430
        /*0314*/ 	.short	0x010a
        /*0316*/ 	.byte	0x3f
	.zero		1


	//   ....[29]....
        /*0318*/ 	.word	0x00009690
        /*031c*/ 	.word	0x00000000
        /*0320*/ 	.word	0x00036420
        /*0324*/ 	.short	0x010a
        /*0326*/ 	.byte	0x3f
	.zero		1


	//   ....[30]....
        /*0328*/ 	.word	0x000096e0
        /*032c*/ 	.word	0x00000000
        /*0330*/ 	.word	0x00036438
        /*0334*/ 	.short	0x010a
        /*0336*/ 	.byte	0x3f
	.zero		1


	//   ....[31]....
        /*0338*/ 	.word	0x00009730
        /*033c*/ 	.word	0x00000000
        /*0340*/ 	.word	0x00036428
        /*0344*/ 	.short	0x010a
        /*0346*/ 	.byte	0x3f
	.zero		1


	//   ....[32]....
        /*0348*/ 	.word	0x00009780
        /*034c*/ 	.word	0x00000000
        /*0350*/ 	.word	0x00036438
        /*0354*/ 	.short	0x010a
        /*0356*/ 	.byte	0x3f
	.zero		1


	//   ....[33]....
        /*0358*/ 	.word	0x000097e0
        /*035c*/ 	.word	0x00000000
        /*0360*/ 	.word	0x00036420
        /*0364*/ 	.short	0x010a
        /*0366*/ 	.byte	0x3f
	.zero		1


	//   ....[34]....
        /*0368*/ 	.word	0x00009830
        /*036c*/ 	.word	0x00000000
        /*0370*/ 	.word	0x00036438
        /*0374*/ 	.short	0x010a
        /*0376*/ 	.byte	0x3f
	.zero		1


	//   ....[35]....
        /*0378*/ 	.word	0x00009880
        /*037c*/ 	.word	0x00000000
        /*0380*/ 	.word	0x00036428
        /*0384*/ 	.short	0x010a
        /*0386*/ 	.byte	0x3f
	.zero		1


	//   ....[36]....
        /*0388*/ 	.word	0x000098d0
        /*038c*/ 	.word	0x00000000
        /*0390*/ 	.word	0x00036438
        /*0394*/ 	.short	0x010a
        /*0396*/ 	.byte	0x3f
	.zero		1


	//   ....[37]....
        /*0398*/ 	.word	0x000099a0
        /*039c*/ 	.word	0x00000009
        /*03a0*/ 	.word	0x00000000
        /*03a4*/ 	.short	0x010a
        /*03a6*/ 	.byte	0x3f
	.zero		1


	//   ....[38]....
        /*03a8*/ 	.word	0x000099f0
        /*03ac*/ 	.word	0x00000003
        /*03b0*/ 	.word	0x00000000
        /*03b4*/ 	.short	0x010a
        /*03b6*/ 	.byte	0x3f
	.zero		1


	//----- nvinfo : EIATTR_NUM_MBARRIERS
	.align		4
.L_486:
        /*03b8*/ 	.byte	0x03, 0x38
        /*03ba*/ 	.short	0x0007


	//----- nvinfo : EIATTR_EXIT_INSTR_OFFSETS
	.align		4
        /*03bc*/ 	.byte	0x04, 0x1c
        /*03be*/ 	.short	(.L_488 - .L_487)


	//   ....[0]....
.L_487:
        /*03c0*/ 	.word	0x000092f0


	//----- nvinfo : EIATTR_MAX_THREADS
	.align		4
.L_488:
        /*03c4*/ 	.byte	0x04, 0x05
        /*03c6*/ 	.short	(.L_490 - .L_489)
.L_489:
        /*03c8*/ 	.word	0x00000200
        /*03cc*/ 	.word	0x00000001
        /*03d0*/ 	.word	0x00000001


	//----- nvinfo : EIATTR_CRS_STACK_SIZE
	.align		4
.L_490:
        /*03d4*/ 	.byte	0x04, 0x1e
        /*03d6*/ 	.short	(.L_492 - .L_491)
.L_491:
        /*03d8*/ 	.word	0x00000000


	//----- nvinfo : EIATTR_CBANK_PARAM_SIZE
	.align		4
.L_492:
        /*03dc*/ 	.byte	0x03, 0x19
        /*03de*/ 	.short	0x06f0


	//----- nvinfo : EIATTR_PARAM_CBANK
	.align		4
        /*03e0*/ 	.byte	0x04, 0x0a
        /*03e2*/ 	.short	(.L_494 - .L_493)
	.align		4
.L_493:
        /*03e4*/ 	.word	index@(.nv.constant0._ZN7cutlass13device_kernelIN5flash11enable_sm90INS1_16FlashAttnBwdSm90INS1_25CollectiveMainloopBwdSm90ILi2ELi1ELi1EN4cute5tupleIJNS5_1CILi1EEES8_S8_EEENS6_IJNS7_ILi64EEENS7_ILi96EEENS7_ILi192EEEEEENS_10bfloat16_tEfNS_4arch4Sm90ELb0ELb1ELb0ELb0ELb1ELb0ELb1ELb0ELi3ELi1ELi1ELi1ELb0EEENS1_24CollectiveEpilogueBwdGQAISD_fSG_Li384ELb0ELb1EEENS1_19SingleTileSchedulerILb0ELb0ELb0ELi96EEEEEEEEEvNT_6ParamsE)
        /*03e8*/ 	.short	0x0210
        /*03ea*/ 	.short	0x06f0


	//----- nvinfo : EIATTR_SW_WAR
	.align		4
.L_494:
        /*03ec*/ 	.byte	0x04, 0x36
        /*03ee*/ 	.short	(.L_496 - .L_495)
.L_495:
        /*03f0*/ 	.word	0x00000008
.L_496:


//--------------------- .nv.info._ZN7cutlass13device_kernelIN5flash11enable_sm90INS1_16FlashAttnBwdSm90INS1_25CollectiveMainloopBwdSm90ILi2ELi1ELi1EN4cute5tupleIJNS5_1CILi1EEES8_S8_EEENS6_IJNS7_ILi64EEENS7_ILi96EEENS7_ILi192EEEEEENS_10bfloat16_tEfNS_4arch4Sm90ELb0ELb1ELb0ELb1ELb0ELb0ELb1ELb0ELi3ELi1ELi1ELi1ELb0EEENS1_21CollectiveEpilogueBwdISD_SE_SG_Li384ELb1ELb1ELi3EEENS1_19SingleTileSchedulerILb1ELb0ELb0ELi96EEEEEEEEEvNT_6ParamsE --------------------------
	.section	.nv.info._ZN7cutlass13device_kernelIN5flash11enable_sm90INS1_16FlashAttnBwdSm90INS1_25CollectiveMainloopBwdSm90ILi2ELi1ELi1EN4cute5tupleIJNS5_1CILi1EEES8_S8_EEENS6_IJNS7_ILi64EEENS7_ILi96EEENS7_ILi192EEEEEENS_10bfloat16_tEfNS_4arch4Sm90ELb0ELb1ELb0ELb1ELb0ELb0ELb1ELb0ELi3ELi1ELi1ELi1ELb0EEENS1_21CollectiveEpilogueBwdISD_SE_SG_Li384ELb1ELb1ELi3EEENS1_19SingleTileSchedulerILb1ELb0ELb0ELi96EEEEEEEEEvNT_6ParamsE,"",@"SHT_CUDA_INFO"
	.sectionflags	@""
	.align	4


	//----- nvinfo : EIATTR_CUDA_API_VERSION
	.align		4
        /*0000*/ 	.byte	0x04, 0x37
        /*0002*/ 	.short	(.L_498 - .L_497)
.L_497:
        /*0004*/ 	.word	0x00000082


	//----- nvinfo : EIATTR_KPARAM_INFO
	.align		4
.L_498:
        /*0008*/ 	.byte	0x04, 0x17
        /*000a*/ 	.short	(.L_500 - .L_499)
.L_499:
        /*000c*/ 	.word	0x00000000
        /*0010*/ 	.short	0x0000
        /*0012*/ 	.short	0x0070
        /*0014*/ 	.byte	0x00, 0xf0, 0x01, 0x1a


	//----- nvinfo : EIATTR_SPARSE_MMA_MASK
	.align		4
.L_500:
        /*0018*/ 	.byte	0x03, 0x50
        /*001a*/ 	.short	0x0000


	//----- nvinfo : EIATTR_MAXREG_COUNT
	.align		4
        /*001c*/ 	.byte	0x03, 0x1b
        /*001e*/ 	.short	0x0080


	//----- nvinfo : EIATTR_NUM_BARRIERS
	.align		4
        /*0020*/ 	.byte	0x02, 0x4c
        /*0022*/ 	.byte	0x10
	.zero		1


	//----- nvinfo : EIATTR_EXTERNS
	.align		4
        /*0024*/ 	.byte	0x04, 0x0f
        /*0026*/ 	.short	(.L_502 - .L_501)


	//   ....[0]....
	.align		4
.L_501:
        /*0028*/ 	.word	index@(__assertfail)


	//----- nvinfo : EIATTR_MERCURY_ISA_VERSION
	.align		4
.L_502:
        /*002c*/ 	.byte	0x03, 0x5f
        /*002e*/ 	.short	0x0101


	//----- nvinfo : EIATTR_INT_WARP_WIDE_INSTR_OFFSETS
	.align		4
        /*0030*/ 	.byte	0x04, 0x31
        /*0032*/ 	.short	(.L_504 - .L_503)


	//   ....[0]....
.L_503:
        /*0034*/ 	.word	0x00000180


	//   ....[1]....
        /*0038*/ 	.word	0x000001b0


	//----- nvinfo : EIATTR_COOP_GROUP_MASK_REGIDS
	.align		4
.L_504:
        /*003c*/ 	.byte	0x04, 0x29
        /*003e*/ 	.short	(.L_506 - .L_505)


	//   ....[0]....
.L_505:
        /*0040*/ 	.word	0xffffffff


	//   ....[1]....
        /*0044*/ 	.word	0xffffffff


	//   ....[2]....
        /*0048*/ 	.word	0xffffffff


	//   ....[3]....
        /*004c*/ 	.word	0xffffffff


	//   ....[4]....
        /*0050*/ 	.word	0xffffffff


	//   ....[5]....
        /*0054*/ 	.word	0xffffffff


	//   ....[6]....
        /*0058*/ 	.word	0xffffffff


	//   ....[7]....
        /*005c*/ 	.word	0x0500000f


	//----- nvinfo : EIATTR_COOP_GROUP_INSTR_OFFSETS
	.align		4
.L_506:
        /*0060*/ 	.byte	0x04, 0x28
        /*0062*/ 	.short	(.L_508 - .L_507)


	//   ....[0]....
.L_507:
        /*0064*/ 	.word	0x00000060


	//   ....[1]....
        /*0068*/ 	.word	0x00000190


	//   ....[2]....
        /*006c*/ 	.word	0x000001e0


	//   ....[3]....
        /*0070*/ 	.word	0x000003d0


	//   ....[4]....
        /*0074*/ 	.word	0x000005f0


	//   ....[5]....
        /*0078*/ 	.word	0x000013e0


	//   ....[6]....
        /*007c*/ 	.word	0x00006cd0


	//   ....[7]....
        /*0080*/ 	.word	0x0000b120


	//----- nvinfo : EIATTR_REG_RECONFIG
	.align		4
.L_508:
        /*0084*/ 	.byte	0x01, 0x54
	.zero		2


	//----- nvinfo : EIATTR_SYSCALL_OFFSETS
	.align		4
        /*0088*/ 	.byte	0x04, 0x46
        /*008a*/ 	.short	(.L_510 - .L_509)


	//   ....[0]....
.L_509:
        /*008c*/ 	.word	0x00001040


	//   ....[1]....
        /*0090*/ 	.word	0x00001130


	//   ....[2]....
        /*0094*/ 	.word	0x00001270


	//   ....[3]....
        /*0098*/ 	.word	0x00001360


	//----- nvinfo : EIATTR_MBARRIER_INSTR_OFFSETS
	.align		4
.L_510:
        /*009c*/ 	.byte	0x04, 0x39
        /*009e*/ 	.short	(.L_512 - .L_511)


	//   ....[0]....
.L_511:
        /*00a0*/ 	.word	0x00000280
        /*00a4*/ 	.word	0x000000ff
        /*00a8*/ 	.word	0x00036400
        /*00ac*/ 	.short	0x0100
        /*00ae*/ 	.byte	0x06
	.zero		1


	//   ....[1]....
        /*00b0*/ 	.word	0x00000380
        /*00b4*/ 	.word	0x000000ff
        /*00b8*/ 	.word	0x00036410
        /*00bc*/ 	.short	0x0100
        /*00be*/ 	.byte	0x08
	.zero		1


	//   ....[2]....
        /*00c0*/ 	.word	0x00000390
        /*00c4*/ 	.word	0x000000ff
        /*00c8*/ 	.word	0x00036420
        /*00cc*/ 	.short	0x0100
        /*00ce*/ 	.byte	0x08
	.zero		1


	//   ....[3]....
        /*00d0*/ 	.word	0x000003a0
        /*00d4*/ 	.word	0x000000ff
        /*00d8*/ 	.word	0x00036418
        /*00dc*/ 	.short	0x0100
        /*00de*/ 	.byte	0x08
	.zero		1


	//   ....[4]....
        /*00e0*/ 	.word	0x000003b0
        /*00e4*/ 	.word	0x000000ff
        /*00e8*/ 	.word	0x00036428
        /*00ec*/ 	.short	0x0100
        /*00ee*/ 	.byte	0x08
	.zero		1


	//   ....[5]....
        /*00f0*/ 	.word	0x000004e0
        /*00f4*/ 	.word	0x000000ff
        /*00f8*/ 	.word	0x00036430
        /*00fc*/ 	.short	0x0100
        /*00fe*/ 	.byte	0x08
	.zero		1


	//   ....[6]....
        /*0100*/ 	.word	0x000004f0
        /*0104*/ 	.word	0x000000ff
        /*0108*/ 	.word	0x00036438
        /*010c*/ 	.short	0x0100
        /*010e*/ 	.byte	0x08
	.zero		1


	//   ....[7]....
        /*0110*/ 	.word	0x00001410
        /*0114*/ 	.word	0x000000ff
        /*0118*/ 	.word	0x00036400
        /*011c*/ 	.short	0x010a
        /*011e*/ 	.byte	0x24
	.zero		1


	//   ....[8]....
        /*0120*/ 	.word	0x00001500
        /*0124*/ 	.word	0x000000ff
        /*0128*/ 	.word	0x00036400
        /*012c*/ 	.short	0x010a
        /*012e*/ 	.byte	0x24
	.zero		1


	//   ....[9]....
        /*0130*/ 	.word	0x00001c30
        /*0134*/ 	.word	0x00000003
        /*0138*/ 	.word	0x00036410
        /*013c*/ 	.short	0x010a
        /*013e*/ 	.byte	0x3f
	.zero		1


	//   ....[10]....
        /*0140*/ 	.word	0x00001c70
        /*0144*/ 	.word	0x00000003
        /*0148*/ 	.word	0x00036410
        /*014c*/ 	.short	0x010a
        /*014e*/ 	.byte	0x3f
	.zero		1


	//   ....[11]....
        /*0150*/ 	.word	0x00002310
        /*0154*/ 	.word	0x000000ff
        /*0158*/ 	.word	0x00036430
        /*015c*/ 	.short	0x010a
        /*015e*/ 	.byte	0x24
	.zero		1


	//   ....[12]....
        /*0160*/ 	.word	0x00002350
        /*0164*/ 	.word	0x000000ff
        /*0168*/ 	.word	0x00036430
        /*016c*/ 	.short	0x010a
        /*016e*/ 	.byte	0x24
	.zero		1


	//   ....[13]....
        /*0170*/ 	.word	0x00003d00
        /*0174*/ 	.word	0x000000ff
        /*0178*/ 	.word	0x00000000
        /*017c*/ 	.short	0x0101
        /*017e*/ 	.byte	0x04
	.zero		1


	//   ....[14]....
        /*0180*/ 	.word	0x00004090
        /*0184*/ 	.word	0x00000003
        /*0188*/ 	.word	0x00000000
        /*018c*/ 	.short	0x0101
        /*018e*/ 	.byte	0x3f
	.zero		1


	//   ....[15]....
        /*0190*/ 	.word	0x00008fe0
        /*0194*/ 	.word	0x00000008
        /*0198*/ 	.word	0x00036420
        /*019c*/ 	.short	0x010a
        /*019e*/ 	.byte	0x3f
	.zero		1


	//   ....[16]....
        /*01a0*/ 	.word	0x00009800
        /*01a4*/ 	.word	0x00000008
        /*01a8*/ 	.word	0x00036438
        /*01ac*/ 	.short	0x010a
        /*01ae*/ 	.byte	0x3f
	.zero		1


	//   ....[17]....
        /*01b0*/ 	.word	0x00009b70
        /*01b4*/ 	.word	0x00000008
        /*01b8*/ 	.word	0x00036428
        /*01bc*/ 	.short	0x010a
        /*01be*/ 	.byte	0x3f
	.zero		1


	//   ....[18]....
        /*01c0*/ 	.word	0x00009ea0
        /*01c4*/ 	.word	0x00000008
        /*01c8*/ 	.word	0x00036438
        /*01cc*/ 	.short	0x010a
        /*01ce*/ 	.byte	0x3f
	.zero		1


	//   ....[19]....
        /*01d0*/ 	.word	0x0000a190
        /*01d4*/ 	.word	0x00000008
        /*01d8*/ 	.word	0x00036420
        /*01dc*/ 	.short	0x010a
        /*01de*/ 	.byte	0x3f
	.zero		1


	//   ....[20]....
        /*01e0*/ 	.word	0x0000a510
        /*01e4*/ 	.word	0x00000008
        /*01e8*/ 	.word	0x00036438
        /*01ec*/ 	.short	0x010a
        /*01ee*/ 	.byte	0x3f
	.zero		1


	//   ....[21]....
        /*01f0*/ 	.word	0x0000a810
        /*01f4*/ 	.word	0x00000008
        /*01f8*/ 	.word	0x00036428
        /*01fc*/ 	.short	0x010a
        /*01fe*/ 	.byte	0x3f
	.zero		1


	//   ....[22]....
        /*0200*/ 	.word	0x0000ab50
        /*0204*/ 	.word	0x00000008
        /*0208*/ 	.word	0x00036438
        /*020c*/ 	.short	0x010a
        /*020e*/ 	.byte	0x3f
	.zero		1


	//   ....[23]....
        /*0210*/ 	.word	0x0000afb0
        /*0214*/ 	.word	0x00000009
        /*0218*/ 	.word	0x00000000
        /*021c*/ 	.short	0x010a
        /*021e*/ 	.byte	0x3f
	.zero		1


	//   ....[24]....
        /*0220*/ 	.word	0x0000b030
        /*0224*/ 	.word	0x00000003
        /*0228*/ 	.word	0x00000000
        /*022c*/ 	.short	0x010a
        /*022e*/ 	.byte	0x3f
	.zero		1


	//   ....[25]....
        /*0230*/ 	.word	0x0000b080
        /*0234*/ 	.word	0x00000004
        /*0238*/ 	.word	0x00036438
        /*023c*/ 	.short	0x010a
        /*023e*/ 	.byte	0x3f
	.zero		1


	//   ....[26]....
        /*0240*/ 	.word	0x0000b150
        /*0244*/ 	.word	0x0000009a
        /*0248*/ 	.word	0x00036400
        /*024c*/ 	.short	0x010a
        /*024e*/ 	.byte	0x3f
	.zero		1


	//   ....[27]....
        /*0250*/ 	.word	0x0000b1a0
        /*0254*/ 	.word	0x00000003
        /*0258*/ 	.word	0x00036410
        /*025c*/ 	.short	0x010a
        /*025e*/ 	.byte	0x3f
	.zero		1


	//   ....[28]....
        /*0260*/ 	.word	0x0000b1f0
        /*0264*/ 	.word	0x0000009a
        /*0268*/ 	.word	0x00036430
        /*026c*/ 	.short	0x010a
        /*026e*/ 	.byte	0x3f
	.zero		1


	//   ....[29]....
        /*0270*/ 	.word	0x0000b240
        /*0274*/ 	.word	0x00000008
        /*0278*/ 	.word	0x00036420
        /*027c*/ 	.short	0x010a
        /*027e*/ 	.byte	0x3f
	.zero		1


	//   ....[30]....
        /*0280*/ 	.word	0x0000b290
        /*0284*/ 	.word	0x00000008
        /*0288*/ 	.word	0x00036438
        /*028c*/ 	.short	0x010a
        /*028e*/ 	.byte	0x3f
	.zero		1


	//   ....[31]....
        /*0290*/ 	.word	0x0000b2e0
        /*0294*/ 	.word	0x00000008
        /*0298*/ 	.word	0x00036428
        /*029c*/ 	.short	0x010a
        /*029e*/ 	.byte	0x3f
	.zero		1


	//   ....[32]....
        /*02a0*/ 	.word	0x0000b340
        /*02a4*/ 	.word	0x00000008
        /*02a8*/ 	.word	0x00036438
        /*02ac*/ 	.short	0x010a
        /*02ae*/ 	.byte	0x3f
	.zero		1


	//   ....[33]....
        /*02b0*/ 	.word	0x0000b3c0
        /*02b4*/ 	.word	0x00000008
        /*02b8*/ 	.word	0x00036420
        /*02bc*/ 	.short	0x010a
        /*02be*/ 	.byte	0x3f
	.zero		1


	//   ....[34]....
        /*02c0*/ 	.word	0x0000b410
        /*02c4*/ 	.word	0x00000008
        /*02c8*/ 	.word	0x00036438
        /*02cc*/ 	.short	0x010a
        /*02ce*/ 	.byte	0x3f
	.zero		1


	//   ....[35]....
        /*02d0*/ 	.word	0x0000b460
        /*02d4*/ 	.word	0x00000008
        /*02d8*/ 	.word	0x00036428
        /*02dc*/ 	.short	0x010a
        /*02de*/ 	.byte	0x3f
	.zero		1


	//   ....[36]....
        /*02e0*/ 	.word	0x0000b4b0
        /*02e4*/ 	.word	0x00000008
        /*02e8*/ 	.word	0x00036438
        /*02ec*/ 	.short	0x010a
        /*02ee*/ 	.byte	0x3f
	.zero		1


	//   ....[37]....
        /*02f0*/ 	.word	0x0000b580
        /*02f4*/ 	.word	0x00000009
        /*02f8*/ 	.word	0x00000000
        /*02fc*/ 	.short	0x010a
        /*02fe*/ 	.byte	0x3f
	.zero		1


	//   ....[38]....
        /*0300*/ 	.word	0x0000b5d0
        /*0304*/ 	.word	0x00000003
        /*0308*/ 	.word	0x00000000
        /*030c*/ 	.short	0x010a
        /*030e*/ 	.byte	0x3f
	.zero		1


	//----- nvinfo : EIATTR_NUM_MBARRIERS
	.align		4
.L_512:
        /*0310*/ 	.byte	0x03, 0x38
        /*0312*/ 	.short	0x0007


	//----- nvinfo : EIATTR_EXIT_INSTR_OFFSETS
	.align		4
        /*0314*/ 	.byte	0x04, 0x1c
        /*0316*/ 	.short	(.L_514 - .L_513)


	//   ....[0]....
.L_513:
        /*0318*/ 	.word	0x0000b0d0


	//----- nvinfo : EIATTR_MAX_THREADS
	.align		4
.L_514:
        /*031c*/ 	.byte	0x04, 0x05
        /*031e*/ 	.short	(.L_516 - .L_515)
.L_515:
        /*0320*/ 	.word	0x00000200
        /*0324*/ 	.word	0x00000001
        /*0328*/ 	.word	0x00000001


	//----- nvinfo : EIATTR_CRS_STACK_SIZE
	.align		4
.L_516:
        /*032c*/ 	.byte	0x04, 0x1e
        /*032e*/ 	.short	(.L_518 - .L_517)
.L_517:
        /*0330*/ 	.word	0x00000000


	//----- nvinfo : EIATTR_CBANK_PARAM_SIZE
	.align		4
.L_518:
        /*0334*/ 	.byte	0x03, 0x19
        /*0336*/ 	.short	0x06f0


	//----- nvinfo : EIATTR_PARAM_CBANK
	.align		4
        /*0338*/ 	.byte	0x04, 0x0a
        /*033a*/ 	.short	(.L_520 - .L_519)
	.align		4
.L_519:
        /*033c*/ 	.word	index@(.nv.constant0._ZN7cutlass13device_kernelIN5flash11enable_sm90INS1_16FlashAttnBwdSm90INS1_25CollectiveMainloopBwdSm90ILi2ELi1ELi1EN4cute5tupleIJNS5_1CILi1EEES8_S8_EEENS6_IJNS7_ILi64EEENS7_ILi96EEENS7_ILi192EEEEEENS_10bfloat16_tEfNS_4arch4Sm90ELb0ELb1ELb0ELb1ELb0ELb0ELb1ELb0ELi3ELi1ELi1ELi1ELb0EEENS1_21CollectiveEpilogueBwdISD_SE_SG_Li384ELb1ELb1ELi3EEENS1_19SingleTileSchedulerILb1ELb0ELb0ELi96EEEEEEEEEvNT_6ParamsE)
        /*0340*/ 	.short	0x0210
        /*0342*/ 	.short	0x06f0


	//----- nvinfo : EIATTR_SW_WAR
	.align		4
.L_520:
        /*0344*/ 	.byte	0x04, 0x36
        /*0346*/ 	.short	(.L_522 - .L_521)
.L_521:
        /*0348*/ 	.word	0x00000008
.L_522:


//--------------------- .nv.info._ZN7cutlass13device_kernelIN5flash11enable_sm90INS1_16FlashAttnBwdSm90INS1_25CollectiveMainloopBwdSm90ILi2ELi1ELi1EN4cute5tupleIJNS5_1CILi1EEES8_S8_EEENS6_IJNS7_ILi64EEENS7_ILi96EEENS7_ILi192EEEEEENS_10bfloat16_tEfNS_4arch4Sm90ELb0ELb1ELb0ELb1ELb1ELb0ELb1ELb0ELi3ELi1ELi1ELi1ELb0EEENS1_21CollectiveEpilogueBwdISD_SE_SG_Li384ELb1ELb1ELi3EEENS1_19SingleTileSchedulerILb1ELb0ELb0ELi96EEEEEEEEEvNT_6ParamsE --------------------------
	.section	.nv.info._ZN7cutlass13device_kernelIN5flash11enable_sm90INS1_16FlashAttnBwdSm90INS1_25CollectiveMainloopBwdSm90ILi2ELi1ELi1EN4cute5tupleIJNS5_1CILi1EEES8_S8_EEENS6_IJNS7_ILi64EEENS7_ILi96EEENS7_ILi192EEEEEENS_10bfloat16_tEfNS_4arch4Sm90ELb0ELb1ELb0ELb1ELb1ELb0ELb1ELb0ELi3ELi1ELi1ELi1ELb0EEENS1_21CollectiveEpilogueBwdISD_SE_SG_Li384ELb1ELb1ELi3EEENS1_19SingleTileSchedulerILb1ELb0ELb0ELi96EEEEEEEEEvNT_6ParamsE,"",@"SHT_CUDA_INFO"
	.sectionflags	@""
	.align	4


	//----- nvinfo : EIATTR_CUDA_API_VERSION
	.align		4
        /*0000*/ 	.byte	0x04, 0x37
        /*0002*/ 	.short	(.L_524 - .L_523)
.L_523:
        /*0004*/ 	.word	0x00000082


	//----- nvinfo : EIATTR_KPARAM_INFO
	.align		4
.L_524:
        /*0008*/ 	.byte	0x04, 0x17
        /*000a*/ 	.short	(.L_526 - .L_525)
.L_525:
        /*000c*/ 	.word	0x00000000
        /*0010*/ 	.short	0x0000
        /*0012*/ 	.short	0x0070
        /*0014*/ 	.byte	0x00, 0xf0, 0x01, 0x1a


	//----- nvinfo : EIATTR_SPARSE_MMA_MASK
	.align		4
.L_526:
        /*0018*/ 	.byte	0x03, 0x50
        /*001a*/ 	.short	0x0000


	//----- nvinfo : EIATTR_MAXREG_COUNT
	.align		4
        /*001c*/ 	.byte	0x03, 0x1b
        /*001e*/ 	.short	0x0080


	//----- nvinfo : EIATTR_NUM_BARRIERS
	.align		4
        /*0020*/ 	.byte	0x02, 0x4c
        /*0022*/ 	.byte	0x10
	.zero		1


	//----- nvinfo : EIATTR_EXTERNS
	.align		4
        /*0024*/ 	.byte	0x04, 0x0f
        /*0026*/ 	.short	(.L_528 - .L_527)


	//   ....[0]....
	.align		4
.L_527:
        /*0028*/ 	.word	index@(__assertfail)


	//----- nvinfo : EIATTR_MERCURY_ISA_VERSION
	.align		4
.L_528:
        /*002c*/ 	.byte	0x03, 0x5f
        /*002e*/ 	.short	0x0101


	//----- nvinfo : EIATTR_INT_WARP_WIDE_INSTR_OFFSETS
	.align		4
        /*0030*/ 	.byte	0x04, 0x31
        /*0032*/ 	.short	(.L_530 - .L_529)


	//   ....[0]....
.L_529:
        /*0034*/ 	.word	0x00000180


	//   ....[1]....
        /*0038*/ 	.word	0x000001b0


	//   ....[2]....
        /*003c*/ 	.word	0x00007d50


	//   ....[3]....
        /*0040*/ 	.word	0x000084d0


	//   ....[4]....
        /*0044*/ 	.word	0x00008ac0


	//   ....[5]....
        /*0048*/ 	.word	0x00008d90


	//   ....[6]....
        /*004c*/ 	.word	0x00008ff0


	//   ....[7]....
        /*0050*/ 	.word	0x00009180


	//----- nvinfo : EIATTR_COOP_GROUP_MASK_REGIDS
	.align		4
.L_530:
        /*0054*/ 	.byte	0x04, 0x29
        /*0056*/ 	.short	(.L_532 - .L_531)


	//   ....[0]....
.L_531:
        /*0058*/ 	.word	0xffffffff


	//   ....[1]....
        /*005c*/ 	.word	0xffffffff


	//   ....[2]....
        /*0060*/ 	.word	0xffffffff


	//   ....[3]....
        /*0064*/ 	.word	0xffffffff


	//   ....[4]....
        /*0068*/ 	.word	0xffffffff


	//   ....[5]....
        /*006c*/ 	.word	0xffffffff


	//   ....[6]....
        /*0070*/ 	.word	0xffffffff


	//   ....[7]....
        /*0074*/ 	.word	0xffffffff


	//   ....[8]....
        /*0078*/ 	.word	0xffffffff


	//   ....[9]....
        /*007c*/ 	.word	0xffffffff


	//   ....[10]....
        /*0080*/ 	.word	0xffffffff


	//   ....[11]....
        /*0084*/ 	.word	0xffffffff


	//   ....[12]....
        /*0088*/ 	.word	0xffffffff


	//   ....[13]....
        /*008c*/ 	.word	0xffffffff


	//   ....[14]....
        /*0090*/ 	.word	0xffffffff


	//   ....[15]....
        /*0094*/ 	.word	0xffffffff


	//   ....[16]....
        /*0098*/ 	.word	0x0500000f


	//   ....[17]....
        /*009c*/ 	.word	0x0500000f


	//   ....[18]....
        /*00a0*/ 	.word	0x0500000f


	//   ....[19]....
        /*00a4*/ 	.word	0x0500000f


	//----- nvinfo : EIATTR_COOP_GROUP_INSTR_OFFSETS
	.align		4
.L_532:
        /*00a8*/ 	.byte	0x04, 0x28
        /*00aa*/ 	.short	(.L_534 - .L_533)


	//   ....[0]....
.L_533:
        /*00ac*/ 	.word	0x00000060


	//   ....[1]....
        /*00b0*/ 	.word	0x00000190


	//   ....[2]....
        /*00b4*/ 	.word	0x000001e0


	//   ....[3]....
        /*00b8*/ 	.word	0x000003d0


	//   ....[4]....
        /*00bc*/ 	.word	0x000005f0


	//   ....[5]....
        /*00c0*/ 	.word	0x000013e0


	//   ....[6]....
        /*00c4*/ 	.word	0x00006cd0


	//   ....[7]....
        /*00c8*/ 	.word	0x000077c0


	//   ....[8]....
        /*00cc*/ 	.word	0x00007c80


	//   ....[9]....
        /*00d0*/ 	.word	0x00008010


	//   ....[10]....
        /*00d4*/ 	.word	0x00008400


	//   ....[11]....
        /*00d8*/ 	.word	0x00008640


	//   ....[12]....
        /*00dc*/ 	.word	0x000089f0


	//   ....[13]....
        /*00e0*/ 	.word	0x00008cd0


	//   ....[14]....
        /*00e4*/ 	.word	0x00008ef0


	//   ....[15]....
        /*00e8*/ 	.word	0x00009080


	//   ....[16]....
        /*00ec*/ 	.word	0x0000bf90


	//   ....[17]....
        /*00f0*/ 	.word	0x0000c0e0


	//   ....[18]....
        /*00f4*/ 	.word	0x0000c150


	//   ....[19]....
        /*00f8*/ 	.word	0x0000c1c0


	//----- nvinfo : EIATTR_REG_RECONFIG
	.align		4
.L_534:
        /*00fc*/ 	.byte	0x01, 0x54
	.zero		2


	//----- nvinfo : EIATTR_SYSCALL_OFFSETS
	.align		4
        /*0100*/ 	.byte	0x04, 0x46
        /*0102*/ 	.short	(.L_536 - .L_535)


	//   ....[0]....
.L_535:
        /*0104*/ 	.word	0x00001040


	//   ....[1]....
        /*0108*/ 	.word	0x00001130


	//   ....[2]....
        /*010c*/ 	.word	0x00001270


	//   ....[3]....
        /*0110*/ 	.word	0x00001360


	//----- nvinfo : EIATTR_MBARRIER_INSTR_OFFSETS
	.align		4
.L_536:
        /*0114*/ 	.byte	0x04, 0x39
        /*0116*/ 	.short	(.L_538 - .L_537)


	//   ....[0]....
.L_537:
        /*0118*/ 	.word	0x00000280
        /*011c*/ 	.word	0x000000ff
        /*0120*/ 	.word	0x00036400
        /*0124*/ 	.short	0x0100
        /*0126*/ 	.byte	0x06
	.zero		1


	//   ....[1]....
        /*0128*/ 	.word	0x00000380
        /*012c*/ 	.word	0x000000ff
        /*0130*/ 	.word	0x00036410
        /*0134*/ 	.short	0x0100
        /*0136*/ 	.byte	0x08
	.zero		1


	//   ....[2]....
        /*0138*/ 	.word	0x00000390
        /*013c*/ 	.word	0x000000ff
        /*0140*/ 	.word	0x00036420
        /*0144*/ 	.short	0x0100
        /*0146*/ 	.byte	0x08
	.zero		1


	//   ....[3]....
        /*0148*/ 	.word	0x000003a0
        /*014c*/ 	.word	0x000000ff
        /*0150*/ 	.word	0x00036418
        /*0154*/ 	.short	0x0100
        /*0156*/ 	.byte	0x08
	.zero		1


	//   ....[4]....
        /*0158*/ 	.word	0x000003b0
        /*015c*/ 	.word	0x000000ff
        /*0160*/ 	.word	0x00036428
        /*0164*/ 	.short	0x0100
        /*0166*/ 	.byte	0x08
	.zero		1


	//   ....[5]....
        /*0168*/ 	.word	0x000004e0
        /*016c*/ 	.word	0x000000ff
        /*0170*/ 	.word	0x00036430
        /*0174*/ 	.short	0x0100
        /*0176*/ 	.byte	0x08
	.zero		1


	//   ....[6]....
        /*0178*/ 	.word	0x000004f0
        /*017c*/ 	.word	0x000000ff
        /*0180*/ 	.word	0x00036438
        /*0184*/ 	.short	0x0100
        /*0186*/ 	.byte	0x08
	.zero		1


	//   ....[7]....
        /*0188*/ 	.word	0x00001410
        /*018c*/ 	.word	0x000000ff
        /*0190*/ 	.word	0x00036400
        /*0194*/ 	.short	0x010a
        /*0196*/ 	.byte	0x24
	.zero		1


	//   ....[8]....
        /*0198*/ 	.word	0x00001500
        /*019c*/ 	.word	0x000000ff
        /*01a0*/ 	.word	0x00036400
        /*01a4*/ 	.short	0x010a
        /*01a6*/ 	.byte	0x24
	.zero		1


	//   ....[9]....
        /*01a8*/ 	.word	0x00001c30
        /*01ac*/ 	.word	0x00000003
        /*01b0*/ 	.word	0x00036410
        /*01b4*/ 	.short	0x010a
        /*01b6*/ 	.byte	0x3f
	.zero		1


	//   ....[10]....
        /*01b8*/ 	.word	0x00001c70
        /*01bc*/ 	.word	0x00000003
        /*01c0*/ 	.word	0x00036410
        /*01c4*/ 	.short	0x010a
        /*01c6*/ 	.byte	0x3f
	.zero		1


	//   ....[11]....
        /*01c8*/ 	.word	0x00002310
        /*01cc*/ 	.word	0x000000ff
        /*01d0*/ 	.word	0x00036430
        /*01d4*/ 	.short	0x010a
        /*01d6*/ 	.byte	0x24
	.zero		1


	//   ....[12]....
        /*01d8*/ 	.word	0x00002350
        /*01dc*/ 	.word	0x000000ff
        /*01e0*/ 	.word	0x00036430
        /*01e4*/ 	.short	0x010a
        /*01e6*/ 	.byte	0x24
	.zero		1


	//   ....[13]....
        /*01e8*/ 	.word	0x00003d00
        /*01ec*/ 	.word	0x000000ff
        /*01f0*/ 	.word	0x00000000
        /*01f4*/ 	.short	0x0101
        /*01f6*/ 	.byte	0x04
	.zero		1


	//   ....[14]....
        /*01f8*/ 	.word	0x00004090
        /*01fc*/ 	.word	0x00000003
        /*0200*/ 	.word	0x00000000
        /*0204*/ 	.short	0x0101
        /*0206*/ 	.byte	0x3f
	.zero		1


	//   ....[15]....
        /*0208*/ 	.word	0x00009e50
        /*020c*/ 	.word	0x00000008
        /*0210*/ 	.word	0x00036420
        /*0214*/ 	.short	0x010a
        /*0216*/ 	.byte	0x3f
	.zero		1


	//   ....[16]....
        /*0218*/ 	.word	0x0000a670
        /*021c*/ 	.word	0x00000008
        /*0220*/ 	.word	0x00036438
        /*0224*/ 	.short	0x010a
        /*0226*/ 	.byte	0x3f
	.zero		1


	//   ....[17]....
        /*0228*/ 	.word	0x0000a9e0
        /*022c*/ 	.word	0x00000008
        /*0230*/ 	.word	0x00036428
        /*0234*/ 	.short	0x010a
        /*0236*/ 	.byte	0x3f
	.zero		1


	//   ....[18]....
        /*0238*/ 	.word	0x0000ad10
        /*023c*/ 	.word	0x00000008
        /*0240*/ 	.word	0x00036438
        /*0244*/ 	.short	0x010a
        /*0246*/ 	.byte	0x3f
	.zero		1


	//   ....[19]....
        /*0248*/ 	.word	0x0000b000
        /*024c*/ 	.word	0x00000008
        /*0250*/ 	.word	0x00036420
        /*0254*/ 	.short	0x010a
        /*0256*/ 	.byte	0x3f
	.zero		1


	//   ....[20]....
        /*0258*/ 	.word	0x0000b380
        /*025c*/ 	.word	0x00000008
        /*0260*/ 	.word	0x00036438
        /*0264*/ 	.short	0x010a
        /*0266*/ 	.byte	0x3f
	.zero		1


	//   ....[21]....
        /*0268*/ 	.word	0x0000b680
        /*026c*/ 	.word	0x00000008
        /*0270*/ 	.word	0x00036428
        /*0274*/ 	.short	0x010a
        /*0276*/ 	.byte	0x3f
	.zero		1


	//   ....[22]....
        /*0278*/ 	.word	0x0000b9c0
        /*027c*/ 	.word	0x00000008
        /*0280*/ 	.word	0x00036438
        /*0284*/ 	.short	0x010a
        /*0286*/ 	.byte	0x3f
	.zero		1


	//   ....[23]....
        /*0288*/ 	.word	0x0000be20
        /*028c*/ 	.word	0x00000009
        /*0290*/ 	.word	0x00000000
        /*0294*/ 	.short	0x010a
        /*0296*/ 	.byte	0x3f
	.zero		1


	//   ....[24]....
        /*0298*/ 	.word	0x0000bea0
        /*029c*/ 	.word	0x00000003
        /*02a0*/ 	.word	0x00000000
        /*02a4*/ 	.short	0x010a
        /*02a6*/ 	.byte	0x3f
	.zero		1


	//   ....[25]....
        /*02a8*/ 	.word	0x0000bef0
        /*02ac*/ 	.word	0x00000004
        /*02b0*/ 	.word	0x00036438
        /*02b4*/ 	.short	0x010a
        /*02b6*/ 	.byte	0x3f
	.zero		1


	//   ....[26]....
        /*02b8*/ 	.word	0x0000bfc0
        /*02bc*/ 	.word	0x0000009a
        /*02c0*/ 	.word	0x00036400
        /*02c4*/ 	.short	0x010a
        /*02c6*/ 	.byte	0x3f
	.zero		1


	//   ....[27]....
        /*02c8*/ 	.word	0x0000c010
        /*02cc*/ 	.word	0x00000003
        /*02d0*/ 	.word	0x00036410
        /*02d4*/ 	.short	0x010a
        /*02d6*/ 	.byte	0x3f
	.zero		1


	//   ....[28]....
        /*02d8*/ 	.word	0x0000c060
        /*02dc*/ 	.word	0x0000009a
        /*02e0*/ 	.word	0x00036430
        /*02e4*/ 	.short	0x010a
        /*02e6*/ 	.byte	0x3f
	.zero		1


	//   ....[29]....
        /*02e8*/ 	.word	0x0000c200
        /*02ec*/ 	.word	0x00000008
        /*02f0*/ 	.word	0x00036420
        /*02f4*/ 	.short	0x010a
        /*02f6*/ 	.byte	0x3f
	.zero		1


	//   ....[30]....
        /*02f8*/ 	.word	0x0000c250
        /*02fc*/ 	.word	0x00000008
        /*0300*/ 	.word	0x00036438
        /*0304*/ 	.short	0x010a
        /*0306*/ 	.byte	0x3f
	.zero		1


	//   ....[31]....
        /*0308*/ 	.word	0x0000c2a0
        /*030c*/ 	.word	0x00000008
        /*0310*/ 	.word	0x00036428
        /*0314*/ 	.short	0x010a
        /*0316*/ 	.byte	0x3f
	.zero		1


	//   ....[32]....
        /*0318*/ 	.word	0x0000c300
        /*031c*/ 	.word	0x00000008
        /*0320*/ 	.word	0x00036438
        /*0324*/ 	.short	0x010a
        /*0326*/ 	.byte	0x3f
	.zero		1


	//   ....[33]....
        /*0328*/ 	.word	0x0000c380
        /*032c*/ 	.word	0x00000008
        /*0330*/ 	.word	0x00036420
        /*0334*/ 	.short	0x010a
        /*0336*/ 	.byte	0x3f
	.zero		1


	//   ....[34]....
        /*0338*/ 	.word	0x0000c3d0
        /*033c*/ 	.word	0x00000008
        /*0340*/ 	.word	0x00036438
        /*0344*/ 	.short	0x010a
        /*0346*/ 	.byte	0x3f
	.zero		1


	//   ....[35]....
        /*0348*/ 	.word	0x0000c420
        /*034c*/ 	.word	0x00000008
        /*0350*/ 	.word	0x00036428
        /*0354*/ 	.short	0x010a
        /*0356*/ 	.byte	0x3f
	.zero		1


	//   ....[36]....
        /*0358*/ 	.word	0x0000c470
        /*035c*/ 	.word	0x00000008
        /*0360*/ 	.word	0x00036438
        /*0364*/ 	.short	0x010a
        /*0366*/ 	.byte	0x3f
	.zero		1


	//   ....[37]....
        /*0368*/ 	.word	0x0000c540
        /*036c*/ 	.word	0x00000009
        /*0370*/ 	.word	0x00000000
        /*0374*/ 	.short	0x010a
        /*0376*/ 	.byte	0x3f
	.zero		1


	//   ....[38]....
        /*0378*/ 	.word	0x0000c590
        /*037c*/ 	.word	0x00000003
        /*0380*/ 	.word	0x00000000
        /*0384*/ 	.short	0x010a
        /*0386*/ 	.byte	0x3f
	.zero		1


	//----- nvinfo : EIATTR_NUM_MBARRIERS
	.align		4
.L_538:
        /*0388*/ 	.byte	0x03, 0x38
        /*038a*/ 	.short	0x0007


	//----- nvinfo : EIATTR_EXIT_INSTR_OFFSETS
	.align		4
        /*038c*/ 	.byte	0x04, 0x1c
        /*038e*/ 	.short	(.L_540 - .L_539)


	//   ....[0]....
.L_539:
        /*0390*/ 	.word	0x0000bf40


	//----- nvinfo : EIATTR_MAX_THREADS
	.align		4
.L_540:
        /*0394*/ 	.byte	0x04, 0x05
        /*0396*/ 	.short	(.L_542 - .L_541)
.L_541:
        /*0398*/ 	.word	0x00000200
        /*039c*/ 	.word	0x00000001
        /*03a0*/ 	.word	0x00000001


	//----- nvinfo : EIATTR_CRS_STACK_SIZE
	.align		4
.L_542:
        /*03a4*/ 	.byte	0x04, 0x1e
        /*03a6*/ 	.short	(.L_544 - .L_543)
.L_543:
        /*03a8*/ 	.word	0x00000000


	//----- nvinfo : EIATTR_CBANK_PARAM_SIZE
	.align		4
.L_544:
        /*03ac*/ 	.byte	0x03, 0x19
        /*03ae*/ 	.short	0x06f0


	//----- nvinfo : EIATTR_PARAM_CBANK
	.align		4
        /*03b0*/ 	.byte	0x04, 0x0a
        /*03b2*/ 	.short	(.L_546 - .L_545)
	.align		4
.L_545:
        /*03b4*/ 	.word	index@(.nv.constant0._ZN7cutlass13device_kernelIN5flash11enable_sm90INS1_16FlashAttnBwdSm90INS1_25CollectiveMainloopBwdSm90ILi2ELi1ELi1EN4cute5tupleIJNS5_1CILi1EEES8_S8_EEENS6_IJNS7_ILi64EEENS7_ILi96EEENS7_ILi192EEEEEENS_10bfloat16_tEfNS_4arch4Sm90ELb0ELb1ELb0ELb1ELb1ELb0ELb1ELb0ELi3ELi1ELi1ELi1ELb0EEENS1_21CollectiveEpilogueBwdISD_SE_SG_Li384ELb1ELb1ELi3EEENS1_19SingleTileSchedulerILb1ELb0ELb0ELi96EEEEEEEEEvNT_6ParamsE)
        /*03b8*/ 	.short	0x0210
        /*03ba*/ 	.short	0x06f0


	//----- nvinfo : EIATTR_SW_WAR
	.align		4
.L_546:
        /*03bc*/ 	.byte	0x04, 0x36
        /*03be*/ 	.short	(.L_548 - .L_547)
.L_547:
        /*03c0*/ 	.word	0x00000008
.L_548:


//--------------------- .nv.info._ZN7cutlass13device_kernelIN5flash11enable_sm90INS1_16FlashAttnBwdSm90INS1_25CollectiveMainloopBwdSm90ILi2ELi1ELi1EN4cute5tupleIJNS5_1CILi1EEES8_S8_EEENS6_IJNS7_ILi64EEENS7_ILi96EEENS7_ILi192EEEEEENS_10bfloat16_tEfNS_4arch4Sm90ELb0ELb1ELb0ELb1ELb0ELb0ELb1ELb0ELi3ELi1ELi1ELi1ELb0EEENS1_24CollectiveEpilogueBwdGQAISD_fSG_Li384ELb1ELb0EEENS1_19SingleTileSchedulerILb1ELb0ELb0ELi96EEEEEEEEEvNT_6ParamsE --------------------------
	.section	.nv.info._ZN7cutlass13device_kernelIN5flash11enable_sm90INS1_16FlashAttnBwdSm90INS1_25CollectiveMainloopBwdSm90ILi2ELi1ELi1EN4cute5tupleIJNS5_1CILi1EEES8_S8_EEENS6_IJNS7_ILi64EEENS7_ILi96EEENS7_ILi192EEEEEENS_10bfloat16_tEfNS_4arch4Sm90ELb0ELb1ELb0ELb1ELb0ELb0ELb1ELb0ELi3ELi1ELi1ELi1ELb0EEENS1_24CollectiveEpilogueBwdGQAISD_fSG_Li384ELb1ELb0EEENS1_19SingleTileSchedulerILb1ELb0ELb0ELi96EEEEEEEEEvNT_6ParamsE,"",@"SHT_CUDA_INFO"
	.sectionflags	@""
	.align	4


	//----- nvinfo : EIATTR_CUDA_API_VERSION
	.align		4
        /*0000*/ 	.byte	0x04, 0x37
        /*0002*/ 	.short	(.L_550 - .L_549)
.L_549:
        /*0004*/ 	.word	0x00000082


	//----- nvinfo : EIATTR_KPARAM_INFO
	.align		4
.L_550:
        /*0008*/ 	.byte	0x04, 0x17
        /*000a*/ 	.short	(.L_552 - .L_551)
.L_551:
        /*000c*/ 	.word	0x00000000
        /*0010*/ 	.short	0x0000
        /*0012*/ 	.short	0x0070
        /*0014*/ 	.byte	0x00, 0xf0, 0x01, 0x1a


	//----- nvinfo : EIATTR_SPARSE_MMA_MASK
	.align		4
.L_552:
        /*0018*/ 	.byte	0x03, 0x50
        /*001a*/ 	.short	0x0000


	//----- nvinfo : EIATTR_MAXREG_COUNT
	.align		4
        /*001c*/ 	.byte	0x03, 0x1b
        /*001e*/ 	.short	0x0080


	//----- nvinfo : EIATTR_NUM_BARRIERS
	.align		4
        /*0020*/ 	.byte	0x02, 0x4c
        /*0022*/ 	.byte	0x10
	.zero		1


	//----- nvinfo : EIATTR_EXTERNS
	.align		4
        /*0024*/ 	.byte	0x04, 0x0f
        /*0026*/ 	.short	(.L_554 - .L_553)


	//   ....[0]....
	.align		4
.L_553:
        /*0028*/ 	.word	index@(__assertfail)


	//----- nvinfo : EIATTR_MERCURY_ISA_VERSION
	.align		4
.L_554:
        /*002c*/ 	.byte	0x03, 0x5f
        /*002e*/ 	.short	0x0101


	//----- nvinfo : EIATTR_INT_WARP_WIDE_INSTR_OFFSETS
	.align		4
        /*0030*/ 	.byte	0x04, 0x31
        /*0032*/ 	.short	(.L_556 - .L_555)


	//   ....[0]....
.L_555:
        /*0034*/ 	.word	0x00000180


	//   ....[1]....
        /*0038*/ 	.word	0x000001b0


	//----- nvinfo : EIATTR_COOP_GROUP_MASK_REGIDS
	.align		4
.L_556:
        /*003c*/ 	.byte	0x04, 0x29
        /*003e*/ 	.short	(.L_558 - .L_557)


	//   ....[0]....
.L_557:
        /*0040*/ 	.word	0xffffffff


	//   ....[1]....
        /*0044*/ 	.word	0xffffffff


	//   ....[2]....
        /*0048*/ 	.word	0xffffffff


	//   ....[3]....
        /*004c*/ 	.word	0xffffffff


	//   ....[4]....
        /*0050*/ 	.word	0xffffffff


	//   ....[5]....
        /*0054*/ 	.word	0xffffffff


	//   ....[6]....
        /*0058*/ 	.word	0xffffffff


	//   ....[7]....
        /*005c*/ 	.word	0x0500000f


	//----- nvinfo : EIATTR_COOP_GROUP_INSTR_OFFSETS
	.align		4
.L_558:
        /*0060*/ 	.byte	0x04, 0x28
        /*0062*/ 	.short	(.L_560 - .L_559)


	//   ....[0]....
.L_559:
        /*0064*/ 	.word	0x00000060


	//   ....[1]....
        /*0068*/ 	.word	0x00000190


	//   ....[2]....
        /*006c*/ 	.word	0x000001e0


	//   ....[3]....
        /*0070*/ 	.word	0x000003d0


	//   ....[4]....
        /*0074*/ 	.word	0x000005f0


	//   ....[5]....
        /*0078*/ 	.word	0x000013e0


	//   ....[6]....
        /*007c*/ 	.word	0x00004d00


	//   ....[7]....
        /*0080*/ 	.word	0x00009150


	//----- nvinfo : EIATTR_REG_RECONFIG
	.align		4
.L_560:
        /*0084*/ 	.byte	0x01, 0x54
	.zero		2


	//----- nvinfo : EIATTR_SYSCALL_OFFSETS
	.align		4
        /*0088*/ 	.byte	0x04, 0x46
        /*008a*/ 	.short	(.L_562 - .L_561)


	//   ....[0]....
.L_561:
        /*008c*/ 	.word	0x00001040


	//   ....[1]....
        /*0090*/ 	.word	0x00001130


	//   ....[2]....
        /*0094*/ 	.word	0x00001270


	//   ....[3]....
        /*0098*/ 	.word	0x00001360


	//----- nvinfo : EIATTR_MBARRIER_INSTR_OFFSETS
	.align		4
.L_562:
        /*009c*/ 	.byte	0x04, 0x39
        /*009e*/ 	.short	(.L_564 - .L_563)


	//   ....[0]....
.L_563:
        /*00a0*/ 	.word	0x00000280
        /*00a4*/ 	.word	0x000000ff
        /*00a8*/ 	.word	0x00036400
        /*00ac*/ 	.short	0x0100
        /*00ae*/ 	.byte	0x06
	.zero		1


	//   ....[1]....
        /*00b0*/ 	.word	0x00000380
        /*00b4*/ 	.word	0x000000ff
        /*00b8*/ 	.word	0x00036410
        /*00bc*/ 	.short	0x0100
        /*00be*/ 	.byte	0x08
	.zero		1


	//   ....[2]....
        /*00c0*/ 	.word	0x00000390
        /*00c4*/ 	.word	0x000000ff
        /*00c8*/ 	.word	0x00036420
        /*00cc*/ 	.short	0x0100
        /*00ce*/ 	.byte	0x08
	.zero		1


	//   ....[3]....
        /*00d0*/ 	.word	0x000003a0
        /*00d4*/ 	.word	0x000000ff
        /*00d8*/ 	.word	0x00036418
        /*00dc*/ 	.short	0x0100
        /*00de*/ 	.byte	0x08
	.zero		1


	//   ....[4]....
        /*00e0*/ 	.word	0x000003b0
        /*00e4*/ 	.word	0x000000ff
        /*00e8*/ 	.word	0x00036428
        /*00ec*/ 	.short	0x0100
        /*00ee*/ 	.byte	0x08
	.zero		1


	//   ....[5]....
        /*00f0*/ 	.word	0x000004e0
        /*00f4*/ 	.word	0x000000ff
        /*00f8*/ 	.word	0x00036430
        /*00fc*/ 	.short	0x0100
        /*00fe*/ 	.byte	0x08
	.zero		1


	//   ....[6]....
        /*0100*/ 	.word	0x000004f0
        /*0104*/ 	.word	0x000000ff
        /*0108*/ 	.word	0x00036438
        /*010c*/ 	.short	0x0100
        /*010e*/ 	.byte	0x08
	.zero		1


	//   ....[7]....
        /*0110*/ 	.word	0x00001410
        /*0114*/ 	.word	0x000000ff
        /*0118*/ 	.word	0x00036400
        /*011c*/ 	.short	0x010a
        /*011e*/ 	.byte	0x24
	.zero		1


	//   ....[8]....
        /*0120*/ 	.word	0x00001500
        /*0124*/ 	.word	0x000000ff
        /*0128*/ 	.word	0x00036400
        /*012c*/ 	.short	0x010a
        /*012e*/ 	.byte	0x24
	.zero		1


	//   ....[9]....
        /*0130*/ 	.word	0x00001c30
        /*0134*/ 	.word	0x00000003
        /*0138*/ 	.word	0x00036410
        /*013c*/ 	.short	0x010a
        /*013e*/ 	.byte	0x3f
	.zero		1


	//   ....[10]....
        /*0140*/ 	.word	0x00001c70
        /*0144*/ 	.word	0x00000003
        /*0148*/ 	.word	0x00036410
        /*014c*/ 	.short	0x010a
        /*014e*/ 	.byte	0x3f
	.zero		1


	//   ....[11]....
        /*0150*/ 	.word	0x00002310
        /*0154*/ 	.word	0x000000ff
        /*0158*/ 	.word	0x00036430
        /*015c*/ 	.short	0x010a
        /*015e*/ 	.byte	0x24
	.zero		1


	//   ....[12]....
        /*0160*/ 	.word	0x00002350
        /*0164*/ 	.word	0x000000ff
        /*0168*/ 	.word	0x00036430
        /*016c*/ 	.short	0x010a
        /*016e*/ 	.byte	0x24
	.zero		1


	//   ....[13]....
        /*0170*/ 	.word	0x00003d00
        /*0174*/ 	.word	0x000000ff
        /*0178*/ 	.word	0x00000000
        /*017c*/ 	.short	0x0101
        /*017e*/ 	.byte	0x04
	.zero		1


	//   ....[14]....
        /*0180*/ 	.word	0x00004090
        /*0184*/ 	.word	0x00000003
        /*0188*/ 	.word	0x00000000
        /*018c*/ 	.short	0x0101
        /*018e*/ 	.byte	0x3f
	.zero		1


	//   ....[15]....
        /*0190*/ 	.word	0x00007010
        /*0194*/ 	.word	0x00000008
        /*0198*/ 	.word	0x00036420
        /*019c*/ 	.short	0x010a
        /*019e*/ 	.byte	0x3f
	.zero		1


	//   ....[16]....
        /*01a0*/ 	.word	0x00007830
        /*01a4*/ 	.word	0x00000008
        /*01a8*/ 	.word	0x00036438
        /*01ac*/ 	.short	0x010a
        /*01ae*/ 	.byte	0x3f
	.zero		1


	//   ....[17]....
        /*01b0*/ 	.word	0x00007ba0
        /*01b4*/ 	.word	0x00000008
        /*01b8*/ 	.word	0x00036428
        /*01bc*/ 	.short	0x010a
        /*01be*/ 	.byte	0x3f
	.zero		1


	//   ....[18]....
        /*01c0*/ 	.word	0x00007ed0
        /*01c4*/ 	.word	0x00000008
        /*01c8*/ 	.word	0x00036438
        /*01cc*/ 	.short	0x010a
        /*01ce*/ 	.byte	0x3f
	.zero		1


	//   ....[19]....
        /*01d0*/ 	.word	0x000081c0
        /*01d4*/ 	.word	0x00000008
        /*01d8*/ 	.word	0x00036420
        /*01dc*/ 	.short	0x010a
        /*01de*/ 	.byte	0x3f
	.zero		1


	//   ....[20]....
        /*01e0*/ 	.word	0x00008540
        /*01e4*/ 	.word	0x00000008
        /*01e8*/ 	.word	0x00036438
        /*01ec*/ 	.short	0x010a
        /*01ee*/ 	.byte	0x3f
	.zero		1


	//   ....[21]....
        /*01f0*/ 	.word	0x00008840
        /*01f4*/ 	.word	0x00000008
        /*01f8*/ 	.word	0x00036428
        /*01fc*/ 	.short	0x010a
        /*01fe*/ 	.byte	0x3f
	.zero		1


	//   ....[22]....
        /*0200*/ 	.word	0x00008b80
        /*0204*/ 	.word	0x00000008
        /*0208*/ 	.word	0x00036438
        /*020c*/ 	.short	0x010a
        /*020e*/ 	.byte	0x3f
	.zero		1


	//   ....[23]....
        /*0210*/ 	.word	0x00008fe0
        /*0214*/ 	.word	0x00000009
        /*0218*/ 	.word	0x00000000
        /*021c*/ 	.short	0x010a
        /*021e*/ 	.byte	0x3f
	.zero		1


	//   ....[24]....
        /*0220*/ 	.word	0x00009060
        /*0224*/ 	.word	0x00000003
        /*0228*/ 	.word	0x00000000
        /*022c*/ 	.short	0x010a
        /*022e*/ 	.byte	0x3f
	.zero		1


	//   ....[25]....
        /*0230*/ 	.word	0x000090b0
        /*0234*/ 	.word	0x00000004
        /*0238*/ 	.word	0x00036438
        /*023c*/ 	.short	0x010a
        /*023e*/ 	.byte	0x3f
	.zero		1


	//   ....[26]....
        /*0240*/ 	.word	0x00009180
        /*0244*/ 	.word	0x0000009a
        /*0248*/ 	.word	0x00036400
        /*024c*/ 	.short	0x010a
        /*024e*/ 	.byte	0x3f
	.zero		1


	//   ....[27]....
        /*0250*/ 	.word	0x000091d0
        /*0254*/ 	.word	0x00000003
        /*0258*/ 	.word	0x00036410
        /*025c*/ 	.short	0x010a
        /*025e*/ 	.byte	0x3f
	.zero		1


	//   ....[28]....
        /*0260*/ 	.word	0x00009220
        /*0264*/ 	.word	0x0000009a
        /*0268*/ 	.word	0x00036430
        /*026c*/ 	.short	0x010a
        /*026e*/ 	.byte	0x3f
	.zero		1


	//   ....[29]....
        /*0270*/ 	.word	0x00009270
        /*0274*/ 	.word	0x00000008
        /*0278*/ 	.word	0x00036420
        /*027c*/ 	.short	0x010a
        /*027e*/ 	.byte	0x3f
	.zero		1


	//   ....[30]....
        /*0280*/ 	.word	0x000092c0
        /*0284*/ 	.word	0x00000008
        /*0288*/ 	.word	0x00036438
        /*028c*/ 	.short	0x010a
        /*028e*/ 	.byte	0x3f
	.zero		1


	//   ....[31]....
        /*0290*/ 	.word	0x00009310
        /*0294*/ 	.word	0x00000008
        /*0298*/ 	.word	0x00036428
        /*029c*/ 	.short	0x010a
        /*029e*/ 	.byte	0x3f
	.zero		1


	//   ....[32]....
        /*02a0*/ 	.word	0x00009370
        /*02a4*/ 	.word	0x00000008
        /*02a8*/ 	.word	0x00036438
        /*02ac*/ 	.short	0x010a
        /*02ae*/ 	.byte	0x3f
	.zero		1


	//   ....[33]....
        /*02b0*/ 	.word	0x000093f0
        /*02b4*/ 	.word	0x00000008
        /*02b8*/ 	.word	0x00036420
        /*02bc*/ 	.short	0x010a
        /*02be*/ 	.byte	0x3f
	.zero		1


	//   ....[34]....
        /*02c0*/ 	.word	0x00009440
        /*02c4*/ 	.word	0x00000008
        /*02c8*/ 	.word	0x00036438
        /*02cc*/ 	.short	0x010a
        /*02ce*/ 	.byte	0x3f
	.zero		1


	//   ....[35]....
        /*02d0*/ 	.word	0x00009490
        /*02d4*/ 	.word	0x00000008
        /*02d8*/ 	.word	0x00036428
        /*02dc*/ 	.short	0x010a
        /*02de*/ 	.byte	0x3f
	.zero		1


	//   ....[36]....
        /*02e0*/ 	.word	0x000094e0
        /*02e4*/ 	.word	0x00000008
        /*02e8*/ 	.word	0x00036438
        /*02ec*/ 	.short	0x010a
        /*02ee*/ 	.byte	0x3f
	.zero		1


	//   ....[37]....
        /*02f0*/ 	.word	0x000095b0
        /*02f4*/ 	.word	0x00000009
        /*02f8*/ 	.word	0x00000000
        /*02fc*/ 	.short	0x010a
        /*02fe*/ 	.byte	0x3f
	.zero		1


	//   ....[38]....
        /*0300*/ 	.word	0x00009600
        /*0304*/ 	.word	0x00000003
        /*0308*/ 	.word	0x00000000
        /*030c*/ 	.short	0x010a
        /*030e*/ 	.byte	0x3f
	.zero		1


	//----- nvinfo : EIATTR_NUM_MBARRIERS
	.align		4
.L_564:
        /*0310*/ 	.byte	0x03, 0x38
        /*0312*/ 	.short	0x0007


	//----- nvinfo : EIATTR_EXIT_INSTR_OFFSETS
	.align		4
        /*0314*/ 	.byte	0x04, 0x1c
        /*0316*/ 	.short	(.L_566 - .L_565)


	//   ....[0]....
.L_565:
        /*0318*/ 	.word	0x00009100


	//----- nvinfo : EIATTR_MAX_THREADS
	.align		4
.L_566:
        /*031c*/ 	.byte	0x04, 0x05
        /*031e*/ 	.short	(.L_568 - .L_567)
.L_567:
        /*0320*/ 	.word	0x00000200
        /*0324*/ 	.word	0x00000001
        /*0328*/ 	.word	0x00000001


	//----- nvinfo : EIATTR_CRS_STACK_SIZE
	.align		4
.L_568:
        /*032c*/ 	.byte	0x04, 0x1e
        /*032e*/ 	.short	(.L_570 - .L_569)
.L_569:
        /*0330*/ 	.word	0x00000000


	//----- nvinfo : EIATTR_CBANK_PARAM_SIZE
	.align		4
.L_570:
        /*0334*/ 	.byte	0x03, 0x19
        /*0336*/ 	.short	0x06f0


	//----- nvinfo : EIATTR_PARAM_CBANK
	.align		4
        /*0338*/ 	.byte	0x04, 0x0a
        /*033a*/ 	.short	(.L_572 - .L_571)
	.align		4
.L_571:
        /*033c*/ 	.word	index@(.nv.constant0._ZN7cutlass13device_kernelIN5flash11enable_sm90INS1_16FlashAttnBwdSm90INS1_25CollectiveMainloopBwdSm90ILi2ELi1ELi1EN4cute5tupleIJNS5_1CILi1EEES8_S8_EEENS6_IJNS7_ILi64EEENS7_ILi96EEENS7_ILi192EEEEEENS_10bfloat16_tEfNS_4arch4Sm90ELb0ELb1ELb0ELb1ELb0ELb0ELb1ELb0ELi3ELi1ELi1ELi1ELb0EEENS1_24CollectiveEpilogueBwdGQAISD_fSG_Li384ELb1ELb0EEENS1_19SingleTileSchedulerILb1ELb0ELb0ELi96EEEEEEEEEvNT_6ParamsE)
        /*0340*/ 	.short	0x0210
        /*0342*/ 	.short	0x06f0


	//----- nvinfo : EIATTR_SW_WAR
	.align		4
.L_572:
        /*0344*/ 	.byte	0x04, 0x36
        /*0346*/ 	.short	(.L_574 - .L_573)
.L_573:
        /*0348*/ 	.word	0x00000008
.L_574:


//--------------------- .nv.info._ZN7cutlass13device_kernelIN5flash11enable_sm90INS1_16FlashAttnBwdSm90INS1_25CollectiveMainloopBwdSm90ILi2ELi1ELi1EN4cute5tupleIJNS5_1CILi1EEES8_S8_EEENS6_IJNS7_ILi64EEENS7_ILi96EEENS7_ILi192EEEEEENS_10bfloat16_tEfNS_4arch4Sm90ELb0ELb1ELb0ELb1ELb1ELb0ELb1ELb0ELi3ELi1ELi1ELi1ELb0EEENS1_24CollectiveEpilogueBwdGQAISD_fSG_Li384ELb1ELb1EEENS1_19SingleTileSchedulerILb1ELb0ELb0ELi96EEEEEEEEEvNT_6ParamsE --------------------------
	.section	.nv.info._ZN7cutlass13device_kernelIN5flash11enable_sm90INS1_16FlashAttnBwdSm90INS1_25CollectiveMainloopBwdSm90ILi2ELi1ELi1EN4cute5tupleIJNS5_1CILi1EEES8_S8_EEENS6_IJNS7_ILi64EEENS7_ILi96EEENS7_ILi192EEEEEENS_10bfloat16_tEfNS_4arch4Sm90ELb0ELb1ELb0ELb1ELb1ELb0ELb1ELb0ELi3ELi1ELi1ELi1ELb0EEENS1_24CollectiveEpilogueBwdGQAISD_fSG_Li384ELb1ELb1EEENS1_19SingleTileSchedulerILb1ELb0ELb0ELi96EEEEEEEEEvNT_6ParamsE,"",@"SHT_CUDA_INFO"
	.sectionflags	@""
	.align	4


	//----- nvinfo : EIATTR_CUDA_API_VERSION
	.align		4
        /*0000*/ 	.byte	0x04, 0x37
        /*0002*/ 	.short	(.L_576 - .L_575)
.L_575:
        /*0004*/ 	.word	0x00000082


	//----- nvinfo : EIATTR_KPARAM_INFO
	.align		4
.L_576:
        /*0008*/ 	.byte	0x04, 0x17
        /*000a*/ 	.short	(.L_578 - .L_577)
.L_577:
        /*000c*/ 	.word	0x00000000
        /*0010*/ 	.short	0x0000
        /*0012*/ 	.short	0x0070
        /*0014*/ 	.byte	0x00, 0xf0, 0x01, 0x1a


	//----- nvinfo : EIATTR_SPARSE_MMA_MASK
	.align		4
.L_578:
        /*0018*/ 	.byte	0x03, 0x50
        /*001a*/ 	.short	0x0000


	//----- nvinfo : EIATTR_MAXREG_COUNT
	.align		4
        /*001c*/ 	.byte	0x03, 0x1b
        /*001e*/ 	.short	0x0080


	//----- nvinfo : EIATTR_NUM_BARRIERS
	.align		4
        /*0020*/ 	.byte	0x02, 0x4c
        /*0022*/ 	.byte	0x10
	.zero		1


	//----- nvinfo : EIATTR_EXTERNS
	.align		4
        /*0024*/ 	.byte	0x04, 0x0f
        /*0026*/ 	.short	(.L_580 - .L_579)


	//   ....[0]....
	.align		4
.L_579:
        /*0028*/ 	.word	index@(__assertfail)


	//----- nvinfo : EIATTR_MERCURY_ISA_VERSION
	.align		4
.L_580:
        /*002c*/ 	.byte	0x03, 0x5f
        /*002e*/ 	.short	0x0101


	//----- nvinfo : EIATTR_INT_WARP_WIDE_INSTR_OFFSETS
	.align		4
        /*0030*/ 	.byte	0x04, 0x31
        /*0032*/ 	.short	(.L_582 - .L_581)


	//   ....[0]....
.L_581:
        /*0034*/ 	.word	0x00000180


	//   ....[1]....
        /*0038*/ 	.word	0x000001b0


	//   ....[2]....
        /*003c*/ 	.word	0x00006210


	//   ....[3]....
        /*0040*/ 	.word	0x00006990


	//   ....[4]....
        /*0044*/ 	.word	0x00006f80


	//   ....[5]....
        /*0048*/ 	.word	0x00007250


	//   ....[6]....
        /*004c*/ 	.word	0x000074b0


	//   ....[7]....
        /*0050*/ 	.word	0x00007640


	//----- nvinfo : EIATTR_COOP_GROUP_MASK_REGIDS
	.align		4
.L_582:
        /*0054*/ 	.byte	0x04, 0x29
        /*0056*/ 	.short	(.L_584 - .L_583)


	//   ....[0]....
.L_583:
        /*0058*/ 	.word	0xffffffff


	//   ....[1]....
        /*005c*/ 	.word	0xffffffff


	//   ....[2]....
        /*0060*/ 	.word	0xffffffff


	//   ....[3]....
        /*0064*/ 	.word	0xffffffff


	//   ....[4]....
        /*0068*/ 	.word	0xffffffff


	//   ....[5]....
        /*006c*/ 	.word	0xffffffff


	//   ....[6]....
        /*0070*/ 	.word	0xffffffff


	//   ....[7]....
        /*0074*/ 	.word	0xffffffff


	//   ....[8]....
        /*0078*/ 	.word	0xffffffff


	//   ....[9]....
        /*007c*/ 	.word	0xffffffff


	//   ....[10]....
        /*0080*/ 	.word	0xffffffff


	//   ....[11]....
        /*0084*/ 	.word	0xffffffff


	//   ....[12]....
        /*0088*/ 	.word	0xffffffff


	//   ....[13]....
        /*008c*/ 	.word	0xffffffff


	//   ....[14]....
        /*0090*/ 	.word	0xffffffff


	//   ....[15]....
        /*0094*/ 	.word	0xffffffff


	//   ....[16]....
        /*0098*/ 	.word	0xffffffff


	//   ....[17]....
        /*009c*/ 	.word	0xffffffff


	//   ....[18]....
        /*00a0*/ 	.word	0xffffffff


	//   ....[19]....
        /*00a4*/ 	.word	0xffffffff


	//   ....[20]....
        /*00a8*/ 	.word	0x0500000f


	//   ....[21]....
        /*00ac*/ 	.word	0x0500000f


	//   ....[22]....
        /*00b0*/ 	.word	0x0500000f


	//   ....[23]....
        /*00b4*/ 	.word	0x0500000f


	//   ....[24]....
        /*00b8*/ 	.word	0x0500000f


	//   ....[25]....
        /*00bc*/ 	.word	0x0500000f


	//----- nvinfo : EIATTR_COOP_GROUP_INSTR_OFFSETS
	.align		4
.L_584:
        /*00c0*/ 	.byte	0x04, 0x28
        /*00c2*/ 	.short	(.L_586 - .L_585)


	//   ....[0]....
.L_585:
        /*00c4*/ 	.word	0x00000060


	//   ....[1]....
        /*00c8*/ 	.word	0x00000190


	//   ....[2]....
        /*00cc*/ 	.word	0x000001e0


	//   ....[3]....
        /*00d0*/ 	.word	0x000003d0


	//   ....[4]....
        /*00d4*/ 	.word	0x000005f0


	//   ....[5]....
        /*00d8*/ 	.word	0x000013e0


	//   ....[6]....
        /*00dc*/ 	.word	0x00004ad0


	//   ....[7]....
        /*00e0*/ 	.word	0x00004c60


	//   ....[8]....
        /*00e4*/ 	.word	0x00004ef0


	//   ....[9]....
        /*00e8*/ 	.word	0x00005080


	//   ....[10]....
        /*00ec*/ 	.word	0x00005190


	//   ....[11]....
        /*00f0*/ 	.word	0x00005c80


	//   ....[12]....
        /*00f4*/ 	.word	0x00006140


	//   ....[13]....
        /*00f8*/ 	.word	0x000064d0


	//   ....[14]....
        /*00fc*/ 	.word	0x000068c0


	//   ....[15]....
        /*0100*/ 	.word	0x00006b00


	//   ....[16]....
        /*0104*/ 	.word	0x00006eb0


	//   ....[17]....
        /*0108*/ 	.word	0x00007190


	//   ....[18]....
        /*010c*/ 	.word	0x000073b0


	//   ....[19]....
        /*0110*/ 	.word	0x00007540


	//   ....[20]....
        /*0114*/ 	.word	0x0000a450


	//   ....[21]....
        /*0118*/ 	.word	0x0000a5a0


	//   ....[22]....
        /*011c*/ 	.word	0x0000a610


	//   ....[23]....
        /*0120*/ 	.word	0x0000a680


	//   ....[24]....
        /*0124*/ 	.word	0x0000a6f0


	//   ....[25]....
        /*0128*/ 	.word	0x0000a760


	//----- nvinfo : EIATTR_REG_RECONFIG
	.align		4
.L_586:
        /*012c*/ 	.byte	0x01, 0x54
	.zero		2


	//----- nvinfo : EIATTR_SYSCALL_OFFSETS
	.align		4
        /*0130*/ 	.byte	0x04, 0x46
        /*0132*/ 	.short	(.L_588 - .L_587)


	//   ....[0]....
.L_587:
        /*0134*/ 	.word	0x00001040


	//   ....[1]....
        /*0138*/ 	.word	0x00001130


	//   ....[2]....
        /*013c*/ 	.word	0x00001270


	//   ....[3]....
        /*0140*/ 	.word	0x00001360


	//----- nvinfo : EIATTR_MBARRIER_INSTR_OFFSETS
	.align		4
.L_588:
        /*0144*/ 	.byte	0x04, 0x39
        /*0146*/ 	.short	(.L_590 - .L_589)


	//   ....[0]....
.L_589:
        /*0148*/ 	.word	0x00000280
        /*014c*/ 	.word	0x000000ff
        /*0150*/ 	.word	0x00036400
        /*0154*/ 	.short	0x0100
        /*0156*/ 	.byte	0x06
	.zero		1


	//   ....[1]....
        /*0158*/ 	.word	0x00000380
        /*015c*/ 	.word	0x000000ff
        /*0160*/ 	.word	0x00036410
        /*0164*/ 	.short	0x0100
        /*0166*/ 	.byte	0x08
	.zero		1


	//   ....[2]....
        /*0168*/ 	.word	0x00000390
        /*016c*/ 	.word	0x000000ff
        /*0170*/ 	.word	0x00036420
        /*0174*/ 	.short	0x0100
        /*0176*/ 	.byte	0x08
	.zero		1


	//   ....[3]....
        /*0178*/ 	.word	0x000003a0
        /*017c*/ 	.word	0x000000ff
        /*0180*/ 	.word	0x00036418
        /*0184*/ 	.short	0x0100
        /*0186*/ 	.byte	0x08
	.zero		1


	//   ....[4]....
        /*0188*/ 	.word	0x000003b0
        /*018c*/ 	.word	0x000000ff
        /*0190*/ 	.word	0x00036428
        /*0194*/ 	.short	0x0100
        /*0196*/ 	.byte	0x08
	.zero		1


	//   ....[5]....
        /*0198*/ 	.word	0x000004e0
        /*019c*/ 	.word	0x000000ff
        /*01a0*/ 	.word	0x00036430
        /*01a4*/ 	.short	0x0100
        /*01a6*/ 	.byte	0x08
	.zero		1


	//   ....[6]....
        /*01a8*/ 	.word	0x000004f0
        /*01ac*/ 	.word	0x000000ff
        /*01b0*/ 	.word	0x00036438
        /*01b4*/ 	.short	0x0100
        /*01b6*/ 	.byte	0x08
	.zero		1


	//   ....[7]....
        /*01b8*/ 	.word	0x00001410
        /*01bc*/ 	.word	0x000000ff
        /*01c0*/ 	.word	0x00036400
        /*01c4*/ 	.short	0x010a
        /*01c6*/ 	.byte	0x24
	.zero		1


	//   ....[8]....
        /*01c8*/ 	.word	0x00001500
        /*01cc*/ 	.word	0x000000ff
        /*01d0*/ 	.word	0x00036400
        /*01d4*/ 	.short	0x010a
        /*01d6*/ 	.byte	0x24
	.zero		1


	//   ....[9]....
        /*01d8*/ 	.word	0x00001c30
        /*01dc*/ 	.word	0x00000003
        /*01e0*/ 	.word	0x00036410
        /*01e4*/ 	.short	0x010a
        /*01e6*/ 	.byte	0x3f
	.zero		1


	//   ....[10]....
        /*01e8*/ 	.word	0x00001c70
        /*01ec*/ 	.word	0x00000003
        /*01f0*/ 	.word	0x00036410
        /*01f4*/ 	.short	0x010a
        /*01f6*/ 	.byte	0x3f
	.zero		1


	//   ....[11]....
        /*01f8*/ 	.word	0x00002310
        /*01fc*/ 	.word	0x000000ff
        /*0200*/ 	.word	0x00036430
        /*0204*/ 	.short	0x010a
        /*0206*/ 	.byte	0x24
	.zero		1


	//   ....[12]....
        /*0208*/ 	.word	0x00002350
        /*020c*/ 	.word	0x000000ff
        /*0210*/ 	.word	0x00036430
        /*0214*/ 	.short	0x010a
        /*0216*/ 	.byte	0x24
	.zero		1


	//   ....[13]....
        /*0218*/ 	.word	0x00003d00
        /*021c*/ 	.word	0x000000ff
        /*0220*/ 	.word	0x00000000
        /*0224*/ 	.short	0x0101
        /*0226*/ 	.byte	0x04
	.zero		1


	//   ....[14]....
        /*0228*/ 	.word	0x00004090
        /*022c*/ 	.word	0x00000003
        /*0230*/ 	.word	0x00000000
        /*0234*/ 	.short	0x0101
        /*0236*/ 	.byte	0x3f
	.zero		1


	//   ....[15]....
        /*0238*/ 	.word	0x00008310
        /*023c*/ 	.word	0x00000008
        /*0240*/ 	.word	0x00036420
        /*0244*/ 	.short	0x010a
        /*0246*/ 	.byte	0x3f
	.zero		1


	//   ....[16]....
        /*0248*/ 	.word	0x00008b30
        /*024c*/ 	.word	0x00000008
        /*0250*/ 	.word	0x00036438
        /*0254*/ 	.short	0x010a
        /*0256*/ 	.byte	0x3f
	.zero		1


	//   ....[17]....
        /*0258*/ 	.word	0x00008ea0
        /*025c*/ 	.word	0x00000008
        /*0260*/ 	.word	0x00036428
        /*0264*/ 	.short	0x010a
        /*0266*/ 	.byte	0x3f
	.zero		1


	//   ....[18]....
        /*0268*/ 	.word	0x000091d0
        /*026c*/ 	.word	0x00000008
        /*0270*/ 	.word	0x00036438
        /*0274*/ 	.short	0x010a
        /*0276*/ 	.byte	0x3f
	.zero		1


	//   ....[19]....
        /*0278*/ 	.word	0x000094c0
        /*027c*/ 	.word	0x00000008
        /*0280*/ 	.word	0x00036420
        /*0284*/ 	.short	0x010a
        /*0286*/ 	.byte	0x3f
	.zero		1


	//   ....[20]....
        /*0288*/ 	.word	0x00009840
        /*028c*/ 	.word	0x00000008
        /*0290*/ 	.word	0x00036438
        /*0294*/ 	.short	0x010a
        /*0296*/ 	.byte	0x3f
	.zero		1


	//   ....[21]....
        /*0298*/ 	.word	0x00009b40
        /*029c*/ 	.word	0x00000008
        /*02a0*/ 	.word	0x00036428
        /*02a4*/ 	.short	0x010a
        /*02a6*/ 	.byte	0x3f
	.zero		1


	//   ....[22]....
        /*02a8*/ 	.word	0x00009e80
        /*02ac*/ 	.word	0x00000008
        /*02b0*/ 	.word	0x00036438
        /*02b4*/ 	.short	0x010a
        /*02b6*/ 	.byte	0x3f
	.zero		1


	//   ....[23]....
        /*02b8*/ 	.word	0x0000a2e0
        /*02bc*/ 	.word	0x00000009
        /*02c0*/ 	.word	0x00000000
        /*02c4*/ 	.short	0x010a
        /*02c6*/ 	.byte	0x3f
	.zero		1


	//   ....[24]....
        /*02c8*/ 	.word	0x0000a360
        /*02cc*/ 	.word	0x00000003
        /*02d0*/ 	.word	0x00000000
        /*02d4*/ 	.short	0x010a
        /*02d6*/ 	.byte	0x3f
	.zero		1


	//   ....[25]....
        /*02d8*/ 	.word	0x0000a3b0
        /*02dc*/ 	.word	0x00000004
        /*02e0*/ 	.word	0x00036438
        /*02e4*/ 	.short	0x010a
        /*02e6*/ 	.byte	0x3f
	.zero		1


	//   ....[26]....
        /*02e8*/ 	.word	0x0000a480
        /*02ec*/ 	.word	0x0000009a
        /*02f0*/ 	.word	0x00036400
        /*02f4*/ 	.short	0x010a
        /*02f6*/ 	.byte	0x3f
	.zero		1


	//   ....[27]....
        /*02f8*/ 	.word	0x0000a4d0
        /*02fc*/ 	.word	0x00000003
        /*0300*/ 	.word	0x00036410
        /*0304*/ 	.short	0x010a
        /*0306*/ 	.byte	0x3f
	.zero		1


	//   ....[28]....
        /*0308*/ 	.word	0x0000a520
        /*030c*/ 	.word	0x0000009a
        /*0310*/ 	.word	0x00036430
        /*0314*/ 	.short	0x010a
        /*0316*/ 	.byte	0x3f
	.zero		1


	//   ....[29]....
        /*0318*/ 	.word	0x0000a7a0
        /*031c*/ 	.word	0x00000008
        /*0320*/ 	.word	0x00036420
        /*0324*/ 	.short	0x010a
        /*0326*/ 	.byte	0x3f
	.zero		1


	//   ....[30]....
        /*0328*/ 	.word	0x0000a7f0
        /*032c*/ 	.word	0x00000008
        /*0330*/ 	.word	0x00036438
        /*0334*/ 	.short	0x010a
        /*0336*/ 	.byte	0x3f
	.zero		1


	//   ....[31]....
        /*0338*/ 	.word	0x0000a840
        /*033c*/ 	.word	0x00000008
        /*0340*/ 	.word	0x00036428
        /*0344*/ 	.short	0x010a
        /*0346*/ 	.byte	0x3f
	.zero		1


	//   ....[32]....
        /*0348*/ 	.word	0x0000a8a0
        /*034c*/ 	.word	0x00000008
        /*0350*/ 	.word	0x00036438
        /*0354*/ 	.short	0x010a
        /*0356*/ 	.byte	0x3f
	.zero		1


	//   ....[33]....
        /*0358*/ 	.word	0x0000a920
        /*035c*/ 	.word	0x00000008
        /*0360*/ 	.word	0x00036420
        /*0364*/ 	.short	0x010a
        /*0366*/ 	.byte	0x3f
	.zero		1


	//   ....[34]....
        /*0368*/ 	.word	0x0000a970
        /*036c*/ 	.word	0x00000008
        /*0370*/ 	.word	0x00036438
        /*0374*/ 	.short	0x010a
        /*0376*/ 	.byte	0x3f
	.zero		1


	//   ....[35]....
        /*0378*/ 	.word	0x0000a9c0
        /*037c*/ 	.word	0x00000008
        /*0380*/ 	.word	0x00036428
        /*0384*/ 	.short	0x010a
        /*0386*/ 	.byte	0x3f
	.zero		1


	//   ....[36]....
        /*0388*/ 	.word	0x0000aa10
        /*038c*/ 	.word	0x00000008
        /*0390*/ 	.word	0x00036438
        /*0394*/ 	.short	0x010a
        /*0396*/ 	.byte	0x3f
	.zero		1


	//   ....[37]....
        /*0398*/ 	.word	0x0000aae0
        /*039c*/ 	.word	0x00000009
        /*03a0*/ 	.word	0x00000000
        /*03a4*/ 	.short	0x010a
        /*03a6*/ 	.byte	0x3f
	.zero		1


	//   ....[38]....
        /*03a8*/ 	.word	0x0000ab30
        /*03ac*/ 	.word	0x00000003
        /*03b0*/ 	.word	0x00000000
        /*03b4*/ 	.short	0x010a
        /*03b6*/ 	.byte	0x3f
	.zero		1


	//----- nvinfo : EIATTR_NUM_MBARRIERS
	.align		4
.L_590:
        /*03b8*/ 	.byte	0x03, 0x38
        /*03ba*/ 	.short	0x0007


	//----- nvinfo : EIATTR_EXIT_INSTR_OFFSETS
	.align		4
        /*03bc*/ 	.byte	0x04, 0x1c
        /*03be*/ 	.short	(.L_592 - .L_591)


	//   ....[0]....
.L_591:
        /*03c0*/ 	.word	0x0000a400


	//----- nvinfo : EIATTR_MAX_THREADS
	.align		4
.L_592:
        /*03c4*/ 	.byte	0x04, 0x05
        /*03c6*/ 	.short	(.L_594 - .L_593)
.L_593:
        /*03c8*/ 	.word	0x00000200
        /*03cc*/ 	.word	0x00000001
        /*03d0*/ 	.word	0x00000001


	//----- nvinfo : EIATTR_CRS_STACK_SIZE
	.align		4
.L_594:
        /*03d4*/ 	.byte	0x04, 0x1e
        /*03d6*/ 	.short	(.L_596 - .L_595)
.L_595:
        /*03d8*/ 	.word	0x00000000


	//----- nvinfo : EIATTR_CBANK_PARAM_SIZE
	.align		4
.L_596:
        /*03dc*/ 	.byte	0x03, 0x19
        /*03de*/ 	.short	0x06f0


	//----- nvinfo : EIATTR_PARAM_CBANK
	.align		4
        /*03e0*/ 	.byte	0x04, 0x0a
        /*03e2*/ 	.short	(.L_598 - .L_597)
	.align		4
.L_597:
        /*03e4*/ 	.word	index@(.nv.constant0._ZN7cutlass13device_kernelIN5flash11enable_sm90INS1_16FlashAttnBwdSm90INS1_25CollectiveMainloopBwdSm90ILi2ELi1ELi1EN4cute5tupleIJNS5_1CILi1EEES8_S8_EEENS6_IJNS7_ILi64EEENS7_ILi96EEENS7_ILi192EEEEEENS_10bfloat16_tEfNS_4arch4Sm90ELb0ELb1ELb0ELb1ELb1ELb0ELb1ELb0ELi3ELi1ELi1ELi1ELb0EEENS1_24CollectiveEpilogueBwdGQAISD_fSG_Li384ELb1ELb1EEENS1_19SingleTileSchedulerILb1ELb0ELb0ELi96EEEEEEEEEvNT_6ParamsE)
        /*03e8*/ 	.short	0x0210
        /*03ea*/ 	.short	0x06f0


	//----- nvinfo : EIATTR_SW_WAR
	.align		4
.L_598:
        /*03ec*/ 	.byte	0x04, 0x36
        /*03ee*/ 	.short	(.L_600 - .L_599)
.L_599:
        /*03f0*/ 	.word	0x00000008
.L_600:


//--------------------- .nv.info._ZN7cutlass13device_kernelIN5flash11enable_sm90INS1_16FlashAttnBwdSm90INS1_25CollectiveMainloopBwdSm90ILi2ELi1ELi1EN4cute5tupleIJNS5_1CILi1EEES8_S8_EEENS6_IJNS7_ILi64EEENS7_ILi96EEENS7_ILi192EEEEEENS_10bfloat16_tEfNS_4arch4Sm90ELb1ELb0ELb0ELb0ELb0ELb0ELb1ELb0ELi3ELi1ELi1ELi1ELb0EEENS1_21CollectiveEpilogueBwdISD_SE_SG_Li384ELb0ELb1ELi3EEENS1_25SingleTileBwdLPTSchedulerILb0ELi96ELb0EEEEEEEEEvNT_6ParamsE --------------------------
	.section	.nv.info._ZN7cutlass13device_kernelIN5flash11enable_sm90INS1_16FlashAttnBwdSm90INS1_25CollectiveMainloopBwdSm90ILi2ELi1ELi1EN4cute5tupleIJNS5_1CILi1EEES8_S8_EEENS6_IJNS7_ILi64EEENS7_ILi96EEENS7_ILi192EEEEEENS_10bfloat16_tEfNS_4arch4Sm90ELb1ELb0ELb0ELb0ELb0ELb0ELb1ELb0ELi3ELi1ELi1ELi1ELb0EEENS1_21CollectiveEpilogueBwdISD_SE_SG_Li384ELb0ELb1ELi3EEENS1_25SingleTileBwdLPTSchedulerILb0ELi96ELb0EEEEEEEEEvNT_6ParamsE,"",@"SHT_CUDA_INFO"
	.sectionflags	@""
	.align	4


	//----- nvinfo : EIATTR_CUDA_API_VERSION
	.align		4
        /*0000*/ 	.byte	0x04, 0x37
        /*0002*/ 	.short	(.L_602 - .L_601)
.L_601:
        /*0004*/ 	.word	0x00000082


	//----- nvinfo : EIATTR_KPARAM_INFO
	.align		4
.L_602:
        /*0008*/ 	.byte	0x04, 0x17
        /*000a*/ 	.short	(.L_604 - .L_603)
.L_603:
        /*000c*/ 	.word	0x00000000
        /*0010*/ 	.short	0x0000
        /*0012*/ 	.short	0x0070
        /*0014*/ 	.byte	0x00, 0xf0, 0x01, 0x24


	//----- nvinfo : EIATTR_SPARSE_MMA_MASK
	.align		4
.L_604:
        /*0018*/ 	.byte	0x03, 0x50
        /*001a*/ 	.short	0x0000


	//----- nvinfo : EIATTR_MAXREG_COUNT
	.align		4
        /*001c*/ 	.byte	0x03, 0x1b
        /*001e*/ 	.short	0x0080


	//----- nvinfo : EIATTR_NUM_BARRIERS
	.align		4
        /*0020*/ 	.byte	0x02, 0x4c
        /*0022*/ 	.byte	0x10
	.zero		1


	//----- nvinfo : EIATTR_EXTERNS
	.align		4
        /*0024*/ 	.byte	0x04, 0x0f
        /*0026*/ 	.short	(.L_606 - .L_605)


	//   ....[0]....
	.align		4
.L_605:
        /*0028*/ 	.word	index@(__assertfail)


	//----- nvinfo : EIATTR_ANNOTATIONS
	.align		4
.L_606:
        /*002c*/ 	.byte	0x04, 0x55
        /*002e*/ 	.short	(.L_608 - .L_607)


	//   ....[0]....
.L_607:
        /*0030*/ 	.word	0x00000001
        /*0034*/ 	.byte	0x80, 0x05, 0x00, 0x00, 0x01, 0x00, 0x00, 0x00, 0x50, 0x13, 0x00, 0x00, 0x01, 0x00, 0x00, 0x00
        /*0044*/ 	.byte	0xb0, 0x77, 0x00, 0x00, 0x01, 0x00, 0x00, 0x00, 0x20, 0x7a, 0x00, 0x00, 0x01, 0x00, 0x00, 0x00
        /*0054*/ 	.byte	0xf0, 0x7e, 0x00, 0x00, 0x01, 0x00, 0x00, 0x00, 0x70, 0x81, 0x00, 0x00, 0x01, 0x00, 0x00, 0x00
        /*0064*/ 	.byte	0xa0, 0x81, 0x00, 0x00, 0x01, 0x00, 0x00, 0x00, 0xb0, 0x81, 0x00, 0x00, 0x01, 0x00, 0x00, 0x00
        /*0074*/ 	.byte	0x10, 0x82, 0x00, 0x00, 0x01, 0x00, 0x00, 0x00, 0x20, 0x82, 0x00, 0x00, 0x01, 0x00, 0x00, 0x00
        /*0084*/ 	.byte	0xb0, 0x87, 0x00, 0x00, 0x01, 0x00, 0x00, 0x00, 0xd0, 0x87, 0x00, 0x00, 0x01, 0x00, 0x00, 0x00
        /*0094*/ 	.byte	0xc0, 0x8b, 0x00, 0x00, 0x01, 0x00, 0x00, 0x00, 0xe0, 0x91, 0x00, 0x00, 0x01, 0x00, 0x00, 0x00
        /*00a4*/ 	.byte	0x20, 0x96, 0x00, 0x00, 0x01, 0x00, 0x00, 0x00, 0x70, 0x96, 0x00, 0x00


	//----- nvinfo : EIATTR_MERCURY_ISA_VERSION
	.align		4
.L_608:
        /*00b0*/ 	.byte	0x03, 0x5f
        /*00b2*/ 	.short	0x0101


	//----- nvinfo : EIATTR_INT_WARP_WIDE_INSTR_OFFSETS
	.align		4
        /*00b4*/ 	.byte	0x04, 0x31
        /*00b6*/ 	.short	(.L_610 - .L_609)


	//   ....[0]....
.L_609:
        /*00b8*/ 	.word	0x000001e0


	//   ....[1]....
        /*00bc*/ 	.word	0x000002a0


	//----- nvinfo : EIATTR_COOP_GROUP_MASK_REGIDS
	.align		4
.L_610:
        /*00c0*/ 	.byte	0x04, 0x29
        /*00c2*/ 	.short	(.L_612 - .L_611)


	//   ....[0]....
.L_611:
        /*00c4*/ 	.word	0xffffffff


	//   ....[1]....
        /*00c8*/ 	.word	0xffffffff


	//   ....[2]....
        /*00cc*/ 	.word	0xffffffff


	//   ....[3]....
        /*00d0*/ 	.word	0xffffffff


	//   ....[4]....
        /*00d4*/ 	.word	0xffffffff


	//   ....[5]....
        /*00d8*/ 	.word	0xffffffff


	//   ....[6]....
        /*00dc*/ 	.word	0xffffffff


	//   ....[7]....
        /*00e0*/ 	.word	0xffffffff


	//   ....[8]....
        /*00e4*/ 	.word	0x0500000f


	//----- nvinfo : EIATTR_COOP_GROUP_INSTR_OFFSETS
	.align		4
.L_612:
        /*00e8*/ 	.byte	0x04, 0x28
        /*00ea*/ 	.short	(.L_614 - .L_613)


	//   ....[0]....
.L_613:
        /*00ec*/ 	.word	0x00000060


	//   ....[1]....
        /*00f0*/ 	.word	0x000001f0


	//   ....[2]....
        /*00f4*/ 	.word	0x00000280


	//   ....[3]....
        /*00f8*/ 	.word	0x00000400


	//   ....[4]....
        /*00fc*/ 	.word	0x00000640


	//   ....[5]....
        /*0100*/ 	.word	0x00001210


	//   ....[6]....
        /*0104*/ 	.word	0x00004460


	//   ....[7]....
        /*0108*/ 	.word	0x00005a20


	//   ....[8]....
        /*010c*/ 	.word	0x00009410


	//----- nvinfo : EIATTR_REG_RECONFIG
	.align		4
.L_614:
        /*0110*/ 	.byte	0x01, 0x54
	.zero		2


	//----- nvinfo : EIATTR_SYSCALL_OFFSETS
	.align		4
        /*0114*/ 	.byte	0x04, 0x46
        /*0116*/ 	.short	(.L_616 - .L_615)


	//   ....[0]....
.L_615:
        /*0118*/ 	.word	0x00000e70


	//   ....[1]....
        /*011c*/ 	.word	0x00000f60


	//   ....[2]....
        /*0120*/ 	.word	0x000010a0


	//   ....[3]....
        /*0124*/ 	.word	0x00001190


	//   ....[4]....
        /*0128*/ 	.word	0x00003e50


	//   ....[5]....
        /*012c*/ 	.word	0x00003f90


	//   ....[6]....
        /*0130*/ 	.word	0x000040b0


	//   ....[7]....
        /*0134*/ 	.word	0x000041d0


	//----- nvinfo : EIATTR_MBARRIER_INSTR_OFFSETS
	.align		4
.L_616:
        /*0138*/ 	.byte	0x04, 0x39
        /*013a*/ 	.short	(.L_618 - .L_617)


	//   ....[0]....
.L_617:
        /*013c*/ 	.word	0x000002c0
        /*0140*/ 	.word	0x000000ff
        /*0144*/ 	.word	0x00036400
        /*0148*/ 	.short	0x0100
        /*014a*/ 	.byte	0x06
	.zero		1


	//   ....[1]....
        /*014c*/ 	.word	0x000003b0
        /*0150*/ 	.word	0x000000ff
        /*0154*/ 	.word	0x00036410
        /*0158*/ 	.short	0x0100
        /*015a*/ 	.byte	0x08
	.zero		1


	//   ....[2]....
        /*015c*/ 	.word	0x000003c0
        /*0160*/ 	.word	0x000000ff
        /*0164*/ 	.word	0x00036420
        /*0168*/ 	.short	0x0100
        /*016a*/ 	.byte	0x08
	.zero		1


	//   ....[3]....
        /*016c*/ 	.word	0x000003d0
        /*0170*/ 	.word	0x000000ff
        /*0174*/ 	.word	0x00036418
        /*0178*/ 	.short	0x0100
        /*017a*/ 	.byte	0x08
	.zero		1


	//   ....[4]....
        /*017c*/ 	.word	0x000003e0
        /*0180*/ 	.word	0x000000ff
        /*0184*/ 	.word	0x00036428
        /*0188*/ 	.short	0x0100
        /*018a*/ 	.byte	0x08
	.zero		1


	//   ....[5]....
        /*018c*/ 	.word	0x00000510
        /*0190*/ 	.word	0x000000ff
        /*0194*/ 	.word	0x00036430
        /*0198*/ 	.short	0x0100
        /*019a*/ 	.byte	0x08
	.zero		1


	//   ....[6]....
        /*019c*/ 	.word	0x00000520
        /*01a0*/ 	.word	0x000000ff
        /*01a4*/ 	.word	0x00036438
        /*01a8*/ 	.short	0x0100
        /*01aa*/ 	.byte	0x08
	.zero		1


	//   ....[7]....
        /*01ac*/ 	.word	0x00001240
        /*01b0*/ 	.word	0x000000ff
        /*01b4*/ 	.word	0x00036400
        /*01b8*/ 	.short	0x010a
        /*01ba*/ 	.byte	0x25
	.zero		1


	//   ....[8]....
        /*01bc*/ 	.word	0x00001330
        /*01c0*/ 	.word	0x000000ff
        /*01c4*/ 	.word	0x00036400
        /*01c8*/ 	.short	0x010a
        /*01ca*/ 	.byte	0x25
	.zero		1


	//   ....[9]....
        /*01cc*/ 	.word	0x00001a60
        /*01d0*/ 	.word	0x00000003
        /*01d4*/ 	.word	0x00036410
        /*01d8*/ 	.short	0x010a
        /*01da*/ 	.byte	0x3f
	.zero		1


	//   ....[10]....
        /*01dc*/ 	.word	0x00001aa0
        /*01e0*/ 	.word	0x00000003
        /*01e4*/ 	.word	0x00036410
        /*01e8*/ 	.short	0x010a
        /*01ea*/ 	.byte	0x3f
	.zero		1


	//   ....[11]....
        /*01ec*/ 	.word	0x00002140
        /*01f0*/ 	.word	0x000000ff
        /*01f4*/ 	.word	0x00036430
        /*01f8*/ 	.short	0x010a
        /*01fa*/ 	.byte	0x25
	.zero		1


	//   ....[12]....
        /*01fc*/ 	.word	0x00002180
        /*0200*/ 	.word	0x000000ff
        /*0204*/ 	.word	0x00036430
        /*0208*/ 	.short	0x010a
        /*020a*/ 	.byte	0x25
	.zero		1


	//   ....[13]....
        /*020c*/ 	.word	0x00003600
        /*0210*/ 	.word	0x000000ff
        /*0214*/ 	.word	0x00000000
        /*0218*/ 	.short	0x0101
        /*021a*/ 	.byte	0x04
	.zero		1


	//   ....[14]....
        /*021c*/ 	.word	0x00003990
        /*0220*/ 	.word	0x00000003
        /*0224*/ 	.word	0x00000000
        /*0228*/ 	.short	0x0101
        /*022a*/ 	.byte	0x3f
	.zero		1


	//   ....[15]....
        /*022c*/ 	.word	0x00007300
        /*0230*/ 	.word	0x0000000c
        /*0234*/ 	.word	0x00036420
        /*0238*/ 	.short	0x010a
        /*023a*/ 	.byte	0x3f
	.zero		1


	//   ....[16]....
        /*023c*/ 	.word	0x00007a90
        /*0240*/ 	.word	0x0000000c
        /*0244*/ 	.word	0x00036438
        /*0248*/ 	.short	0x010a
        /*024a*/ 	.byte	0x3f
	.zero		1


	//   ....[17]....
        /*024c*/ 	.word	0x00007e10
        /*0250*/ 	.word	0x0000000c
        /*0254*/ 	.word	0x00036428
        /*0258*/ 	.short	0x010a
        /*025a*/ 	.byte	0x3f
	.zero		1


	//   ....[18]....
        /*025c*/ 	.word	0x00008160
        /*0260*/ 	.word	0x0000000c
        /*0264*/ 	.word	0x00036438
        /*0268*/ 	.short	0x010a
        /*026a*/ 	.byte	0x3f
	.zero		1


	//   ....[19]....
        /*026c*/ 	.word	0x00008480
        /*0270*/ 	.word	0x0000000c
        /*0274*/ 	.word	0x00036420
        /*0278*/ 	.short	0x010a
        /*027a*/ 	.byte	0x3f
	.zero		1


	//   ....[20]....
        /*027c*/ 	.word	0x00008800
        /*0280*/ 	.word	0x0000000c
        /*0284*/ 	.word	0x00036438
        /*0288*/ 	.short	0x010a
        /*028a*/ 	.byte	0x3f
	.zero		1


	//   ....[21]....
        /*028c*/ 	.word	0x00008b10
        /*0290*/ 	.word	0x0000000c
        /*0294*/ 	.word	0x00036428
        /*0298*/ 	.short	0x010a
        /*029a*/ 	.byte	0x3f
	.zero		1


	//   ....[22]....
        /*029c*/ 	.word	0x00008e30
        /*02a0*/ 	.word	0x0000000c
        /*02a4*/ 	.word	0x00036438
        /*02a8*/ 	.short	0x010a
        /*02aa*/ 	.byte	0x3f
	.zero		1


	//   ....[23]....
        /*02ac*/ 	.word	0x000092a0
        /*02b0*/ 	.word	0x00000005
        /*02b4*/ 	.word	0x00000000
        /*02b8*/ 	.short	0x010a
        /*02ba*/ 	.byte	0x3f
	.zero		1


	//   ....[24]....
        /*02bc*/ 	.word	0x00009320
        /*02c0*/ 	.word	0x00000017
        /*02c4*/ 	.word	0x00000000
        /*02c8*/ 	.short	0x010a
        /*02ca*/ 	.byte	0x3f
	.zero		1


	//   ....[25]....
        /*02cc*/ 	.word	0x00009370
        /*02d0*/ 	.word	0x00000007
        /*02d4*/ 	.word	0x00036438
        /*02d8*/ 	.short	0x010a
        /*02da*/ 	.byte	0x3f
	.zero		1


	//   ....[26]....
        /*02dc*/ 	.word	0x00009440
        /*02e0*/ 	.word	0x00000013
        /*02e4*/ 	.word	0x00036400
        /*02e8*/ 	.short	0x010a
        /*02ea*/ 	.byte	0x3f
	.zero		1


	//   ....[27]....
        /*02ec*/ 	.word	0x00009490
        /*02f0*/ 	.word	0x00000003
        /*02f4*/ 	.word	0x00036410
        /*02f8*/ 	.short	0x010a
        /*02fa*/ 	.byte	0x3f
	.zero		1


	//   ....[28]....
        /*02fc*/ 	.word	0x000094e0
        /*0300*/ 	.word	0x00000013
        /*0304*/ 	.word	0x00036430
        /*0308*/ 	.short	0x010a
        /*030a*/ 	.byte	0x3f
	.zero		1


	//   ....[29]....
        /*030c*/ 	.word	0x00009530
        /*0310*/ 	.word	0x0000000c
        /*0314*/ 	.word	0x00036420
        /*0318*/ 	.short	0x010a
        /*031a*/ 	.byte	0x3f
	.zero		1


	//   ....[30]....
        /*031c*/ 	.word	0x00009580
        /*0320*/ 	.word	0x0000000c
        /*0324*/ 	.word	0x00036438
        /*0328*/ 	.short	0x010a
        /*032a*/ 	.byte	0x3f
	.zero		1


	//   ....[31]....
        /*032c*/ 	.word	0x000095d0
        /*0330*/ 	.word	0x0000000c
        /*0334*/ 	.word	0x00036428
        /*0338*/ 	.short	0x010a
        /*033a*/ 	.byte	0x3f
	.zero		1


	//   ....[32]....
        /*033c*/ 	.word	0x00009640
        /*0340*/ 	.word	0x0000000c
        /*0344*/ 	.word	0x00036438
        /*0348*/ 	.short	0x010a
        /*034a*/ 	.byte	0x3f
	.zero		1


	//   ....[33]....
        /*034c*/ 	.word	0x000096b0
        /*0350*/ 	.word	0x0000000c
        /*0354*/ 	.word	0x00036420
        /*0358*/ 	.short	0x010a
        /*035a*/ 	.byte	0x3f
	.zero		1


	//   ....[34]....
        /*035c*/ 	.word	0x00009700
        /*0360*/ 	.word	0x0000000c
        /*0364*/ 	.word	0x00036438
        /*0368*/ 	.short	0x010a
        /*036a*/ 	.byte	0x3f
	.zero		1


	//   ....[35]....
        /*036c*/ 	.word	0x00009750
        /*0370*/ 	.word	0x0000000c
        /*0374*/ 	.word	0x00036428
        /*0378*/ 	.short	0x010a
        /*037a*/ 	.byte	0x3f
	.zero		1


	//   ....[36]....
        /*037c*/ 	.word	0x000097a0
        /*0380*/ 	.word	0x0000000c
        /*0384*/ 	.word	0x00036438
        /*0388*/ 	.short	0x010a
        /*038a*/ 	.byte	0x3f
	.zero		1


	//   ....[37]....
        /*038c*/ 	.word	0x00009870
        /*0390*/ 	.word	0x00000005
        /*0394*/ 	.word	0x00000000
        /*0398*/ 	.short	0x010a
        /*039a*/ 	.byte	0x3f
	.zero		1


	//   ....[38]....
        /*039c*/ 	.word	0x000098c0
        /*03a0*/ 	.word	0x00000017
        /*03a4*/ 	.word	0x00000000
        /*03a8*/ 	.short	0x010a
        /*03aa*/ 	.byte	0x3f
	.zero		1


	//----- nvinfo : EIATTR_NUM_MBARRIERS
	.align		4
.L_618:
        /*03ac*/ 	.byte	0x03, 0x38
        /*03ae*/ 	.short	0x0007


	//----- nvinfo : EIATTR_EXIT_INSTR_OFFSETS
	.align		4
        /*03b0*/ 	.byte	0x04, 0x1c
        /*03b2*/ 	.short	(.L_620 - .L_619)


	//   ....[0]....
.L_619:
        /*03b4*/ 	.word	0x000008f0


	//   ....[1]....
        /*03b8*/ 	.word	0x00004a60


	//   ....[2]....
        /*03bc*/ 	.word	0x000059d0


	//   ....[3]....
        /*03c0*/ 	.word	0x000093c0


	//----- nvinfo : EIATTR_MAX_THREADS
	.align		4
.L_620:
        /*03c4*/ 	.byte	0x04, 0x05
        /*03c6*/ 	.short	(.L_622 - .L_621)
.L_621:
        /*03c8*/ 	.word	0x00000200
        /*03cc*/ 	.word	0x00000001
        /*03d0*/ 	.word	0x00000001


	//----- nvinfo : EIATTR_CRS_STACK_SIZE
	.align		4
.L_622:
        /*03d4*/ 	.byte	0x04, 0x1e
        /*03d6*/ 	.short	(.L_624 - .L_623)
.L_623:
        /*03d8*/ 	.word	0x00000000


	//----- nvinfo : EIATTR_CBANK_PARAM_SIZE
	.align		4
.L_624:
        /*03dc*/ 	.byte	0x03, 0x19
        /*03de*/ 	.short	0x0970


	//----- nvinfo : EIATTR_PARAM_CBANK
	.align		4
        /*03e0*/ 	.byte	0x04, 0x0a
        /*03e2*/ 	.short	(.L_626 - .L_625)
	.align		4
.L_625:
        /*03e4*/ 	.word	index@(.nv.constant0._ZN7cutlass13device_kernelIN5flash11enable_sm90INS1_16FlashAttnBwdSm90INS1_25CollectiveMainloopBwdSm90ILi2ELi1ELi1EN4cute5tupleIJNS5_1CILi1EEES8_S8_EEENS6_IJNS7_ILi64EEENS7_ILi96EEENS7_ILi192EEEEEENS_10bfloat16_tEfNS_4arch4Sm90ELb1ELb0ELb0ELb0ELb0ELb0ELb1ELb0ELi3ELi1ELi1ELi1ELb0EEENS1_21CollectiveEpilogueBwdISD_SE_SG_Li384ELb0ELb1ELi3EEENS1_25SingleTileBwdLPTSchedulerILb0ELi96ELb0EEEEEEEEEvNT_6ParamsE)
        /*03e8*/ 	.short	0x0210
        /*03ea*/ 	.short	0x0970


	//----- nvinfo : EIATTR_SW_WAR
	.align		4
.L_626:
        /*03ec*/ 	.byte	0x04, 0x36
        /*03ee*/ 	.short	(.L_628 - .L_627)
.L_627:
        /*03f0*/ 	.word	0x00000008
.L_628:


//--------------------- .nv.info._ZN7cutlass13device_kernelIN5flash11enable_sm90INS1_16FlashAttnBwdSm90INS1_25CollectiveMainloopBwdSm90ILi2ELi1ELi1EN4cute5tupleIJNS5_1CILi1EEES8_S8_EEENS6_IJNS7_ILi64EEENS7_ILi96EEENS7_ILi192EEEEEENS_10bfloat16_tEfNS_4arch4Sm90ELb1ELb0ELb0ELb0ELb1ELb0ELb1ELb0ELi3ELi1ELi1ELi1ELb0EEENS1_21CollectiveEpilogueBwdISD_SE_SG_Li384ELb0ELb1ELi3EEENS1_25SingleTileBwdLPTSchedulerILb0ELi96ELb1EEEEEEEEEvNT_6ParamsE --------------------------
	.section	.nv.info._ZN7cutlass13device_kernelIN5flash11enable_sm90INS1_16FlashAttnBwdSm90INS1_25CollectiveMainloopBwdSm90ILi2ELi1ELi1EN4cute5tupleIJNS5_1CILi1EEES8_S8_EEENS6_IJNS7_ILi64EEENS7_ILi96EEENS7_ILi192EEEEEENS_10bfloat16_tEfNS_4arch4Sm90ELb1ELb0ELb0ELb0ELb1ELb0ELb1ELb0ELi3ELi1ELi1ELi1ELb0EEENS1_21CollectiveEpilogueBwdISD_SE_SG_Li384ELb0ELb1ELi3EEENS1_25SingleTileBwdLPTSchedulerILb0ELi96ELb1EEEEEEEEEvNT_6ParamsE,"",@"SHT_CUDA_INFO"
	.sectionflags	@""
	.align	4


	//----- nvinfo : EIATTR_CUDA_API_VERSION
	.align		4
        /*0000*/ 	.byte	0x04, 0x37
        /*0002*/ 	.short	(.L_630 - .L_629)
.L_629:
        /*0004*/ 	.word	0x00000082


	//----- nvinfo : EIATTR_KPARAM_INFO
	.align		4
.L_630:
        /*0008*/ 	.byte	0x04, 0x17
        /*000a*/ 	.short	(.L_632 - .L_631)
.L_631:
        /*000c*/ 	.word	0x00000000
        /*0010*/ 	.short	0x0000
        /*0012*/ 	.short	0x0070
        /*0014*/ 	.byte	0x00, 0xf0, 0x01, 0x24


	//----- nvinfo : EIATTR_SPARSE_MMA_MASK
	.align		4
.L_632:
        /*0018*/ 	.byte	0x03, 0x50
        /*001a*/ 	.short	0x0000


	//----- nvinfo : EIATTR_MAXREG_COUNT
	.align		4
        /*001c*/ 	.byte	0x03, 0x1b
        /*001e*/ 	.short	0x0080


	//----- nvinfo : EIATTR_NUM_BARRIERS
	.align		4
        /*0020*/ 	.byte	0x02, 0x4c
        /*0022*/ 	.byte	0x10
	.zero		1


	//----- nvinfo : EIATTR_EXTERNS
	.align		4
        /*0024*/ 	.byte	0x04, 0x0f
        /*0026*/ 	.short	(.L_634 - .L_633)


	//   ....[0]....
	.align		4
.L_633:
        /*0028*/ 	.word	index@(__assertfail)


	//----- nvinfo : EIATTR_ANNOTATIONS
	.align		4
.L_634:
        /*002c*/ 	.byte	0x04, 0x55
        /*002e*/ 	.short	(.L_636 - .L_635)


	//   ....[0]....
.L_635:
        /* <DEDUP_REMOVED lines=9> */


	//----- nvinfo : EIATTR_MERCURY_ISA_VERSION
	.align		4
.L_636:
        /*00b0*/ 	.byte	0x03, 0x5f
        /*00b2*/ 	.short	0x0101


	//----- nvinfo : EIATTR_INT_WARP_WIDE_INSTR_OFFSETS
	.align		4
        /*00b4*/ 	.byte	0x04, 0x31
        /*00b6*/ 	.short	(.L_638 - .L_637)


	//   ....[0]....
.L_637:
        /*00b8*/ 	.word	0x000001e0


	//   ....[1]....
        /*00bc*/ 	.word	0x000002a0


	//   ....[2]....
        /*00c0*/ 	.word	0x00006800


	//   ....[3]....
        /*00c4*/ 	.word	0x00006fb0


	//   ....[4]....
        /*00c8*/ 	.word	0x00007610


	//----- nvinfo : EIATTR_COOP_GROUP_MASK_REGIDS
	.align		4
.L_638:
        /*00cc*/ 	.byte	0x04, 0x29
        /*00ce*/ 	.short	(.L_640 - .L_639)


	//   ....[0]....
.L_639:
        /*00d0*/ 	.word	0xffffffff


	//   ....[1]....
        /*00d4*/ 	.word	0xffffffff


	//   ....[2]....
        /*00d8*/ 	.word	0xffffffff


	//   ....[3]....
        /*00dc*/ 	.word	0xffffffff


	//   ....[4]....
        /*00e0*/ 	.word	0xffffffff


	//   ....[5]....
        /*00e4*/ 	.word	0xffffffff


	//   ....[6]....
        /*00e8*/ 	.word	0xffffffff


	//   ....[7]....
        /*00ec*/ 	.word	0xffffffff


	//   ....[8]....
        /*00f0*/ 	.word	0xffffffff


	//   ....[9]....
        /*00f4*/ 	.word	0xffffffff


	//   ....[10]....
        /*00f8*/ 	.word	0xffffffff


	//   ....[11]....
        /*00fc*/ 	.word	0xffffffff


	//   ....[12]....
        /*0100*/ 	.word	0xffffffff


	//   ....[13]....
        /*0104*/ 	.word	0xffffffff


	//   ....[14]....
        /*0108*/ 	.word	0x0500000f


	//   ....[15]....
        /*010c*/ 	.word	0x0500000f


	//   ....[16]....
        /*0110*/ 	.word	0x0500000f


	//   ....[17]....
        /*0114*/ 	.word	0x0500000f


	//----- nvinfo : EIATTR_COOP_GROUP_INSTR_OFFSETS
	.align		4
.L_640:
        /*0118*/ 	.byte	0x04, 0x28
        /*011a*/ 	.short	(.L_642 - .L_641)


	//   ....[0]....
.L_641:
        /*011c*/ 	.word	0x00000060


	//   ....[1]....
        /*0120*/ 	.word	0x000001f0


	//   ....[2]....
        /*0124*/ 	.word	0x00000280


	//   ....[3]....
        /*0128*/ 	.word	0x00000400


	//   ....[4]....
        /*012c*/ 	.word	0x00000650


	//   ....[5]....
        /*0130*/ 	.word	0x00001250


	//   ....[6]....
        /*0134*/ 	.word	0x00004490


	//   ....[7]....
        /*0138*/ 	.word	0x00005a90


	//   ....[8]....
        /*013c*/ 	.word	0x00006270


	//   ....[9]....
        /*0140*/ 	.word	0x00006730


	//   ....[10]....
        /*0144*/ 	.word	0x00006af0


	//   ....[11]....
        /*0148*/ 	.word	0x00006ee0


	//   ....[12]....
        /*014c*/ 	.word	0x00007190


	//   ....[13]....
        /*0150*/ 	.word	0x00007540


	//   ....[14]....
        /*0154*/ 	.word	0x00009e80


	//   ....[15]....
        /*0158*/ 	.word	0x00009fd0


	//   ....[16]....
        /*015c*/ 	.word	0x0000a040


	//   ....[17]....
        /*0160*/ 	.word	0x0000a0b0


	//----- nvinfo : EIATTR_REG_RECONFIG
	.align		4
.L_642:
        /*0164*/ 	.byte	0x01, 0x54
	.zero		2


	//----- nvinfo : EIATTR_SYSCALL_OFFSETS
	.align		4
        /*0168*/ 	.byte	0x04, 0x46
        /*016a*/ 	.short	(.L_644 - .L_643)


	//   ....[0]....
.L_643:
        /*016c*/ 	.word	0x00000eb0


	//   ....[1]....
        /*0170*/ 	.word	0x00000fa0


	//   ....[2]....
        /*0174*/ 	.word	0x000010e0


	//   ....[3]....
        /*0178*/ 	.word	0x000011d0


	//   ....[4]....
        /*017c*/ 	.word	0x00003e80


	//   ....[5]....
        /*0180*/ 	.word	0x00003fc0


	//   ....[6]....
        /*0184*/ 	.word	0x000040e0


	//   ....[7]....
        /*0188*/ 	.word	0x00004200


	//----- nvinfo : EIATTR_MBARRIER_INSTR_OFFSETS
	.align		4
.L_644:
        /*018c*/ 	.byte	0x04, 0x39
        /*018e*/ 	.short	(.L_646 - .L_645)


	//   ....[0]....
.L_645:
        /*0190*/ 	.word	0x000002c0
        /*0194*/ 	.word	0x000000ff
        /*0198*/ 	.word	0x00036400
        /*019c*/ 	.short	0x0100
        /*019e*/ 	.byte	0x06
	.zero		1


	//   ....[1]....
        /*01a0*/ 	.word	0x000003b0
        /*01a4*/ 	.word	0x000000ff
        /*01a8*/ 	.word	0x00036410
        /*01ac*/ 	.short	0x0100
        /*01ae*/ 	.byte	0x08
	.zero		1


	//   ....[2]....
        /*01b0*/ 	.word	0x000003c0
        /*01b4*/ 	.word	0x000000ff
        /*01b8*/ 	.word	0x00036420
        /*01bc*/ 	.short	0x0100
        /*01be*/ 	.byte	0x08
	.zero		1


	//   ....[3]....
        /*01c0*/ 	.word	0x000003d0
        /*01c4*/ 	.word	0x000000ff
        /*01c8*/ 	.word	0x00036418
        /*01cc*/ 	.short	0x0100
        /*01ce*/ 	.byte	0x08
	.zero		1


	//   ....[4]....
        /*01d0*/ 	.word	0x000003e0
        /*01d4*/ 	.word	0x000000ff
        /*01d8*/ 	.word	0x00036428
        /*01dc*/ 	.short	0x0100
        /*01de*/ 	.byte	0x08
	.zero		1


	//   ....[5]....
        /*01e0*/ 	.word	0x00000510
        /*01e4*/ 	.word	0x000000ff
        /*01e8*/ 	.word	0x00036430
        /*01ec*/ 	.short	0x0100
        /*01ee*/ 	.byte	0x08
	.zero		1


	//   ....[6]....
        /*01f0*/ 	.word	0x00000520
        /*01f4*/ 	.word	0x000000ff
        /*01f8*/ 	.word	0x00036438
        /*01fc*/ 	.short	0x0100
        /*01fe*/ 	.byte	0x08
	.zero		1


	//   ....[7]....
        /*0200*/ 	.word	0x00001280
        /*0204*/ 	.word	0x000000ff
        /*0208*/ 	.word	0x00036400
        /*020c*/ 	.short	0x010a
        /*020e*/ 	.byte	0x28
	.zero		1


	//   ....[8]....
        /*0210*/ 	.word	0x00001370
        /*0214*/ 	.word	0x000000ff
        /*0218*/ 	.word	0x00036400
        /*021c*/ 	.short	0x010a
        /*021e*/ 	.byte	0x28
	.zero		1


	//   ....[9]....
        /*0220*/ 	.word	0x00001aa0
        /*0224*/ 	.word	0x00000003
        /*0228*/ 	.word	0x00036410
        /*022c*/ 	.short	0x010a
        /*022e*/ 	.byte	0x3f
	.zero		1


	//   ....[10]....
        /*0230*/ 	.word	0x00001ae0
        /*0234*/ 	.word	0x00000003
        /*0238*/ 	.word	0x00036410
        /*023c*/ 	.short	0x010a
        /*023e*/ 	.byte	0x3f
	.zero		1


	//   ....[11]....
        /*0240*/ 	.word	0x00002180
        /*0244*/ 	.word	0x000000ff
        /*0248*/ 	.word	0x00036430
        /*024c*/ 	.short	0x010a
        /*024e*/ 	.byte	0x28
	.zero		1


	//   ....[12]....
        /*0250*/ 	.word	0x000021c0
        /*0254*/ 	.word	0x000000ff
        /*0258*/ 	.word	0x00036430
        /*025c*/ 	.short	0x010a
        /*025e*/ 	.byte	0x28
	.zero		1


	//   ....[13]....
        /*0260*/ 	.word	0x00003620
        /*0264*/ 	.word	0x000000ff
        /*0268*/ 	.word	0x00000000
        /*026c*/ 	.short	0x0101
        /*026e*/ 	.byte	0x05
	.zero		1


	//   ....[14]....
        /*0270*/ 	.word	0x000039c0
        /*0274*/ 	.word	0x00000003
        /*0278*/ 	.word	0x00000000
        /*027c*/ 	.short	0x0101
        /*027e*/ 	.byte	0x3f
	.zero		1


	//   ....[15]....
        /*0280*/ 	.word	0x00007d70
        /*0284*/ 	.word	0x0000000c
        /*0288*/ 	.word	0x00036420
        /*028c*/ 	.short	0x010a
        /*028e*/ 	.byte	0x3f
	.zero		1


	//   ....[16]....
        /*0290*/ 	.word	0x00008500
        /*0294*/ 	.word	0x0000000c
        /*0298*/ 	.word	0x00036438
        /*029c*/ 	.short	0x010a
        /*029e*/ 	.byte	0x3f
	.zero		1


	//   ....[17]....
        /*02a0*/ 	.word	0x00008880
        /*02a4*/ 	.word	0x0000000c
        /*02a8*/ 	.word	0x00036428
        /*02ac*/ 	.short	0x010a
        /*02ae*/ 	.byte	0x3f
	.zero		1


	//   ....[18]....
        /*02b0*/ 	.word	0x00008bd0
        /*02b4*/ 	.word	0x0000000c
        /*02b8*/ 	.word	0x00036438
        /*02bc*/ 	.short	0x010a
        /*02be*/ 	.byte	0x3f
	.zero		1


	//   ....[19]....
        /*02c0*/ 	.word	0x00008ef0
        /*02c4*/ 	.word	0x0000000c
        /*02c8*/ 	.word	0x00036420
        /*02cc*/ 	.short	0x010a
        /*02ce*/ 	.byte	0x3f
	.zero		1


	//   ....[20]....
        /*02d0*/ 	.word	0x00009270
        /*02d4*/ 	.word	0x0000000c
        /*02d8*/ 	.word	0x00036438
        /*02dc*/ 	.short	0x010a
        /*02de*/ 	.byte	0x3f
	.zero		1


	//   ....[21]....
        /*02e0*/ 	.word	0x00009580
        /*02e4*/ 	.word	0x0000000c
        /*02e8*/ 	.word	0x00036428
        /*02ec*/ 	.short	0x010a
        /*02ee*/ 	.byte	0x3f
	.zero		1


	//   ....[22]....
        /*02f0*/ 	.word	0x000098a0
        /*02f4*/ 	.word	0x0000000c
        /*02f8*/ 	.word	0x00036438
        /*02fc*/ 	.short	0x010a
        /*02fe*/ 	.byte	0x3f
	.zero		1


	//   ....[23]....
        /*0300*/ 	.word	0x00009d10
        /*0304*/ 	.word	0x00000005
        /*0308*/ 	.word	0x00000000
        /*030c*/ 	.short	0x010a
        /*030e*/ 	.byte	0x3f
	.zero		1


	//   ....[24]....
        /*0310*/ 	.word	0x00009d90
        /*0314*/ 	.word	0x00000017
        /*0318*/ 	.word	0x00000000
        /*031c*/ 	.short	0x010a
        /*031e*/ 	.byte	0x3f
	.zero		1


	//   ....[25]....
        /*0320*/ 	.word	0x00009de0
        /*0324*/ 	.word	0x00000007
        /*0328*/ 	.word	0x00036438
        /*032c*/ 	.short	0x010a
        /*032e*/ 	.byte	0x3f
	.zero		1


	//   ....[26]....
        /*0330*/ 	.word	0x00009eb0
        /*0334*/ 	.word	0x00000013
        /*0338*/ 	.word	0x00036400
        /*033c*/ 	.short	0x010a
        /*033e*/ 	.byte	0x3f
	.zero		1


	//   ....[27]....
        /*0340*/ 	.word	0x00009f00
        /*0344*/ 	.word	0x00000003
        /*0348*/ 	.word	0x00036410
        /*034c*/ 	.short	0x010a
        /*034e*/ 	.byte	0x3f
	.zero		1


	//   ....[28]....
        /*0350*/ 	.word	0x00009f50
        /*0354*/ 	.word	0x00000013
        /*0358*/ 	.word	0x00036430
        /*035c*/ 	.short	0x010a
        /*035e*/ 	.byte	0x3f
	.zero		1


	//   ....[29]....
        /*0360*/ 	.word	0x0000a0f0
        /*0364*/ 	.word	0x0000000c
        /*0368*/ 	.word	0x00036420
        /*036c*/ 	.short	0x010a
        /*036e*/ 	.byte	0x3f
	.zero		1


	//   ....[30]....
        /*0370*/ 	.word	0x0000a140
        /*0374*/ 	.word	0x0000000c
        /*0378*/ 	.word	0x00036438
        /*037c*/ 	.short	0x010a
        /*037e*/ 	.byte	0x3f
	.zero		1


	//   ....[31]....
        /*0380*/ 	.word	0x0000a190
        /*0384*/ 	.word	0x0000000c
        /*0388*/ 	.word	0x00036428
        /*038c*/ 	.short	0x010a
        /*038e*/ 	.byte	0x3f
	.zero		1


	//   ....[32]....
        /*0390*/ 	.word	0x0000a200
        /*0394*/ 	.word	0x0000000c
        /*0398*/ 	.word	0x00036438
        /*039c*/ 	.short	0x010a
        /*039e*/ 	.byte	0x3f
	.zero		1


	//   ....[33]....
        /*03a0*/ 	.word	0x0000a270
        /*03a4*/ 	.word	0x0000000c
        /*03a8*/ 	.word	0x00036420
        /*03ac*/ 	.short	0x010a
        /*03ae*/ 	.byte	0x3f
	.zero		1


	//   ....[34]....
        /*03b0*/ 	.word	0x0000a2c0
        /*03b4*/ 	.word	0x0000000c
        /*03b8*/ 	.word	0x00036438
        /*03bc*/ 	.short	0x010a
        /*03be*/ 	.byte	0x3f
	.zero		1


	//   ....[35]....
        /*03c0*/ 	.word	0x0000a310
        /*03c4*/ 	.word	0x0000000c
        /*03c8*/ 	.word	0x00036428
        /*03cc*/ 	.short	0x010a
        /*03ce*/ 	.byte	0x3f
	.zero		1


	//   ....[36]....
        /*03d0*/ 	.word	0x0000a360
        /*03d4*/ 	.word	0x0000000c
        /*03d8*/ 	.word	0x00036438
        /*03dc*/ 	.short	0x010a
        /*03de*/ 	.byte	0x3f
	.zero		1


	//   ....[37]....
        /*03e0*/ 	.word	0x0000a430
        /*03e4*/ 	.word	0x00000005
        /*03e8*/ 	.word	0x00000000
        /*03ec*/ 	.short	0x010a
        /*03ee*/ 	.byte	0x3f
	.zero		1


	//   ....[38]....
        /*03f0*/ 	.word	0x0000a480
        /*03f4*/ 	.word	0x00000017
        /*03f8*/ 	.word	0x00000000
        /*03fc*/ 	.short	0x010a
        /*03fe*/ 	.byte	0x3f
	.zero		1


	//----- nvinfo : EIATTR_NUM_MBARRIERS
	.align		4
.L_646:
        /*0400*/ 	.byte	0x03, 0x38
        /*0402*/ 	.short	0x0007


	//----- nvinfo : EIATTR_EXIT_INSTR_OFFSETS
	.align		4
        /*0404*/ 	.byte	0x04, 0x1c
        /*0406*/ 	.short	(.L_648 - .L_647)


	//   ....[0]....
.L_647:
        /*0408*/ 	.word	0x00000930


	//   ....[1]....
        /*040c*/ 	.word	0x00004ac0


	//   ....[2]....
        /*0410*/ 	.word	0x00005a40


	//   ....[3]....
        /*0414*/ 	.word	0x00009e30


	//----- nvinfo : EIATTR_MAX_THREADS
	.align		4
.L_648:
        /*0418*/ 	.byte	0x04, 0x05
        /*041a*/ 	.short	(.L_650 - .L_649)
.L_649:
        /*041c*/ 	.word	0x00000200
        /*0420*/ 	.word	0x00000001
        /*0424*/ 	.word	0x00000001


	//----- nvinfo : EIATTR_CRS_STACK_SIZE
	.align		4
.L_650:
        /*0428*/ 	.byte	0x04, 0x1e
        /*042a*/ 	.short	(.L_652 - .L_651)
.L_651:
        /*042c*/ 	.word	0x00000000


	//----- nvinfo : EIATTR_CBANK_PARAM_SIZE
	.align		4
.L_652:
        /*0430*/ 	.byte	0x03, 0x19
        /*0432*/ 	.short	0x0970


	//----- nvinfo : EIATTR_PARAM_CBANK
	.align		4
        /*0434*/ 	.byte	0x04, 0x0a
        /*0436*/ 	.short	(.L_654 - .L_653)
	.align		4
.L_653:
        /*0438*/ 	.word	index@(.nv.constant0._ZN7cutlass13device_kernelIN5flash11enable_sm90INS1_16FlashAttnBwdSm90INS1_25CollectiveMainloopBwdSm90ILi2ELi1ELi1EN4cute5tupleIJNS5_1CILi1EEES8_S8_EEENS6_IJNS7_ILi64EEENS7_ILi96EEENS7_ILi192EEEEEENS_10bfloat16_tEfNS_4arch4Sm90ELb1ELb0ELb0ELb0ELb1ELb0ELb1ELb0ELi3ELi1ELi1ELi1ELb0EEENS1_21CollectiveEpilogueBwdISD_SE_SG_Li384ELb0ELb1ELi3EEENS1_25SingleTileBwdLPTSchedulerILb0ELi96ELb1EEEEEEEEEvNT_6ParamsE)
        /*043c*/ 	.short	0x0210
        /*043e*/ 	.short	0x0970


	//----- nvinfo : EIATTR_SW_WAR
	.align		4
.L_654:
        /*0440*/ 	.byte	0x04, 0x36
        /*0442*/ 	.short	(.L_656 - .L_655)
.L_655:
        /*0444*/ 	.word	0x00000008
.L_656:


//--------------------- .nv.info._ZN7cutlass13device_kernelIN5flash11enable_sm90INS1_16FlashAttnBwdSm90INS1_25CollectiveMainloopBwdSm90ILi2ELi1ELi1EN4cute5tupleIJNS5_1CILi1EEES8_S8_EEENS6_IJNS7_ILi64EEENS7_ILi96EEENS7_ILi192EEEEEENS_10bfloat16_tEfNS_4arch4Sm90ELb1ELb0ELb0ELb0ELb0ELb0ELb1ELb0ELi3ELi1ELi1ELi1ELb0EEENS1_24CollectiveEpilogueBwdGQAISD_fSG_Li384ELb0ELb0EEENS1_25SingleTileBwdLPTSchedulerILb0ELi96ELb0EEEEEEEEEvNT_6ParamsE --------------------------
	.section	.nv.info._ZN7cutlass13device_kernelIN5flash11enable_sm90INS1_16FlashAttnBwdSm90INS1_25CollectiveMainloopBwdSm90ILi2ELi1ELi1EN4cute5tupleIJNS5_1CILi1EEES8_S8_EEENS6_IJNS7_ILi64EEENS7_ILi96EEENS7_ILi192EEEEEENS_10bfloat16_tEfNS_4arch4Sm90ELb1ELb0ELb0ELb0ELb0ELb0ELb1ELb0ELi3ELi1ELi1ELi1ELb0EEENS1_24CollectiveEpilogueBwdGQAISD_fSG_Li384ELb0ELb0EEENS1_25SingleTileBwdLPTSchedulerILb0ELi96ELb0EEEEEEEEEvNT_6ParamsE,"",@"SHT_CUDA_INFO"
	.sectionflags	@""
	.align	4


	//----- nvinfo : EIATTR_CUDA_API_VERSION
	.align		4
        /*0000*/ 	.byte	0x04, 0x37
        /*0002*/ 	.short	(.L_658 - .L_657)
.L_657:
        /*0004*/ 	.word	0x00000082


	//----- nvinfo : EIATTR_KPARAM_INFO
	.align		4
.L_658:
        /*0008*/ 	.byte	0x04, 0x17
        /*000a*/ 	.short	(.L_660 - .L_659)
.L_659:
        /*000c*/ 	.word	0x00000000
        /*0010*/ 	.short	0x0000
        /*0012*/ 	.short	0x0070
        /*0014*/ 	.byte	0x00, 0xf0, 0x01, 0x1c


	//----- nvinfo : EIATTR_SPARSE_MMA_MASK
	.align		4
.L_660:
        /*0018*/ 	.byte	0x03, 0x50
        /*001a*/ 	.short	0x0000


	//----- nvinfo : EIATTR_MAXREG_COUNT
	.align		4
        /*001c*/ 	.byte	0x03, 0x1b
        /*001e*/ 	.short	0x0080


	//----- nvinfo : EIATTR_NUM_BARRIERS
	.align		4
        /*0020*/ 	.byte	0x02, 0x4c
        /*0022*/ 	.byte	0x10
	.zero		1


	//----- nvinfo : EIATTR_EXTERNS
	.align		4
        /*0024*/ 	.byte	0x04, 0x0f
        /*0026*/ 	.short	(.L_662 - .L_661)


	//   ....[0]....
	.align		4
.L_661:
        /*0028*/ 	.word	index@(__assertfail)


	//----- nvinfo : EIATTR_ANNOTATIONS
	.align		4
.L_662:
        /*002c*/ 	.byte	0x04, 0x55
        /*002e*/ 	.short	(.L_664 - .L_663)


	//   ....[0]....
.L_663:
        /* <DEDUP_REMOVED lines=9> */


	//----- nvinfo : EIATTR_MERCURY_ISA_VERSION
	.align		4
.L_664:
        /*00b0*/ 	.byte	0x03, 0x5f
        /*00b2*/ 	.short	0x0101


	//----- nvinfo : EIATTR_INT_WARP_WIDE_INSTR_OFFSETS
	.align		4
        /*00b4*/ 	.byte	0x04, 0x31
        /*00b6*/ 	.short	(.L_666 - .L_665)


	//   ....[0]....
.L_665:
        /*00b8*/ 	.word	0x00000180


	//   ....[1]....
        /*00bc*/ 	.word	0x00000240


	//----- nvinfo : EIATTR_COOP_GROUP_MASK_REGIDS
	.align		4
.L_666:
        /*00c0*/ 	.byte	0x04, 0x29
        /*00c2*/ 	.short	(.L_668 - .L_667)


	//   ....[0]....
.L_667:
        /*00c4*/ 	.word	0xffffffff


	//   ....[1]....
        /*00c8*/ 	.word	0xffffffff


	//   ....[2]....
        /*00cc*/ 	.word	0xffffffff


	//   ....[3]....
        /*00d0*/ 	.word	0xffffffff


	//   ....[4]....
        /*00d4*/ 	.word	0xffffffff


	//   ....[5]....
        /*00d8*/ 	.word	0xffffffff


	//   ....[6]....
        /*00dc*/ 	.word	0xffffffff


	//   ....[7]....
        /*00e0*/ 	.word	0x0500000f


	//----- nvinfo : EIATTR_COOP_GROUP_INSTR_OFFSETS
	.align		4
.L_668:
        /*00e4*/ 	.byte	0x04, 0x28
        /*00e6*/ 	.short	(.L_670 - .L_669)


	//   ....[0]....
.L_669:
        /*00e8*/ 	.word	0x00000060


	//   ....[1]....
        /*00ec*/ 	.word	0x00000190


	//   ....[2]....
        /*00f0*/ 	.word	0x00000220


	//   ....[3]....
        /*00f4*/ 	.word	0x000003a0


	//   ....[4]....
        /*00f8*/ 	.word	0x000005f0


	//   ....[5]....
        /*00fc*/ 	.word	0x000011c0


	//   ....[6]....
        /*0100*/ 	.word	0x00004460


	//   ....[7]....
        /*0104*/ 	.word	0x00007e50


	//----- nvinfo : EIATTR_REG_RECONFIG
	.align		4
.L_670:
        /*0108*/ 	.byte	0x01, 0x54
	.zero		2


	//----- nvinfo : EIATTR_SYSCALL_OFFSETS
	.align		4
        /*010c*/ 	.byte	0x04, 0x46
        /*010e*/ 	.short	(.L_672 - .L_671)


	//   ....[0]....
.L_671:
        /*0110*/ 	.word	0x00000e20


	//   ....[1]....
        /*0114*/ 	.word	0x00000f10


	//   ....[2]....
        /*0118*/ 	.word	0x00001050


	//   ....[3]....
        /*011c*/ 	.word	0x00001140


	//----- nvinfo : EIATTR_MBARRIER_INSTR_OFFSETS
	.align		4
.L_672:
        /*0120*/ 	.byte	0x04, 0x39
        /*0122*/ 	.short	(.L_674 - .L_673)


	//   ....[0]....
.L_673:
        /*0124*/ 	.word	0x00000260
        /*0128*/ 	.word	0x000000ff
        /*012c*/ 	.word	0x00036400
        /*0130*/ 	.short	0x0100
        /*0132*/ 	.byte	0x06
	.zero		1


	//   ....[1]....
        /*0134*/ 	.word	0x00000350
        /*0138*/ 	.word	0x000000ff
        /*013c*/ 	.word	0x00036410
        /*0140*/ 	.short	0x0100
        /*0142*/ 	.byte	0x08
	.zero		1


	//   ....[2]....
        /*0144*/ 	.word	0x00000360
        /*0148*/ 	.word	0x000000ff
        /*014c*/ 	.word	0x00036420
        /*0150*/ 	.short	0x0100
        /*0152*/ 	.byte	0x08
	.zero		1


	//   ....[3]....
        /*0154*/ 	.word	0x00000370
        /*0158*/ 	.word	0x000000ff
        /*015c*/ 	.word	0x00036418
        /*0160*/ 	.short	0x0100
        /*0162*/ 	.byte	0x08
	.zero		1


	//   ....[4]....
        /*0164*/ 	.word	0x00000380
        /*0168*/ 	.word	0x000000ff
        /*016c*/ 	.word	0x00036428
        /*0170*/ 	.short	0x0100
        /*0172*/ 	.byte	0x08
	.zero		1


	//   ....[5]....
        /*0174*/ 	.word	0x000004b0
        /*0178*/ 	.word	0x000000ff
        /*017c*/ 	.word	0x00036430
        /*0180*/ 	.short	0x0100
        /*0182*/ 	.byte	0x08
	.zero		1


	//   ....[6]....
        /*0184*/ 	.word	0x000004c0
        /*0188*/ 	.word	0x000000ff
        /*018c*/ 	.word	0x00036438
        /*0190*/ 	.short	0x0100
        /*0192*/ 	.byte	0x08
	.zero		1


	//   ....[7]....
        /*0194*/ 	.word	0x000011f0
        /*0198*/ 	.word	0x000000ff
        /*019c*/ 	.word	0x00036400
        /*01a0*/ 	.short	0x010a
        /*01a2*/ 	.byte	0x28
	.zero		1


	//   ....[8]....
        /*01a4*/ 	.word	0x000012e0
        /*01a8*/ 	.word	0x000000ff
        /*01ac*/ 	.word	0x00036400
        /*01b0*/ 	.short	0x010a
        /*01b2*/ 	.byte	0x28
	.zero		1


	//   ....[9]....
        /*01b4*/ 	.word	0x00001a00
        /*01b8*/ 	.word	0x00000003
        /*01bc*/ 	.word	0x00036410
        /*01c0*/ 	.short	0x010a
        /*01c2*/ 	.byte	0x3f
	.zero		1


	//   ....[10]....
        /*01c4*/ 	.word	0x00001a40
        /*01c8*/ 	.word	0x00000003
        /*01cc*/ 	.word	0x00036410
        /*01d0*/ 	.short	0x010a
        /*01d2*/ 	.byte	0x3f
	.zero		1


	//   ....[11]....
        /*01d4*/ 	.word	0x000020e0
        /*01d8*/ 	.word	0x000000ff
        /*01dc*/ 	.word	0x00036430
        /*01e0*/ 	.short	0x010a
        /*01e2*/ 	.byte	0x28
	.zero		1


	//   ....[12]....
        /*01e4*/ 	.word	0x00002120
        /*01e8*/ 	.word	0x000000ff
        /*01ec*/ 	.word	0x00036430
        /*01f0*/ 	.short	0x010a
        /*01f2*/ 	.byte	0x28
	.zero		1


	//   ....[13]....
        /*01f4*/ 	.word	0x000035a0
        /*01f8*/ 	.word	0x000000ff
        /*01fc*/ 	.word	0x00000000
        /*0200*/ 	.short	0x0101
        /*0202*/ 	.byte	0x04
	.zero		1


	//   ....[14]....
        /*0204*/ 	.word	0x00003930
        /*0208*/ 	.word	0x00000003
        /*020c*/ 	.word	0x00000000
        /*0210*/ 	.short	0x0101
        /*0212*/ 	.byte	0x3f
	.zero		1


	//   ....[15]....
        /*0214*/ 	.word	0x00005d40
        /*0218*/ 	.word	0x0000000c
        /*021c*/ 	.word	0x00036420
        /*0220*/ 	.short	0x010a
        /*0222*/ 	.byte	0x3f
	.zero		1


	//   ....[16]....
        /*0224*/ 	.word	0x000064d0
        /*0228*/ 	.word	0x0000000c
        /*022c*/ 	.word	0x00036438
        /*0230*/ 	.short	0x010a
        /*0232*/ 	.byte	0x3f
	.zero		1


	//   ....[17]....
        /*0234*/ 	.word	0x00006850
        /*0238*/ 	.word	0x0000000c
        /*023c*/ 	.word	0x00036428
        /*0240*/ 	.short	0x010a
        /*0242*/ 	.byte	0x3f
	.zero		1


	//   ....[18]....
        /*0244*/ 	.word	0x00006ba0
        /*0248*/ 	.word	0x0000000c
        /*024c*/ 	.word	0x00036438
        /*0250*/ 	.short	0x010a
        /*0252*/ 	.byte	0x3f
	.zero		1


	//   ....[19]....
        /*0254*/ 	.word	0x00006ec0
        /*0258*/ 	.word	0x0000000c
        /*025c*/ 	.word	0x00036420
        /*0260*/ 	.short	0x010a
        /*0262*/ 	.byte	0x3f
	.zero		1


	//   ....[20]....
        /*0264*/ 	.word	0x00007240
        /*0268*/ 	.word	0x0000000c
        /*026c*/ 	.word	0x00036438
        /*0270*/ 	.short	0x010a
        /*0272*/ 	.byte	0x3f
	.zero		1


	//   ....[21]....
        /*0274*/ 	.word	0x00007550
        /*0278*/ 	.word	0x0000000c
        /*027c*/ 	.word	0x00036428
        /*0280*/ 	.short	0x010a
        /*0282*/ 	.byte	0x3f
	.zero		1


	//   ....[22]....
        /*0284*/ 	.word	0x00007870
        /*0288*/ 	.word	0x0000000c
        /*028c*/ 	.word	0x00036438
        /*0290*/ 	.short	0x010a
        /*0292*/ 	.byte	0x3f
	.zero		1


	//   ....[23]....
        /*0294*/ 	.word	0x00007ce0
        /*0298*/ 	.word	0x00000005
        /*029c*/ 	.word	0x00000000
        /*02a0*/ 	.short	0x010a
        /*02a2*/ 	.byte	0x3f
	.zero		1


	//   ....[24]....
        /*02a4*/ 	.word	0x00007d60
        /*02a8*/ 	.word	0x00000017
        /*02ac*/ 	.word	0x00000000
        /*02b0*/ 	.short	0x010a
        /*02b2*/ 	.byte	0x3f
	.zero		1


	//   ....[25]....
        /*02b4*/ 	.word	0x00007db0
        /*02b8*/ 	.word	0x00000007
        /*02bc*/ 	.word	0x00036438
        /*02c0*/ 	.short	0x010a
        /*02c2*/ 	.byte	0x3f
	.zero		1


	//   ....[26]....
        /*02c4*/ 	.word	0x00007e80
        /*02c8*/ 	.word	0x00000013
        /*02cc*/ 	.word	0x00036400
        /*02d0*/ 	.short	0x010a
        /*02d2*/ 	.byte	0x3f
	.zero		1


	//   ....[27]....
        /*02d4*/ 	.word	0x00007ed0
        /*02d8*/ 	.word	0x00000003
        /*02dc*/ 	.word	0x00036410
        /*02e0*/ 	.short	0x010a
        /*02e2*/ 	.byte	0x3f
	.zero		1


	//   ....[28]....
        /*02e4*/ 	.word	0x00007f20
        /*02e8*/ 	.word	0x00000013
        /*02ec*/ 	.word	0x00036430
        /*02f0*/ 	.short	0x010a
        /*02f2*/ 	.byte	0x3f
	.zero		1


	//   ....[29]....
        /*02f4*/ 	.word	0x00007f70
        /*02f8*/ 	.word	0x0000000c
        /*02fc*/ 	.word	0x00036420
        /*0300*/ 	.short	0x010a
        /*0302*/ 	.byte	0x3f
	.zero		1


	//   ....[30]....
        /*0304*/ 	.word	0x00007fc0
        /*0308*/ 	.word	0x0000000c
        /*030c*/ 	.word	0x00036438
        /*0310*/ 	.short	0x010a
        /*0312*/ 	.byte	0x3f
	.zero		1


	//   ....[31]....
        /*0314*/ 	.word	0x00008010
        /*0318*/ 	.word	0x0000000c
        /*031c*/ 	.word	0x00036428
        /*0320*/ 	.short	0x010a
        /*0322*/ 	.byte	0x3f
	.zero		1


	//   ....[32]....
        /*0324*/ 	.word	0x00008080
        /*0328*/ 	.word	0x0000000c
        /*032c*/ 	.word	0x00036438
        /*0330*/ 	.short	0x010a
        /*0332*/ 	.byte	0x3f
	.zero		1


	//   ....[33]....
        /*0334*/ 	.word	0x000080f0
        /*0338*/ 	.word	0x0000000c
        /*033c*/ 	.word	0x00036420
        /*0340*/ 	.short	0x010a
        /*0342*/ 	.byte	0x3f
	.zero		1


	//   ....[34]....
        /*0344*/ 	.word	0x00008140
        /*0348*/ 	.word	0x0000000c
        /*034c*/ 	.word	0x00036438
        /*0350*/ 	.short	0x010a
        /*0352*/ 	.byte	0x3f
	.zero		1


	//   ....[35]....
        /*0354*/ 	.word	0x00008190
        /*0358*/ 	.word	0x0000000c
        /*035c*/ 	.word	0x00036428
        /*0360*/ 	.short	0x010a
        /*0362*/ 	.byte	0x3f
	.zero		1


	//   ....[36]....
        /*0364*/ 	.word	0x000081e0
        /*0368*/ 	.word	0x0000000c
        /*036c*/ 	.word	0x00036438
        /*0370*/ 	.short	0x010a
        /*0372*/ 	.byte	0x3f
	.zero		1


	//   ....[37]....
        /*0374*/ 	.word	0x000082c0
        /*0378*/ 	.word	0x00000005
        /*037c*/ 	.word	0x00000000
        /*0380*/ 	.short	0x010a
        /*0382*/ 	.byte	0x3f
	.zero		1


	//   ....[38]....
        /*0384*/ 	.word	0x00008310
        /*0388*/ 	.word	0x00000017
        /*038c*/ 	.word	0x00000000
        /*0390*/ 	.short	0x010a
        /*0392*/ 	.byte	0x3f
	.zero		1


	//----- nvinfo : EIATTR_NUM_MBARRIERS
	.align		4
.L_674:
        /*0394*/ 	.byte	0x03, 0x38
        /*0396*/ 	.short	0x0007


	//----- nvinfo : EIATTR_EXIT_INSTR_OFFSETS
	.align		4
        /*0398*/ 	.byte	0x04, 0x1c
        /*039a*/ 	.short	(.L_676 - .L_675)


	//   ....[0]....
.L_675:
        /*039c*/ 	.word	0x00007e00


	//----- nvinfo : EIATTR_MAX_THREADS
	.align		4
.L_676:
        /*03a0*/ 	.byte	0x04, 0x05
        /*03a2*/ 	.short	(.L_678 - .L_677)
.L_677:
        /*03a4*/ 	.word	0x00000200
        /*03a8*/ 	.word	0x00000001
        /*03ac*/ 	.word	0x00000001


	//----- nvinfo : EIATTR_CRS_STACK_SIZE
	.align		4
.L_678:
        /*03b0*/ 	.byte	0x04, 0x1e
        /*03b2*/ 	.short	(.L_680 - .L_679)
.L_679:
        /*03b4*/ 	.word	0x00000000


	//----- nvinfo : EIATTR_CBANK_PARAM_SIZE
	.align		4
.L_680:
        /*03b8*/ 	.byte	0x03, 0x19
        /*03ba*/ 	.short	0x0770


	//----- nvinfo : EIATTR_PARAM_CBANK
	.align		4
        /*03bc*/ 	.byte	0x04, 0x0a
        /*03be*/ 	.short	(.L_682 - .L_681)
	.align		4
.L_681:
        /*03c0*/ 	.word	index@(.nv.constant0._ZN7cutlass13device_kernelIN5flash11enable_sm90INS1_16FlashAttnBwdSm90INS1_25CollectiveMainloopBwdSm90ILi2ELi1ELi1EN4cute5tupleIJNS5_1CILi1EEES8_S8_EEENS6_IJNS7_ILi64EEENS7_ILi96EEENS7_ILi192EEEEEENS_10bfloat16_tEfNS_4arch4Sm90ELb1ELb0ELb0ELb0ELb0ELb0ELb1ELb0ELi3ELi1ELi1ELi1ELb0EEENS1_24CollectiveEpilogueBwdGQAISD_fSG_Li384ELb0ELb0EEENS1_25SingleTileBwdLPTSchedulerILb0ELi96ELb0EEEEEEEEEvNT_6ParamsE)
        /*03c4*/ 	.short	0x0210
        /*03c6*/ 	.short	0x0770


	//----- nvinfo : EIATTR_SW_WAR
	.align		4
.L_682:
        /*03c8*/ 	.byte	0x04, 0x36
        /*03ca*/ 	.short	(.L_684 - .L_683)
.L_683:
        /*03cc*/ 	.word	0x00000008
.L_684:


//--------------------- .nv.info._ZN7cutlass13device_kernelIN5flash11enable_sm90INS1_16FlashAttnBwdSm90INS1_25CollectiveMainloopBwdSm90ILi2ELi1ELi1EN4cute5tupleIJNS5_1CILi1EEES8_S8_EEENS6_IJNS7_ILi64EEENS7_ILi96EEENS7_ILi192EEEEEENS_10bfloat16_tEfNS_4arch4Sm90ELb1ELb0ELb0ELb0ELb1ELb0ELb1ELb0ELi3ELi1ELi1ELi1ELb0EEENS1_24CollectiveEpilogueBwdGQAISD_fSG_Li384ELb0ELb1EEENS1_25SingleTileBwdLPTSchedulerILb0ELi96ELb1EEEEEEEEEvNT_6ParamsE --------------------------
	.section	.nv.info._ZN7cutlass13device_kernelIN5flash11enable_sm90INS1_16FlashAttnBwdSm90INS1_25CollectiveMainloopBwdSm90ILi2ELi1ELi1EN4cute5tupleIJNS5_1CILi1EEES8_S8_EEENS6_IJNS7_ILi64EEENS7_ILi96EEENS7_ILi192EEEEEENS_10bfloat16_tEfNS_4arch4Sm90ELb1ELb0ELb0ELb0ELb1ELb0ELb1ELb0ELi3ELi1ELi1ELi1ELb0EEENS1_24CollectiveEpilogueBwdGQAISD_fSG_Li384ELb0ELb1EEENS1_25SingleTileBwdLPTSchedulerILb0ELi96ELb1EEEEEEEEEvNT_6ParamsE,"",@"SHT_CUDA_INFO"
	.sectionflags	@""
	.align	4


	//----- nvinfo : EIATTR_CUDA_API_VERSION
	.align		4
        /*0000*/ 	.byte	0x04, 0x37
        /*0002*/ 	.short	(.L_686 - .L_685)
.L_685:
        /*0004*/ 	.word	0x00000082


	//----- nvinfo : EIATTR_KPARAM_INFO
	.align		4
.L_686:
        /*0008*/ 	.byte	0x04, 0x17
        /*000a*/ 	.short	(.L_688 - .L_687)
.L_687:
        /*000c*/ 	.word	0x00000000
        /*0010*/ 	.short	0x0000
        /*0012*/ 	.short	0x0070
        /*0014*/ 	.byte	0x00, 0xf0, 0x01, 0x1c


	//----- nvinfo : EIATTR_SPARSE_MMA_MASK
	.align		4
.L_688:
        /*0018*/ 	.byte	0x03, 0x50
        /*001a*/ 	.short	0x0000


	//----- nvinfo : EIATTR_MAXREG_COUNT
	.align		4
        /*001c*/ 	.byte	0x03, 0x1b
        /*001e*/ 	.short	0x0080


	//----- nvinfo : EIATTR_NUM_BARRIERS
	.align		4
        /*0020*/ 	.byte	0x02, 0x4c
        /*0022*/ 	.byte	0x10
	.zero		1


	//----- nvinfo : EIATTR_EXTERNS
	.align		4
        /*0024*/ 	.byte	0x04, 0x0f
        /*0026*/ 	.short	(.L_690 - .L_689)


	//   ....[0]....
	.align		4
.L_689:
        /*0028*/ 	.word	index@(__assertfail)


	//----- nvinfo : EIATTR_ANNOTATIONS
	.align		4
.L_690:
        /*002c*/ 	.byte	0x04, 0x55
        /*002e*/ 	.short	(.L_692 - .L_691)


	//   ....[0]....
.L_691:
        /* <DEDUP_REMOVED lines=9> */


	//----- nvinfo : EIATTR_MERCURY_ISA_VERSION
	.align		4
.L_692:
        /*00b0*/ 	.byte	0x03, 0x5f
        /*00b2*/ 	.short	0x0101


	//----- nvinfo : EIATTR_INT_WARP_WIDE_INSTR_OFFSETS
	.align		4
        /*00b4*/ 	.byte	0x04, 0x31
        /*00b6*/ 	.short	(.L_694 - .L_693)


	//   ....[0]....
.L_693:
        /*00b8*/ 	.word	0x00000180


	//   ....[1]....
        /*00bc*/ 	.word	0x00000240


	//   ....[2]....
        /*00c0*/ 	.word	0x00005710


	//   ....[3]....
        /*00c4*/ 	.word	0x00005ec0


	//   ....[4]....
        /*00c8*/ 	.word	0x00006520


	//----- nvinfo : EIATTR_COOP_GROUP_MASK_REGIDS
	.align		4
.L_694:
        /*00cc*/ 	.byte	0x04, 0x29
        /*00ce*/ 	.short	(.L_696 - .L_695)


	//   ....[0]....
.L_695:
        /*00d0*/ 	.word	0xffffffff


	//   ....[1]....
        /*00d4*/ 	.word	0xffffffff


	//   ....[2]....
        /*00d8*/ 	.word	0xffffffff


	//   ....[3]....
        /*00dc*/ 	.word	0xffffffff


	//   ....[4]....
        /*00e0*/ 	.word	0xffffffff


	//   ....[5]....
        /*00e4*/ 	.word	0xffffffff


	//   ....[6]....
        /*00e8*/ 	.word	0xffffffff


	//   ....[7]....
        /*00ec*/ 	.word	0xffffffff


	//   ....[8]....
        /*00f0*/ 	.word	0xffffffff


	//   ....[9]....
        /*00f4*/ 	.word	0xffffffff


	//   ....[10]....
        /*00f8*/ 	.word	0xffffffff


	//   ....[11]....
        /*00fc*/ 	.word	0xffffffff


	//   ....[12]....
        /*0100*/ 	.word	0xffffffff


	//   ....[13]....
        /*0104*/ 	.word	0xffffffff


	//   ....[14]....
        /*0108*/ 	.word	0xffffffff


	//   ....[15]....
        /*010c*/ 	.word	0xffffffff


	//   ....[16]....
        /*0110*/ 	.word	0xffffffff


	//   ....[17]....
        /*0114*/ 	.word	0x0500000f


	//   ....[18]....
        /*0118*/ 	.word	0x0500000f


	//   ....[19]....
        /*011c*/ 	.word	0x0500000f


	//   ....[20]....
        /*0120*/ 	.word	0x0500000f


	//   ....[21]....
        /*0124*/ 	.word	0x0500000f


	//   ....[22]....
        /*0128*/ 	.word	0x0500000f


	//----- nvinfo : EIATTR_COOP_GROUP_INSTR_OFFSETS
	.align		4
.L_696:
        /*012c*/ 	.byte	0x04, 0x28
        /*012e*/ 	.short	(.L_698 - .L_697)


	//   ....[0]....
.L_697:
        /*0130*/ 	.word	0x00000060


	//   ....[1]....
        /*0134*/ 	.word	0x00000190


	//   ....[2]....
        /*0138*/ 	.word	0x00000220


	//   ....[3]....
        /*013c*/ 	.word	0x000003a0


	//   ....[4]....
        /*0140*/ 	.word	0x00000600


	//   ....[5]....
        /*0144*/ 	.word	0x00001200


	//   ....[6]....
        /*0148*/ 	.word	0x000042d0


	//   ....[7]....
        /*014c*/ 	.word	0x00004450


	//   ....[8]....
        /*0150*/ 	.word	0x00004700


	//   ....[9]....
        /*0154*/ 	.word	0x00004890


	//   ....[10]....
        /*0158*/ 	.word	0x000049a0


	//   ....[11]....
        /*015c*/ 	.word	0x00005180


	//   ....[12]....
        /*0160*/ 	.word	0x00005640


	//   ....[13]....
        /*0164*/ 	.word	0x00005a00


	//   ....[14]....
        /*0168*/ 	.word	0x00005df0


	//   ....[15]....
        /*016c*/ 	.word	0x000060a0


	//   ....[16]....
        /*0170*/ 	.word	0x00006450


	//   ....[17]....
        /*0174*/ 	.word	0x00008d90


	//   ....[18]....
        /*0178*/ 	.word	0x00008ee0


	//   ....[19]....
        /*017c*/ 	.word	0x00008f50


	//   ....[20]....
        /*0180*/ 	.word	0x00008fc0


	//   ....[21]....
        /*0184*/ 	.word	0x00009030


	//   ....[22]....
        /*0188*/ 	.word	0x000090a0


	//----- nvinfo : EIATTR_REG_RECONFIG
	.align		4
.L_698:
        /*018c*/ 	.byte	0x01, 0x54
	.zero		2


	//----- nvinfo : EIATTR_SYSCALL_OFFSETS
	.align		4
        /*0190*/ 	.byte	0x04, 0x46
        /*0192*/ 	.short	(.L_700 - .L_699)


	//   ....[0]....
.L_699:
        /*0194*/ 	.word	0x00000e60


	//   ....[1]....
        /*0198*/ 	.word	0x00000f50


	//   ....[2]....
        /*019c*/ 	.word	0x00001090


	//   ....[3]....
        /*01a0*/ 	.word	0x00001180


	//----- nvinfo : EIATTR_MBARRIER_INSTR_OFFSETS
	.align		4
.L_700:
        /*01a4*/ 	.byte	0x04, 0x39
        /*01a6*/ 	.short	(.L_702 - .L_701)


	//   ....[0]....
.L_701:
        /*01a8*/ 	.word	0x00000260
        /*01ac*/ 	.word	0x000000ff
        /*01b0*/ 	.word	0x00036400
        /*01b4*/ 	.short	0x0100
        /*01b6*/ 	.byte	0x06
	.zero		1


	//   ....[1]....
        /*01b8*/ 	.word	0x00000350
        /*01bc*/ 	.word	0x000000ff
        /*01c0*/ 	.word	0x00036410
        /*01c4*/ 	.short	0x0100
        /*01c6*/ 	.byte	0x08
	.zero		1


	//   ....[2]....
        /*01c8*/ 	.word	0x00000360
        /*01cc*/ 	.word	0x000000ff
        /*01d0*/ 	.word	0x00036420
        /*01d4*/ 	.short	0x0100
        /*01d6*/ 	.byte	0x08
	.zero		1


	//   ....[3]....
        /*01d8*/ 	.word	0x00000370
        /*01dc*/ 	.word	0x000000ff
        /*01e0*/ 	.word	0x00036418
        /*01e4*/ 	.short	0x0100
        /*01e6*/ 	.byte	0x08
	.zero		1


	//   ....[4]....
        /*01e8*/ 	.word	0x00000380
        /*01ec*/ 	.word	0x000000ff
        /*01f0*/ 	.word	0x00036428
        /*01f4*/ 	.short	0x0100
        /*01f6*/ 	.byte	0x08
	.zero		1


	//   ....[5]....
        /*01f8*/ 	.word	0x000004b0
        /*01fc*/ 	.word	0x000000ff
        /*0200*/ 	.word	0x00036430
        /*0204*/ 	.short	0x0100
        /*0206*/ 	.byte	0x08
	.zero		1


	//   ....[6]....
        /*0208*/ 	.word	0x000004c0
        /*020c*/ 	.word	0x000000ff
        /*0210*/ 	.word	0x00036438
        /*0214*/ 	.short	0x0100
        /*0216*/ 	.byte	0x08
	.zero		1


	//   ....[7]....
        /*0218*/ 	.word	0x00001230
        /*021c*/ 	.word	0x000000ff
        /*0220*/ 	.word	0x00036400
        /*0224*/ 	.short	0x010a
        /*0226*/ 	.byte	0x2b
	.zero		1


	//   ....[8]....
        /*0228*/ 	.word	0x00001320
        /*022c*/ 	.word	0x000000ff
        /*0230*/ 	.word	0x00036400
        /*0234*/ 	.short	0x010a
        /*0236*/ 	.byte	0x2b
	.zero		1


	//   ....[9]....
        /*0238*/ 	.word	0x00001a40
        /*023c*/ 	.word	0x00000003
        /*0240*/ 	.word	0x00036410
        /*0244*/ 	.short	0x010a
        /*0246*/ 	.byte	0x3f
	.zero		1


	//   ....[10]....
        /*0248*/ 	.word	0x00001a80
        /*024c*/ 	.word	0x00000003
        /*0250*/ 	.word	0x00036410
        /*0254*/ 	.short	0x010a
        /*0256*/ 	.byte	0x3f
	.zero		1


	//   ....[11]....
        /*0258*/ 	.word	0x00002120
        /*025c*/ 	.word	0x000000ff
        /*0260*/ 	.word	0x00036430
        /*0264*/ 	.short	0x010a
        /*0266*/ 	.byte	0x2b
	.zero		1


	//   ....[12]....
        /*0268*/ 	.word	0x00002160
        /*026c*/ 	.word	0x000000ff
        /*0270*/ 	.word	0x00036430
        /*0274*/ 	.short	0x010a
        /*0276*/ 	.byte	0x2b
	.zero		1


	//   ....[13]....
        /*0278*/ 	.word	0x000035c0
        /*027c*/ 	.word	0x000000ff
        /*0280*/ 	.word	0x00000000
        /*0284*/ 	.short	0x0101
        /*0286*/ 	.byte	0x05
	.zero		1


	//   ....[14]....
        /*0288*/ 	.word	0x00003960
        /*028c*/ 	.word	0x00000003
        /*0290*/ 	.word	0x00000000
        /*0294*/ 	.short	0x0101
        /*0296*/ 	.byte	0x3f
	.zero		1


	//   ....[15]....
        /*0298*/ 	.word	0x00006c80
        /*029c*/ 	.word	0x0000000c
        /*02a0*/ 	.word	0x00036420
        /*02a4*/ 	.short	0x010a
        /*02a6*/ 	.byte	0x3f
	.zero		1


	//   ....[16]....
        /*02a8*/ 	.word	0x00007410
        /*02ac*/ 	.word	0x0000000c
        /*02b0*/ 	.word	0x00036438
        /*02b4*/ 	.short	0x010a
        /*02b6*/ 	.byte	0x3f
	.zero		1


	//   ....[17]....
        /*02b8*/ 	.word	0x00007790
        /*02bc*/ 	.word	0x0000000c
        /*02c0*/ 	.word	0x00036428
        /*02c4*/ 	.short	0x010a
        /*02c6*/ 	.byte	0x3f
	.zero		1


	//   ....[18]....
        /*02c8*/ 	.word	0x00007ae0
        /*02cc*/ 	.word	0x0000000c
        /*02d0*/ 	.word	0x00036438
        /*02d4*/ 	.short	0x010a
        /*02d6*/ 	.byte	0x3f
	.zero		1


	//   ....[19]....
        /*02d8*/ 	.word	0x00007e00
        /*02dc*/ 	.word	0x0000000c
        /*02e0*/ 	.word	0x00036420
        /*02e4*/ 	.short	0x010a
        /*02e6*/ 	.byte	0x3f
	.zero		1


	//   ....[20]....
        /*02e8*/ 	.word	0x00008180
        /*02ec*/ 	.word	0x0000000c
        /*02f0*/ 	.word	0x00036438
        /*02f4*/ 	.short	0x010a
        /*02f6*/ 	.byte	0x3f
	.zero		1


	//   ....[21]....
        /*02f8*/ 	.word	0x00008490
        /*02fc*/ 	.word	0x0000000c
        /*0300*/ 	.word	0x00036428
        /*0304*/ 	.short	0x010a
        /*0306*/ 	.byte	0x3f
	.zero		1


	//   ....[22]....
        /*0308*/ 	.word	0x000087b0
        /*030c*/ 	.word	0x0000000c
        /*0310*/ 	.word	0x00036438
        /*0314*/ 	.short	0x010a
        /*0316*/ 	.byte	0x3f
	.zero		1


	//   ....[23]....
        /*0318*/ 	.word	0x00008c20
        /*031c*/ 	.word	0x00000005
        /*0320*/ 	.word	0x00000000
        /*0324*/ 	.short	0x010a
        /*0326*/ 	.byte	0x3f
	.zero		1


	//   ....[24]....
        /*0328*/ 	.word	0x00008ca0
        /*032c*/ 	.word	0x00000017
        /*0330*/ 	.word	0x00000000
        /*0334*/ 	.short	0x010a
        /*0336*/ 	.byte	0x3f
	.zero		1


	//   ....[25]....
        /*0338*/ 	.word	0x00008cf0
        /*033c*/ 	.word	0x00000007
        /*0340*/ 	.word	0x00036438
        /*0344*/ 	.short	0x010a
        /*0346*/ 	.byte	0x3f
	.zero		1


	//   ....[26]....
        /*0348*/ 	.word	0x00008dc0
        /*034c*/ 	.word	0x00000013
        /*0350*/ 	.word	0x00036400
        /*0354*/ 	.short	0x010a
        /*0356*/ 	.byte	0x3f
	.zero		1


	//   ....[27]....
        /*0358*/ 	.word	0x00008e10
        /*035c*/ 	.word	0x00000003
        /*0360*/ 	.word	0x00036410
        /*0364*/ 	.short	0x010a
        /*0366*/ 	.byte	0x3f
	.zero		1


	//   ....[28]....
        /*0368*/ 	.word	0x00008e60
        /*036c*/ 	.word	0x00000013
        /*0370*/ 	.word	0x00036430
        /*0374*/ 	.short	0x010a
        /*0376*/ 	.byte	0x3f
	.zero		1


	//   ....[29]....
        /*0378*/ 	.word	0x000090e0
        /*037c*/ 	.word	0x0000000c
        /*0380*/ 	.word	0x00036420
        /*0384*/ 	.short	0x010a
        /*0386*/ 	.byte	0x3f
	.zero		1


	//   ....[30]....
        /*0388*/ 	.word	0x00009130
        /*038c*/ 	.word	0x0000000c
        /*0390*/ 	.word	0x00036438
        /*0394*/ 	.short	0x010a
        /*0396*/ 	.byte	0x3f
	.zero		1


	//   ....[31]....
        /*0398*/ 	.word	0x00009180
        /*039c*/ 	.word	0x0000000c
        /*03a0*/ 	.word	0x00036428
        /*03a4*/ 	.short	0x010a
        /*03a6*/ 	.byte	0x3f
	.zero		1


	//   ....[32]....
        /*03a8*/ 	.word	0x000091f0
        /*03ac*/ 	.word	0x0000000c
        /*03b0*/ 	.word	0x00036438
        /*03b4*/ 	.short	0x010a
        /*03b6*/ 	.byte	0x3f
	.zero		1


	//   ....[33]....
        /*03b8*/ 	.word	0x00009260
        /*03bc*/ 	.word	0x0000000c
        /*03c0*/ 	.word	0x00036420
        /*03c4*/ 	.short	0x010a
        /*03c6*/ 	.byte	0x3f
	.zero		1


	//   ....[34]....
        /*03c8*/ 	.word	0x000092b0
        /*03cc*/ 	.word	0x0000000c
        /*03d0*/ 	.word	0x00036438
        /*03d4*/ 	.short	0x010a
        /*03d6*/ 	.byte	0x3f
	.zero		1


	//   ....[35]....
        /*03d8*/ 	.word	0x00009300
        /*03dc*/ 	.word	0x0000000c
        /*03e0*/ 	.word	0x00036428
        /*03e4*/ 	.short	0x010a
        /*03e6*/ 	.byte	0x3f
	.zero		1


	//   ....[36]....
        /*03e8*/ 	.word	0x00009350
        /*03ec*/ 	.word	0x0000000c
        /*03f0*/ 	.word	0x00036438
        /*03f4*/ 	.short	0x010a
        /*03f6*/ 	.byte	0x3f
	.zero		1


	//   ....[37]....
        /*03f8*/ 	.word	0x00009430
        /*03fc*/ 	.word	0x00000005
        /*0400*/ 	.word	0x00000000
        /*0404*/ 	.short	0x010a
        /*0406*/ 	.byte	0x3f
	.zero		1


	//   ....[38]....
        /*0408*/ 	.word	0x00009480
        /*040c*/ 	.word	0x00000017
        /*0410*/ 	.word	0x00000000
        /*0414*/ 	.short	0x010a
        /*0416*/ 	.byte	0x3f
	.zero		1


	//----- nvinfo : EIATTR_NUM_MBARRIERS
	.align		4
.L_702:
        /*0418*/ 	.byte	0x03, 0x38
        /*041a*/ 	.short	0x0007


	//----- nvinfo : EIATTR_EXIT_INSTR_OFFSETS
	.align		4
        /*041c*/ 	.byte	0x04, 0x1c
        /*041e*/ 	.short	(.L_704 - .L_703)


	//   ....[0]....
.L_703:
        /*0420*/ 	.word	0x00008d40


	//----- nvinfo : EIATTR_MAX_THREADS
	.align		4
.L_704:
        /*0424*/ 	.byte	0x04, 0x05
        /*0426*/ 	.short	(.L_706 - .L_705)
.L_705:
        /*0428*/ 	.word	0x00000200
        /*042c*/ 	.word	0x00000001
        /*0430*/ 	.word	0x00000001


	//----- nvinfo : EIATTR_CRS_STACK_SIZE
	.align		4
.L_706:
        /*0434*/ 	.byte	0x04, 0x1e
        /*0436*/ 	.short	(.L_708 - .L_707)
.L_707:
        /*0438*/ 	.word	0x00000000


	//----- nvinfo : EIATTR_CBANK_PARAM_SIZE
	.align		4
.L_708:
        /*043c*/ 	.byte	0x03, 0x19
        /*043e*/ 	.short	0x0770


	//----- nvinfo : EIATTR_PARAM_CBANK
	.align		4
        /*0440*/ 	.byte	0x04, 0x0a
        /*0442*/ 	.short	(.L_710 - .L_709)
	.align		4
.L_709:
        /*0444*/ 	.word	index@(.nv.constant0._ZN7cutlass13device_kernelIN5flash11enable_sm90INS1_16FlashAttnBwdSm90INS1_25CollectiveMainloopBwdSm90ILi2ELi1ELi1EN4cute5tupleIJNS5_1CILi1EEES8_S8_EEENS6_IJNS7_ILi64EEENS7_ILi96EEENS7_ILi192EEEEEENS_10bfloat16_tEfNS_4arch4Sm90ELb1ELb0ELb0ELb0ELb1ELb0ELb1ELb0ELi3ELi1ELi1ELi1ELb0EEENS1_24CollectiveEpilogueBwdGQAISD_fSG_Li384ELb0ELb1EEENS1_25SingleTileBwdLPTSchedulerILb0ELi96ELb1EEEEEEEEEvNT_6ParamsE)
        /*0448*/ 	.short	0x0210
        /*044a*/ 	.short	0x0770


	//----- nvinfo : EIATTR_SW_WAR
	.align		4
.L_710:
        /*044c*/ 	.byte	0x04, 0x36
        /*044e*/ 	.short	(.L_712 - .L_711)
.L_711:
        /*0450*/ 	.word	0x00000008
.L_712:


//--------------------- .nv.info._ZN7cutlass13device_kernelIN5flash22FlashAttnBwdPreprocessIN4cute5tupleIJNS3_1CILi64EEENS5_ILi192EEEEEENS_10bfloat16_tEfNS_4arch4Sm90ELb1ELb0EEEEEvNT_6ParamsE --------------------------
	.section	.nv.info._ZN7cutlass13device_kernelIN5flash22FlashAttnBwdPreprocessIN4cute5tupleIJNS3_1CILi64EEENS5_ILi192EEEEEENS_10bfloat16_tEfNS_4arch4Sm90ELb1ELb0EEEEEvNT_6ParamsE,"",@"SHT_CUDA_INFO"
	.sectionflags	@""
	.align	4


	//----- nvinfo : EIATTR_CUDA_API_VERSION
	.align		4
        /*0000*/ 	.byte	0x04, 0x37
        /*0002*/ 	.short	(.L_714 - .L_713)
.L_713:
        /*0004*/ 	.word	0x00000082


	//----- nvinfo : EIATTR_KPARAM_INFO
	.align		4
.L_714:
        /*0008*/ 	.byte	0x04, 0x17
        /*000a*/ 	.short	(.L_716 - .L_715)
.L_715:
        /*000c*/ 	.word	0x00000000
        /*0010*/ 	.short	0x0000
        /*0012*/ 	.short	0x0000
        /*0014*/ 	.byte	0x00, 0xf0, 0xc1, 0x03


	//----- nvinfo : EIATTR_SPARSE_MMA_MASK
	.align		4
.L_716:
        /*0018*/ 	.byte	0x03, 0x50
        /*001a*/ 	.short	0x0000


	//----- nvinfo : EIATTR_MAXREG_COUNT
	.align		4
        /*001c*/ 	.byte	0x03, 0x1b
        /*001e*/ 	.short	0x0080


	//----- nvinfo : EIATTR_MERCURY_ISA_VERSION
	.align		4
        /*0020*/ 	.byte	0x03, 0x5f
        /*0022*/ 	.short	0x0101


	//----- nvinfo : EIATTR_COOP_GROUP_MASK_REGIDS
	.align		4
        /*0024*/ 	.byte	0x04, 0x29
        /*0026*/ 	.short	(.L_718 - .L_717)


	//   ....[0]....
.L_717:
        /*0028*/ 	.word	0xffffffff


	//   ....[1]....
        /*002c*/ 	.word	0xffffffff


	//   ....[2]....
        /*0030*/ 	.word	0xffffffff


	//   ....[3]....
        /*0034*/ 	.word	0xffffffff


	//   ....[4]....
        /*0038*/ 	.word	0xffffffff


	//   ....[5]....
        /*003c*/ 	.word	0xffffffff


	//----- nvinfo : EIATTR_COOP_GROUP_INSTR_OFFSETS
	.align		4
.L_718:
        /*0040*/ 	.byte	0x04, 0x28
        /*0042*/ 	.short	(.L_720 - .L_719)


	//   ....[0]....
.L_719:
        /*0044*/ 	.word	0x000015d0


	//   ....[1]....
        /*0048*/ 	.word	0x000015e0


	//   ....[2]....
        /*004c*/ 	.word	0x00001610


	//   ....[3]....
        /*0050*/ 	.word	0x00001620


	//   ....[4]....
        /*0054*/ 	.word	0x00001650


	//   ....[5]....
        /*0058*/ 	.word	0x00001660


	//----- nvinfo : EIATTR_EXIT_INSTR_OFFSETS
	.align		4
.L_720:
        /*005c*/ 	.byte	0x04, 0x1c
        /*005e*/ 	.short	(.L_722 - .L_721)


	//   ....[0]....
.L_721:
        /*0060*/ 	.word	0x00001be0


	//   ....[1]....
        /*0064*/ 	.word	0x00001c60


	//----- nvinfo : EIATTR_MAX_THREADS
	.align		4
.L_722:
        /*0068*/ 	.byte	0x04, 0x05
        /*006a*/ 	.short	(.L_724 - .L_723)
.L_723:
        /*006c*/ 	.word	0x00000100
        /*0070*/ 	.word	0x00000001
        /*0074*/ 	.word	0x00000001


	//----- nvinfo : EIATTR_CRS_STACK_SIZE
	.align		4
.L_724:
        /*0078*/ 	.byte	0x04, 0x1e
        /*007a*/ 	.short	(.L_726 - .L_725)
.L_725:
        /*007c*/ 	.word	0x00000000


	//----- nvinfo : EIATTR_CBANK_PARAM_SIZE
	.align		4
.L_726:
        /*0080*/ 	.byte	0x03, 0x19
        /*0082*/ 	.short	0x00f0


	//----- nvinfo : EIATTR_PARAM_CBANK
	.align		4
        /*0084*/ 	.byte	0x04, 0x0a
        /*0086*/ 	.short	(.L_728 - .L_727)
	.align		4
.L_727:
        /*0088*/ 	.word	index@(.nv.constant0._ZN7cutlass13device_kernelIN5flash22FlashAttnBwdPreprocessIN4cute5tupleIJNS3_1CILi64EEENS5_ILi192EEEEEENS_10bfloat16_tEfNS_4arch4Sm90ELb1ELb0EEEEEvNT_6ParamsE)
        /*008c*/ 	.short	0x0210
        /*008e*/ 	.short	0x00f0


	//----- nvinfo : EIATTR_SW_WAR
	.align		4
.L_728:
        /*0090*/ 	.byte	0x04, 0x36
        /*0092*/ 	.short	(.L_730 - .L_729)
.L_729:
        /*0094*/ 	.word	0x00000008
.L_730:


//--------------------- .nv.info._ZN7cutlass13device_kernelIN5flash11enable_sm90INS1_16FlashAttnBwdSm90INS1_25CollectiveMainloopBwdSm90ILi2ELi1ELi1EN4cute5tupleIJNS5_1CILi1EEES8_S8_EEENS6_IJNS7_ILi64EEENS7_ILi96EEENS7_ILi192EEEEEENS_10bfloat16_tEfNS_4arch4Sm90ELb1ELb0ELb0ELb1ELb0ELb0ELb1ELb0ELi3ELi1ELi1ELi1ELb0EEENS1_21CollectiveEpilogueBwdISD_SE_SG_Li384ELb1ELb1ELi3EEENS1_25SingleTileBwdLPTSchedulerILb1ELi96ELb0EEEEEEEEEvNT_6ParamsE --------------------------
	.section	.nv.info._ZN7cutlass13device_kernelIN5flash11enable_sm90INS1_16FlashAttnBwdSm90INS1_25CollectiveMainloopBwdSm90ILi2ELi1ELi1EN4cute5tupleIJNS5_1CILi1EEES8_S8_EEENS6_IJNS7_ILi64EEENS7_ILi96EEENS7_ILi192EEEEEENS_10bfloat16_tEfNS_4arch4Sm90ELb1ELb0ELb0ELb1ELb0ELb0ELb1ELb0ELi3ELi1ELi1ELi1ELb0EEENS1_21CollectiveEpilogueBwdISD_SE_SG_Li384ELb1ELb1ELi3EEENS1_25SingleTileBwdLPTSchedulerILb1ELi96ELb0EEEEEEEEEvNT_6ParamsE,"",@"SHT_CUDA_INFO"
	.sectionflags	@""
	.align	4


	//----- nvinfo : EIATTR_CUDA_API_VERSION
	.align		4
        /*0000*/ 	.byte	0x04, 0x37
        /*0002*/ 	.short	(.L_732 - .L_731)
.L_731:
        /*0004*/ 	.word	0x00000082


	//----- nvinfo : EIATTR_KPARAM_INFO
	.align		4
.L_732:
        /*0008*/ 	.byte	0x04, 0x17
        /*000a*/ 	.short	(.L_734 - .L_733)
.L_733:
        /*000c*/ 	.word	0x00000000
        /*0010*/ 	.short	0x0000
        /*0012*/ 	.short	0x0070
        /*0014*/ 	.byte	0x00, 0xf0, 0x01, 0x1a


	//----- nvinfo : EIATTR_SPARSE_MMA_MASK
	.align		4
.L_734:
        /*0018*/ 	.byte	0x03, 0x50
        /*001a*/ 	.short	0x0000


	//----- nvinfo : EIATTR_MAXREG_COUNT
	.align		4
        /*001c*/ 	.byte	0x03, 0x1b
        /*001e*/ 	.short	0x0080


	//----- nvinfo : EIATTR_NUM_BARRIERS
	.align		4
        /*0020*/ 	.byte	0x02, 0x4c
        /*0022*/ 	.byte	0x10
	.zero		1


	//----- nvinfo : EIATTR_EXTERNS
	.align		4
        /*0024*/ 	.byte	0x04, 0x0f
        /*0026*/ 	.short	(.L_736 - .L_735)


	//   ....[0]....
	.align		4
.L_735:
        /*0028*/ 	.word	index@(__assertfail)


	//----- nvinfo : EIATTR_ANNOTATIONS
	.align		4
.L_736:
        /*002c*/ 	.byte	0x04, 0x55
        /*002e*/ 	.short	(.L_738 - .L_737)


	//   ....[0]....
.L_737:
        /*0030*/ 	.word	0x00000001
        /*0034*/ 	.byte	0x40, 0x05, 0x00, 0x00, 0x01, 0x00, 0x00, 0x00, 0x00, 0x17, 0x00, 0x00, 0x01, 0x00, 0x00, 0x00
        /*0044*/ 	.byte	0x10, 0xad, 0x00, 0x00


	//----- nvinfo : EIATTR_MERCURY_ISA_VERSION
	.align		4
.L_738:
        /*0048*/ 	.byte	0x03, 0x5f
        /*004a*/ 	.short	0x0101


	//----- nvinfo : EIATTR_INT_WARP_WIDE_INSTR_OFFSETS
	.align		4
        /*004c*/ 	.byte	0x04, 0x31
        /*004e*/ 	.short	(.L_740 - .L_739)


	//   ....[0]....
.L_739:
        /*0050*/ 	.word	0x00000180


	//   ....[1]....
        /*0054*/ 	.word	0x00000240


	//----- nvinfo : EIATTR_COOP_GROUP_MASK_REGIDS
	.align		4
.L_740:
        /*0058*/ 	.byte	0x04, 0x29
        /*005a*/ 	.short	(.L_742 - .L_741)


	//   ....[0]....
.L_741:
        /*005c*/ 	.word	0xffffffff


	//   ....[1]....
        /*0060*/ 	.word	0xffffffff


	//   ....[2]....
        /*0064*/ 	.word	0xffffffff


	//   ....[3]....
        /*0068*/ 	.word	0xffffffff


	//   ....[4]....
        /*006c*/ 	.word	0xffffffff


	//   ....[5]....
        /*0070*/ 	.word	0xffffffff


	//   ....[6]....
        /*0074*/ 	.word	0xffffffff


	//   ....[7]....
        /*0078*/ 	.word	0x0500000f


	//----- nvinfo : EIATTR_COOP_GROUP_INSTR_OFFSETS
	.align		4
.L_742:
        /*007c*/ 	.byte	0x04, 0x28
        /*007e*/ 	.short	(.L_744 - .L_743)


	//   ....[0]....
.L_743:
        /*0080*/ 	.word	0x00000060


	//   ....[1]....
        /*0084*/ 	.word	0x00000190


	//   ....[2]....
        /*0088*/ 	.word	0x00000220


	//   ....[3]....
        /*008c*/ 	.word	0x000003a0


	//   ....[4]....
        /*0090*/ 	.word	0x00000600


	//   ....[5]....
        /*0094*/ 	.word	0x000015a0


	//   ....[6]....
        /*0098*/ 	.word	0x000068c0


	//   ....[7]....
        /*009c*/ 	.word	0x0000af40


	//----- nvinfo : EIATTR_REG_RECONFIG
	.align		4
.L_744:
        /*00a0*/ 	.byte	0x01, 0x54
	.zero		2


	//----- nvinfo : EIATTR_SYSCALL_OFFSETS
	.align		4
        /*00a4*/ 	.byte	0x04, 0x46
        /*00a6*/ 	.short	(.L_746 - .L_745)


	//   ....[0]....
.L_745:
        /*00a8*/ 	.word	0x00001200


	//   ....[1]....
        /*00ac*/ 	.word	0x000012f0


	//   ....[2]....
        /*00b0*/ 	.word	0x00001430


	//   ....[3]....
        /*00b4*/ 	.word	0x00001520


	//----- nvinfo : EIATTR_MBARRIER_INSTR_OFFSETS
	.align		4
.L_746:
        /*00b8*/ 	.byte	0x04, 0x39
        /*00ba*/ 	.short	(.L_748 - .L_747)


	//   ....[0]....
.L_747:
        /*00bc*/ 	.word	0x00000260
        /*00c0*/ 	.word	0x000000ff
        /*00c4*/ 	.word	0x00036400
        /*00c8*/ 	.short	0x0100
        /*00ca*/ 	.byte	0x06
	.zero		1


	//   ....[1]....
        /*00cc*/ 	.word	0x00000350
        /*00d0*/ 	.word	0x000000ff
        /*00d4*/ 	.word	0x00036410
        /*00d8*/ 	.short	0x0100
        /*00da*/ 	.byte	0x08
	.zero		1


	//   ....[2]....
        /*00dc*/ 	.word	0x00000360
        /*00e0*/ 	.word	0x000000ff
        /*00e4*/ 	.word	0x00036420
        /*00e8*/ 	.short	0x0100
        /*00ea*/ 	.byte	0x08
	.zero		1


	//   ....[3]....
        /*00ec*/ 	.word	0x00000370
        /*00f0*/ 	.word	0x000000ff
        /*00f4*/ 	.word	0x00036418
        /*00f8*/ 	.short	0x0100
        /*00fa*/ 	.byte	0x08
	.zero		1


	//   ....[4]....
        /*00fc*/ 	.word	0x00000380
        /*0100*/ 	.word	0x000000ff
        /*0104*/ 	.word	0x00036428
        /*0108*/ 	.short	0x0100
        /*010a*/ 	.byte	0x08
	.zero		1


	//   ....[5]....
        /*010c*/ 	.word	0x000004b0
        /*0110*/ 	.word	0x000000ff
        /*0114*/ 	.word	0x00036430
        /*0118*/ 	.short	0x0100
        /*011a*/ 	.byte	0x08
	.zero		1


	//   ....[6]....
        /*011c*/ 	.word	0x000004c0
        /*0120*/ 	.word	0x000000ff
        /*0124*/ 	.word	0x00036438
        /*0128*/ 	.short	0x0100
        /*012a*/ 	.byte	0x08
	.zero		1


	//   ....[7]....
        /*012c*/ 	.word	0x000015e0
        /*0130*/ 	.word	0x000000ff
        /*0134*/ 	.word	0x00036400
        /*0138*/ 	.short	0x010a
        /*013a*/ 	.byte	0x24
	.zero		1


	//   ....[8]....
        /*013c*/ 	.word	0x000016e0
        /*0140*/ 	.word	0x000000ff
        /*0144*/ 	.word	0x00036400
        /*0148*/ 	.short	0x010a
        /*014a*/ 	.byte	0x24
	.zero		1


	//   ....[9]....
        /*014c*/ 	.word	0x00001dc0
        /*0150*/ 	.word	0x00000003
        /*0154*/ 	.word	0x00036410
        /*0158*/ 	.short	0x010a
        /*015a*/ 	.byte	0x3f
	.zero		1


	//   ....[10]....
        /*015c*/ 	.word	0x00001e00
        /*0160*/ 	.word	0x00000003
        /*0164*/ 	.word	0x00036410
        /*0168*/ 	.short	0x010a
        /*016a*/ 	.byte	0x3f
	.zero		1


	//   ....[11]....
        /*016c*/ 	.word	0x000024a0
        /*0170*/ 	.word	0x000000ff
        /*0174*/ 	.word	0x00036430
        /*0178*/ 	.short	0x010a
        /*017a*/ 	.byte	0x24
	.zero		1


	//   ....[12]....
        /*017c*/ 	.word	0x000024e0
        /*0180*/ 	.word	0x000000ff
        /*0184*/ 	.word	0x00036430
        /*0188*/ 	.short	0x010a
        /*018a*/ 	.byte	0x24
	.zero		1


	//   ....[13]....
        /*018c*/ 	.word	0x00003960
        /*0190*/ 	.word	0x000000ff
        /*0194*/ 	.word	0x00000000
        /*0198*/ 	.short	0x0101
        /*019a*/ 	.byte	0x04
	.zero		1


	//   ....[14]....
        /*019c*/ 	.word	0x00003cf0
        /*01a0*/ 	.word	0x00000003
        /*01a4*/ 	.word	0x00000000
        /*01a8*/ 	.short	0x0101
        /*01aa*/ 	.byte	0x3f
	.zero		1


	//   ....[15]....
        /*01ac*/ 	.word	0x00008e40
        /*01b0*/ 	.word	0x00000000
        /*01b4*/ 	.word	0x00036420
        /*01b8*/ 	.short	0x010a
        /*01ba*/ 	.byte	0x3f
	.zero		1


	//   ....[16]....
        /*01bc*/ 	.word	0x00009630
        /*01c0*/ 	.word	0x00000000
        /*01c4*/ 	.word	0x00036438
        /*01c8*/ 	.short	0x010a
        /*01ca*/ 	.byte	0x3f
	.zero		1


	//   ....[17]....
        /*01cc*/ 	.word	0x00009990
        /*01d0*/ 	.word	0x00000000
        /*01d4*/ 	.word	0x00036428
        /*01d8*/ 	.short	0x010a
        /*01da*/ 	.byte	0x3f
	.zero		1


	//   ....[18]....
        /*01dc*/ 	.word	0x00009cc0
        /*01e0*/ 	.word	0x00000000
        /*01e4*/ 	.word	0x00036438
        /*01e8*/ 	.short	0x010a
        /*01ea*/ 	.byte	0x3f
	.zero		1


	//   ....[19]....
        /*01ec*/ 	.word	0x00009fb0
        /*01f0*/ 	.word	0x00000000
        /*01f4*/ 	.word	0x00036420
        /*01f8*/ 	.short	0x010a
        /*01fa*/ 	.byte	0x3f
	.zero		1


	//   ....[20]....
        /*01fc*/ 	.word	0x0000a330
        /*0200*/ 	.word	0x00000000
        /*0204*/ 	.word	0x00036438
        /*0208*/ 	.short	0x010a
        /*020a*/ 	.byte	0x3f
	.zero		1


	//   ....[21]....
        /*020c*/ 	.word	0x0000a630
        /*0210*/ 	.word	0x00000000
        /*0214*/ 	.word	0x00036428
        /*0218*/ 	.short	0x010a
        /*021a*/ 	.byte	0x3f
	.zero		1


	//   ....[22]....
        /*021c*/ 	.word	0x0000a970
        /*0220*/ 	.word	0x00000000
        /*0224*/ 	.word	0x00036438
        /*0228*/ 	.short	0x010a
        /*022a*/ 	.byte	0x3f
	.zero		1


	//   ....[23]....
        /*022c*/ 	.word	0x0000add0
        /*0230*/ 	.word	0x00000007
        /*0234*/ 	.word	0x00000000
        /*0238*/ 	.short	0x010a
        /*023a*/ 	.byte	0x3f
	.zero		1


	//   ....[24]....
        /*023c*/ 	.word	0x0000ae50
        /*0240*/ 	.word	0x00000003
        /*0244*/ 	.word	0x00000000
        /*0248*/ 	.short	0x010a
        /*024a*/ 	.byte	0x3f
	.zero		1


	//   ....[25]....
        /*024c*/ 	.word	0x0000aea0
        /*0250*/ 	.word	0x00000009
        /*0254*/ 	.word	0x00036438
        /*0258*/ 	.short	0x010a
        /*025a*/ 	.byte	0x3f
	.zero		1


	//   ....[26]....
        /*025c*/ 	.word	0x0000af70
        /*0260*/ 	.word	0x0000009c
        /*0264*/ 	.word	0x00036400
        /*0268*/ 	.short	0x010a
        /*026a*/ 	.byte	0x3f
	.zero		1


	//   ....[27]....
        /*026c*/ 	.word	0x0000afc0
        /*0270*/ 	.word	0x00000003
        /*0274*/ 	.word	0x00036410
        /*0278*/ 	.short	0x010a
        /*027a*/ 	.byte	0x3f
	.zero		1


	//   ....[28]....
        /*027c*/ 	.word	0x0000b010
        /*0280*/ 	.word	0x0000009c
        /*0284*/ 	.word	0x00036430
        /*0288*/ 	.short	0x010a
        /*028a*/ 	.byte	0x3f
	.zero		1


	//   ....[29]....
        /*028c*/ 	.word	0x0000b060
        /*0290*/ 	.word	0x00000000
        /*0294*/ 	.word	0x00036420
        /*0298*/ 	.short	0x010a
        /*029a*/ 	.byte	0x3f
	.zero		1


	//   ....[30]....
        /*029c*/ 	.word	0x0000b0b0
        /*02a0*/ 	.word	0x00000000
        /*02a4*/ 	.word	0x00036438
        /*02a8*/ 	.short	0x010a
        /*02aa*/ 	.byte	0x3f
	.zero		1


	//   ....[31]....
        /*02ac*/ 	.word	0x0000b100
        /*02b0*/ 	.word	0x00000000
        /*02b4*/ 	.word	0x00036428
        /*02b8*/ 	.short	0x010a
        /*02ba*/ 	.byte	0x3f
	.zero		1


	//   ....[32]....
        /*02bc*/ 	.word	0x0000b160
        /*02c0*/ 	.word	0x00000000
        /*02c4*/ 	.word	0x00036438
        /*02c8*/ 	.short	0x010a
        /*02ca*/ 	.byte	0x3f
	.zero		1


	//   ....[33]....
        /*02cc*/ 	.word	0x0000b1e0
        /*02d0*/ 	.word	0x00000000
        /*02d4*/ 	.word	0x00036420
        /*02d8*/ 	.short	0x010a
        /*02da*/ 	.byte	0x3f
	.zero		1


	//   ....[34]....
        /*02dc*/ 	.word	0x0000b230
        /*02e0*/ 	.word	0x00000000
        /*02e4*/ 	.word	0x00036438
        /*02e8*/ 	.short	0x010a
        /*02ea*/ 	.byte	0x3f
	.zero		1


	//   ....[35]....
        /*02ec*/ 	.word	0x0000b280
        /*02f0*/ 	.word	0x00000000
        /*02f4*/ 	.word	0x00036428
        /*02f8*/ 	.short	0x010a
        /*02fa*/ 	.byte	0x3f
	.zero		1


	//   ....[36]....
        /*02fc*/ 	.word	0x0000b2d0
        /*0300*/ 	.word	0x00000000
        /*0304*/ 	.word	0x00036438
        /*0308*/ 	.short	0x010a
        /*030a*/ 	.byte	0x3f
	.zero		1


	//   ....[37]....
        /*030c*/ 	.word	0x0000b3a0
        /*0310*/ 	.word	0x00000007
        /*0314*/ 	.word	0x00000000
        /*0318*/ 	.short	0x010a
        /*031a*/ 	.byte	0x3f
	.zero		1


	//   ....[38]....
        /*031c*/ 	.word	0x0000b3f0
        /*0320*/ 	.word	0x00000003
        /*0324*/ 	.word	0x00000000
        /*0328*/ 	.short	0x010a
        /*032a*/ 	.byte	0x3f
	.zero		1


	//----- nvinfo : EIATTR_NUM_MBARRIERS
	.align		4
.L_748:
        /*032c*/ 	.byte	0x03, 0x38
        /*032e*/ 	.short	0x0007


	//----- nvinfo : EIATTR_EXIT_INSTR_OFFSETS
	.align		4
        /*0330*/ 	.byte	0x04, 0x1c
        /*0332*/ 	.short	(.L_750 - .L_749)


	//   ....[0]....
.L_749:
        /*0334*/ 	.word	0x0000aef0


	//----- nvinfo : EIATTR_MAX_THREADS
	.align		4
.L_750:
        /*0338*/ 	.byte	0x04, 0x05
        /*033a*/ 	.short	(.L_752 - .L_751)
.L_751:
        /*033c*/ 	.word	0x00000200
        /*0340*/ 	.word	0x00000001
        /*0344*/ 	.word	0x00000001


	//----- nvinfo : EIATTR_CRS_STACK_SIZE
	.align		4
.L_752:
        /*0348*/ 	.byte	0x04, 0x1e
        /*034a*/ 	.short	(.L_754 - .L_753)
.L_753:
        /*034c*/ 	.word	0x00000000


	//----- nvinfo : EIATTR_CBANK_PARAM_SIZE
	.align		4
.L_754:
        /*0350*/ 	.byte	0x03, 0x19
        /*0352*/ 	.short	0x06f0


	//----- nvinfo : EIATTR_PARAM_CBANK
	.align		4
        /*0354*/ 	.byte	0x04, 0x0a
        /*0356*/ 	.short	(.L_756 - .L_755)
	.align		4
.L_755:
        /*0358*/ 	.word	index@(.nv.constant0._ZN7cutlass13device_kernelIN5flash11enable_sm90INS1_16FlashAttnBwdSm90INS1_25CollectiveMainloopBwdSm90ILi2ELi1ELi1EN4cute5tupleIJNS5_1CILi1EEES8_S8_EEENS6_IJNS7_ILi64EEENS7_ILi96EEENS7_ILi192EEEEEENS_10bfloat16_tEfNS_4arch4Sm90ELb1ELb0ELb0ELb1ELb0ELb0ELb1ELb0ELi3ELi1ELi1ELi1ELb0EEENS1_21CollectiveEpilogueBwdISD_SE_SG_Li384ELb1ELb1ELi3EEENS1_25SingleTileBwdLPTSchedulerILb1ELi96ELb0EEEEEEEEEvNT_6ParamsE)
        /*035c*/ 	.short	0x0210
        /*035e*/ 	.short	0x06f0


	//----- nvinfo : EIATTR_SW_WAR
	.align		4
.L_756:
        /*0360*/ 	.byte	0x04, 0x36
        /*0362*/ 	.short	(.L_758 - .L_757)
.L_757:
        /*0364*/ 	.word	0x00000008
.L_758:


//--------------------- .nv.info._ZN7cutlass13device_kernelIN5flash11enable_sm90INS1_16FlashAttnBwdSm90INS1_25CollectiveMainloopBwdSm90ILi2ELi1ELi1EN4cute5tupleIJNS5_1CILi1EEES8_S8_EEENS6_IJNS7_ILi64EEENS7_ILi96EEENS7_ILi192EEEEEENS_10bfloat16_tEfNS_4arch4Sm90ELb1ELb0ELb0ELb1ELb1ELb0ELb1ELb0ELi3ELi1ELi1ELi1ELb0EEENS1_21CollectiveEpilogueBwdISD_SE_SG_Li384ELb1ELb1ELi3EEENS1_25SingleTileBwdLPTSchedulerILb1ELi96ELb1EEEEEEEEEvNT_6ParamsE --------------------------
	.section	.nv.info._ZN7cutlass13device_kernelIN5flash11enable_sm90INS1_16FlashAttnBwdSm90INS1_25CollectiveMainloopBwdSm90ILi2ELi1ELi1EN4cute5tupleIJNS5_1CILi1EEES8_S8_EEENS6_IJNS7_ILi64EEENS7_ILi96EEENS7_ILi192EEEEEENS_10bfloat16_tEfNS_4arch4Sm90ELb1ELb0ELb0ELb1ELb1ELb0ELb1ELb0ELi3ELi1ELi1ELi1ELb0EEENS1_21CollectiveEpilogueBwdISD_SE_SG_Li384ELb1ELb1ELi3EEENS1_25SingleTileBwdLPTSchedulerILb1ELi96ELb1EEEEEEEEEvNT_6ParamsE,"",@"SHT_CUDA_INFO"
	.sectionflags	@""
	.align	4


	//----- nvinfo : EIATTR_CUDA_API_VERSION
	.align		4
        /*0000*/ 	.byte	0x04, 0x37
        /*0002*/ 	.short	(.L_760 - .L_759)
.L_759:
        /*0004*/ 	.word	0x00000082


	//----- nvinfo : EIATTR_KPARAM_INFO
	.align		4
.L_760:
        /*0008*/ 	.byte	0x04, 0x17
        /*000a*/ 	.short	(.L_762 - .L_761)
.L_761:
        /*000c*/ 	.word	0x00000000
        /*0010*/ 	.short	0x0000
        /*0012*/ 	.short	0x0070
        /*0014*/ 	.byte	0x00, 0xf0, 0x01, 0x1a


	//----- nvinfo : EIATTR_SPARSE_MMA_MASK
	.align		4
.L_762:
        /*0018*/ 	.byte	0x03, 0x50
        /*001a*/ 	.short	0x0000


	//----- nvinfo : EIATTR_MAXREG_COUNT
	.align		4
        /*001c*/ 	.byte	0x03, 0x1b
        /*001e*/ 	.short	0x0080


	//----- nvinfo : EIATTR_NUM_BARRIERS
	.align		4
        /*0020*/ 	.byte	0x02, 0x4c
        /*0022*/ 	.byte	0x10
	.zero		1


	//----- nvinfo : EIATTR_EXTERNS
	.align		4
        /*0024*/ 	.byte	0x04, 0x0f
        /*0026*/ 	.short	(.L_764 - .L_763)


	//   ....[0]....
	.align		4
.L_763:
        /*0028*/ 	.word	index@(__assertfail)


	//----- nvinfo : EIATTR_ANNOTATIONS
	.align		4
.L_764:
        /*002c*/ 	.byte	0x04, 0x55
        /*002e*/ 	.short	(.L_766 - .L_765)


	//   ....[0]....
.L_765:
        /*0030*/ 	.word	0x00000001
        /*0034*/ 	.byte	0x40, 0x05, 0x00, 0x00, 0x01, 0x00, 0x00, 0x00, 0x20, 0x17, 0x00, 0x00, 0x01, 0x00, 0x00, 0x00
        /*0044*/ 	.byte	0x60, 0xb6, 0x00, 0x00


	//----- nvinfo : EIATTR_MERCURY_ISA_VERSION
	.align		4
.L_766:
        /*0048*/ 	.byte	0x03, 0x5f
        /*004a*/ 	.short	0x0101


	//----- nvinfo : EIATTR_INT_WARP_WIDE_INSTR_OFFSETS
	.align		4
        /*004c*/ 	.byte	0x04, 0x31
        /*004e*/ 	.short	(.L_768 - .L_767)


	//   ....[0]....
.L_767:
        /*0050*/ 	.word	0x00000180


	//   ....[1]....
        /*0054*/ 	.word	0x00000240


	//   ....[2]....
        /*0058*/ 	.word	0x00007c20


	//   ....[3]....
        /*005c*/ 	.word	0x00008410


	//   ....[4]....
        /*0060*/ 	.word	0x00008a70


	//----- nvinfo : EIATTR_COOP_GROUP_MASK_REGIDS
	.align		4
.L_768:
        /*0064*/ 	.byte	0x04, 0x29
        /*0066*/ 	.short	(.L_770 - .L_769)


	//   ....[0]....
.L_769:
        /*0068*/ 	.word	0xffffffff


	//   ....[1]....
        /*006c*/ 	.word	0xffffffff


	//   ....[2]....
        /*0070*/ 	.word	0xffffffff


	//   ....[3]....
        /*0074*/ 	.word	0xffffffff


	//   ....[4]....
        /*0078*/ 	.word	0xffffffff


	//   ....[5]....
        /*007c*/ 	.word	0xffffffff


	//   ....[6]....
        /*0080*/ 	.word	0xffffffff


	//   ....[7]....
        /*0084*/ 	.word	0xffffffff


	//   ....[8]....
        /*0088*/ 	.word	0xffffffff


	//   ....[9]....
        /*008c*/ 	.word	0xffffffff


	//   ....[10]....
        /*0090*/ 	.word	0xffffffff


	//   ....[11]....
        /*0094*/ 	.word	0xffffffff


	//   ....[12]....
        /*0098*/ 	.word	0xffffffff


	//   ....[13]....
        /*009c*/ 	.word	0x0500000f


	//   ....[14]....
        /*00a0*/ 	.word	0x0500000f


	//   ....[15]....
        /*00a4*/ 	.word	0x0500000f


	//   ....[16]....
        /*00a8*/ 	.word	0x0500000f


	//----- nvinfo : EIATTR_COOP_GROUP_INSTR_OFFSETS
	.align		4
.L_770:
        /*00ac*/ 	.byte	0x04, 0x28
        /*00ae*/ 	.short	(.L_772 - .L_771)


	//   ....[0]....
.L_771:
        /*00b0*/ 	.word	0x00000060


	//   ....[1]....
        /*00b4*/ 	.word	0x00000190


	//   ....[2]....
        /*00b8*/ 	.word	0x00000220


	//   ....[3]....
        /*00bc*/ 	.word	0x000003a0


	//   ....[4]....
        /*00c0*/ 	.word	0x00000600


	//   ....[5]....
        /*00c4*/ 	.word	0x000015c0


	//   ....[6]....
        /*00c8*/ 	.word	0x000068e0


	//   ....[7]....
        /*00cc*/ 	.word	0x00007690


	//   ....[8]....
        /*00d0*/ 	.word	0x00007b50


	//   ....[9]....
        /*00d4*/ 	.word	0x00007f50


	//   ....[10]....
        /*00d8*/ 	.word	0x00008340


	//   ....[11]....
        /*00dc*/ 	.word	0x000085f0


	//   ....[12]....
        /*00e0*/ 	.word	0x000089a0


	//   ....[13]....
        /*00e4*/ 	.word	0x0000b890


	//   ....[14]....
        /*00e8*/ 	.word	0x0000b9e0


	//   ....[15]....
        /*00ec*/ 	.word	0x0000ba50


	//   ....[16]....
        /*00f0*/ 	.word	0x0000bac0


	//----- nvinfo : EIATTR_REG_RECONFIG
	.align		4
.L_772:
        /*00f4*/ 	.byte	0x01, 0x54
	.zero		2


	//----- nvinfo : EIATTR_SYSCALL_OFFSETS
	.align		4
        /*00f8*/ 	.byte	0x04, 0x46
        /*00fa*/ 	.short	(.L_774 - .L_773)


	//   ....[0]....
.L_773:
        /*00fc*/ 	.word	0x00001220


	//   ....[1]....
        /*0100*/ 	.word	0x00001310


	//   ....[2]....
        /*0104*/ 	.word	0x00001450


	//   ....[3]....
        /*0108*/ 	.word	0x00001540


	//----- nvinfo : EIATTR_MBARRIER_INSTR_OFFSETS
	.align		4
.L_774:
        /*010c*/ 	.byte	0x04, 0x39
        /*010e*/ 	.short	(.L_776 - .L_775)


	//   ....[0]....
.L_775:
        /*0110*/ 	.word	0x00000260
        /*0114*/ 	.word	0x000000ff
        /*0118*/ 	.word	0x00036400
        /*011c*/ 	.short	0x0100
        /*011e*/ 	.byte	0x06
	.zero		1


	//   ....[1]....
        /*0120*/ 	.word	0x00000350
        /*0124*/ 	.word	0x000000ff
        /*0128*/ 	.word	0x00036410
        /*012c*/ 	.short	0x0100
        /*012e*/ 	.byte	0x08
	.zero		1


	//   ....[2]....
        /*0130*/ 	.word	0x00000360
        /*0134*/ 	.word	0x000000ff
        /*0138*/ 	.word	0x00036420
        /*013c*/ 	.short	0x0100
        /*013e*/ 	.byte	0x08
	.zero		1


	//   ....[3]....
        /*0140*/ 	.word	0x00000370
        /*0144*/ 	.word	0x000000ff
        /*0148*/ 	.word	0x00036418
        /*014c*/ 	.short	0x0100
        /*014e*/ 	.byte	0x08
	.zero		1


	//   ....[4]....
        /*0150*/ 	.word	0x00000380
        /*0154*/ 	.word	0x000000ff
        /*0158*/ 	.word	0x00036428
        /*015c*/ 	.short	0x0100
        /*015e*/ 	.byte	0x08
	.zero		1


	//   ....[5]....
        /*0160*/ 	.word	0x000004b0
        /*0164*/ 	.word	0x000000ff
        /*0168*/ 	.word	0x00036430
        /*016c*/ 	.short	0x0100
        /*016e*/ 	.byte	0x08
	.zero		1


	//   ....[6]....
        /*0170*/ 	.word	0x000004c0
        /*0174*/ 	.word	0x000000ff
        /*0178*/ 	.word	0x00036438
        /*017c*/ 	.short	0x0100
        /*017e*/ 	.byte	0x08
	.zero		1


	//   ....[7]....
        /*0180*/ 	.word	0x00001600
        /*0184*/ 	.word	0x000000ff
        /*0188*/ 	.word	0x00036400
        /*018c*/ 	.short	0x010a
        /*018e*/ 	.byte	0x24
	.zero		1


	//   ....[8]....
        /*0190*/ 	.word	0x00001700
        /*0194*/ 	.word	0x000000ff
        /*0198*/ 	.word	0x00036400
        /*019c*/ 	.short	0x010a
        /*019e*/ 	.byte	0x24
	.zero		1


	//   ....[9]....
        /*01a0*/ 	.word	0x00001de0
        /*01a4*/ 	.word	0x00000003
        /*01a8*/ 	.word	0x00036410
        /*01ac*/ 	.short	0x010a
        /*01ae*/ 	.byte	0x3f
	.zero		1


	//   ....[10]....
        /*01b0*/ 	.word	0x00001e20
        /*01b4*/ 	.word	0x00000003
        /*01b8*/ 	.word	0x00036410
        /*01bc*/ 	.short	0x010a
        /*01be*/ 	.byte	0x3f
	.zero		1


	//   ....[11]....
        /*01c0*/ 	.word	0x000024c0
        /*01c4*/ 	.word	0x000000ff
        /*01c8*/ 	.word	0x00036430
        /*01cc*/ 	.short	0x010a
        /*01ce*/ 	.byte	0x24
	.zero		1


	//   ....[12]....
        /*01d0*/ 	.word	0x00002500
        /*01d4*/ 	.word	0x000000ff
        /*01d8*/ 	.word	0x00036430
        /*01dc*/ 	.short	0x010a
        /*01de*/ 	.byte	0x24
	.zero		1


	//   ....[13]....
        /*01e0*/ 	.word	0x00003980
        /*01e4*/ 	.word	0x000000ff
        /*01e8*/ 	.word	0x00000000
        /*01ec*/ 	.short	0x0101
        /*01ee*/ 	.byte	0x04
	.zero		1


	//   ....[14]....
        /*01f0*/ 	.word	0x00003d10
        /*01f4*/ 	.word	0x00000003
        /*01f8*/ 	.word	0x00000000
        /*01fc*/ 	.short	0x0101
        /*01fe*/ 	.byte	0x3f
	.zero		1


	//   ....[15]....
        /*0200*/ 	.word	0x00009790
        /*0204*/ 	.word	0x00000000
        /*0208*/ 	.word	0x00036420
        /*020c*/ 	.short	0x010a
        /*020e*/ 	.byte	0x3f
	.zero		1


	//   ....[16]....
        /*0210*/ 	.word	0x00009f80
        /*0214*/ 	.word	0x00000000
        /*0218*/ 	.word	0x00036438
        /*021c*/ 	.short	0x010a
        /*021e*/ 	.byte	0x3f
	.zero		1


	//   ....[17]....
        /*0220*/ 	.word	0x0000a2e0
        /*0224*/ 	.word	0x00000000
        /*0228*/ 	.word	0x00036428
        /*022c*/ 	.short	0x010a
        /*022e*/ 	.byte	0x3f
	.zero		1


	//   ....[18]....
        /*0230*/ 	.word	0x0000a610
        /*0234*/ 	.word	0x00000000
        /*0238*/ 	.word	0x00036438
        /*023c*/ 	.short	0x010a
        /*023e*/ 	.byte	0x3f
	.zero		1


	//   ....[19]....
        /*0240*/ 	.word	0x0000a900
        /*0244*/ 	.word	0x00000000
        /*0248*/ 	.word	0x00036420
        /*024c*/ 	.short	0x010a
        /*024e*/ 	.byte	0x3f
	.zero		1


	//   ....[20]....
        /*0250*/ 	.word	0x0000ac80
        /*0254*/ 	.word	0x00000000
        /*0258*/ 	.word	0x00036438
        /*025c*/ 	.short	0x010a
        /*025e*/ 	.byte	0x3f
	.zero		1


	//   ....[21]....
        /*0260*/ 	.word	0x0000af80
        /*0264*/ 	.word	0x00000000
        /*0268*/ 	.word	0x00036428
        /*026c*/ 	.short	0x010a
        /*026e*/ 	.byte	0x3f
	.zero		1


	//   ....[22]....
        /*0270*/ 	.word	0x0000b2c0
        /*0274*/ 	.word	0x00000000
        /*0278*/ 	.word	0x00036438
        /*027c*/ 	.short	0x010a
        /*027e*/ 	.byte	0x3f
	.zero		1


	//   ....[23]....
        /*0280*/ 	.word	0x0000b720
        /*0284*/ 	.word	0x00000007
        /*0288*/ 	.word	0x00000000
        /*028c*/ 	.short	0x010a
        /*028e*/ 	.byte	0x3f
	.zero		1


	//   ....[24]....
        /*0290*/ 	.word	0x0000b7a0
        /*0294*/ 	.word	0x00000003
        /*0298*/ 	.word	0x00000000
        /*029c*/ 	.short	0x010a
        /*029e*/ 	.byte	0x3f
	.zero		1


	//   ....[25]....
        /*02a0*/ 	.word	0x0000b7f0
        /*02a4*/ 	.word	0x00000009
        /*02a8*/ 	.word	0x00036438
        /*02ac*/ 	.short	0x010a
        /*02ae*/ 	.byte	0x3f
	.zero		1


	//   ....[26]....
        /*02b0*/ 	.word	0x0000b8c0
        /*02b4*/ 	.word	0x0000009c
        /*02b8*/ 	.word	0x00036400
        /*02bc*/ 	.short	0x010a
        /*02be*/ 	.byte	0x3f
	.zero		1


	//   ....[27]....
        /*02c0*/ 	.word	0x0000b910
        /*02c4*/ 	.word	0x00000003
        /*02c8*/ 	.word	0x00036410
        /*02cc*/ 	.short	0x010a
        /*02ce*/ 	.byte	0x3f
	.zero		1


	//   ....[28]....
        /*02d0*/ 	.word	0x0000b960
        /*02d4*/ 	.word	0x0000009c
        /*02d8*/ 	.word	0x00036430
        /*02dc*/ 	.short	0x010a
        /*02de*/ 	.byte	0x3f
	.zero		1


	//   ....[29]....
        /*02e0*/ 	.word	0x0000bb00
        /*02e4*/ 	.word	0x00000000
        /*02e8*/ 	.word	0x00036420
        /*02ec*/ 	.short	0x010a
        /*02ee*/ 	.byte	0x3f
	.zero		1


	//   ....[30]....
        /*02f0*/ 	.word	0x0000bb50
        /*02f4*/ 	.word	0x00000000
        /*02f8*/ 	.word	0x00036438
        /*02fc*/ 	.short	0x010a
        /*02fe*/ 	.byte	0x3f
	.zero		1


	//   ....[31]....
        /*0300*/ 	.word	0x0000bba0
        /*0304*/ 	.word	0x00000000
        /*0308*/ 	.word	0x00036428
        /*030c*/ 	.short	0x010a
        /*030e*/ 	.byte	0x3f
	.zero		1


	//   ....[32]....
        /*0310*/ 	.word	0x0000bc00
        /*0314*/ 	.word	0x00000000
        /*0318*/ 	.word	0x00036438
        /*031c*/ 	.short	0x010a
        /*031e*/ 	.byte	0x3f
	.zero		1


	//   ....[33]....
        /*0320*/ 	.word	0x0000bc80
        /*0324*/ 	.word	0x00000000
        /*0328*/ 	.word	0x00036420
        /*032c*/ 	.short	0x010a
        /*032e*/ 	.byte	0x3f
	.zero		1


	//   ....[34]....
        /*0330*/ 	.word	0x0000bcd0
        /*0334*/ 	.word	0x00000000
        /*0338*/ 	.word	0x00036438
        /*033c*/ 	.short	0x010a
        /*033e*/ 	.byte	0x3f
	.zero		1


	//   ....[35]....
        /*0340*/ 	.word	0x0000bd20
        /*0344*/ 	.word	0x00000000
        /*0348*/ 	.word	0x00036428
        /*034c*/ 	.short	0x010a
        /*034e*/ 	.byte	0x3f
	.zero		1


	//   ....[36]....
        /*0350*/ 	.word	0x0000bd70
        /*0354*/ 	.word	0x00000000
        /*0358*/ 	.word	0x00036438
        /*035c*/ 	.short	0x010a
        /*035e*/ 	.byte	0x3f
	.zero		1


	//   ....[37]....
        /*0360*/ 	.word	0x0000be40
        /*0364*/ 	.word	0x00000007
        /*0368*/ 	.word	0x00000000
        /*036c*/ 	.short	0x010a
        /*036e*/ 	.byte	0x3f
	.zero		1


	//   ....[38]....
        /*0370*/ 	.word	0x0000be90
        /*0374*/ 	.word	0x00000003
        /*0378*/ 	.word	0x00000000
        /*037c*/ 	.short	0x010a
        /*037e*/ 	.byte	0x3f
	.zero		1


	//----- nvinfo : EIATTR_NUM_MBARRIERS
	.align		4
.L_776:
        /*0380*/ 	.byte	0x03, 0x38
        /*0382*/ 	.short	0x0007


	//----- nvinfo : EIATTR_EXIT_INSTR_OFFSETS
	.align		4
        /*0384*/ 	.byte	0x04, 0x1c
        /*0386*/ 	.short	(.L_778 - .L_777)


	//   ....[0]....
.L_777:
        /*0388*/ 	.word	0x0000b840


	//----- nvinfo : EIATTR_MAX_THREADS
	.align		4
.L_778:
        /*038c*/ 	.byte	0x04, 0x05
        /*038e*/ 	.short	(.L_780 - .L_779)
.L_779:
        /*0390*/ 	.word	0x00000200
        /*0394*/ 	.word	0x00000001
        /*0398*/ 	.word	0x00000001


	//----- nvinfo : EIATTR_CRS_STACK_SIZE
	.align		4
.L_780:
        /*039c*/ 	.byte	0x04, 0x1e
        /*039e*/ 	.short	(.L_782 - .L_781)
.L_781:
        /*03a0*/ 	.word	0x00000000


	//----- nvinfo : EIATTR_CBANK_PARAM_SIZE
	.align		4
.L_782:
        /*03a4*/ 	.byte	0x03, 0x19
        /*03a6*/ 	.short	0x06f0


	//----- nvinfo : EIATTR_PARAM_CBANK
	.align		4
        /*03a8*/ 	.byte	0x04, 0x0a
        /*03aa*/ 	.short	(.L_784 - .L_783)
	.align		4
.L_783:
        /*03ac*/ 	.word	index@(.nv.constant0._ZN7cutlass13device_kernelIN5flash11enable_sm90INS1_16FlashAttnBwdSm90INS1_25CollectiveMainloopBwdSm90ILi2ELi1ELi1EN4cute5tupleIJNS5_1CILi1EEES8_S8_EEENS6_IJNS7_ILi64EEENS7_ILi96EEENS7_ILi192EEEEEENS_10bfloat16_tEfNS_4arch4Sm90ELb1ELb0ELb0ELb1ELb1ELb0ELb1ELb0ELi3ELi1ELi1ELi1ELb0EEENS1_21CollectiveEpilogueBwdISD_SE_SG_Li384ELb1ELb1ELi3EEENS1_25SingleTileBwdLPTSchedulerILb1ELi96ELb1EEEEEEEEEvNT_6ParamsE)
        /*03b0*/ 	.short	0x0210
        /*03b2*/ 	.short	0x06f0


	//----- nvinfo : EIATTR_SW_WAR
	.align		4
.L_784:
        /*03b4*/ 	.byte	0x04, 0x36
        /*03b6*/ 	.short	(.L_786 - .L_785)
.L_785:
        /*03b8*/ 	.word	0x00000008
.L_786:


//--------------------- .nv.info._ZN7cutlass13device_kernelIN5flash11enable_sm90INS1_16FlashAttnBwdSm90INS1_25CollectiveMainloopBwdSm90ILi2ELi1ELi1EN4cute5tupleIJNS5_1CILi1EEES8_S8_EEENS6_IJNS7_ILi64EEENS7_ILi96EEENS7_ILi192EEEEEENS_10bfloat16_tEfNS_4arch4Sm90ELb1ELb0ELb0ELb1ELb0ELb0ELb1ELb0ELi3ELi1ELi1ELi1ELb0EEENS1_24CollectiveEpilogueBwdGQAISD_fSG_Li384ELb1ELb0EEENS1_25SingleTileBwdLPTSchedulerILb1ELi96ELb0EEEEEEEEEvNT_6ParamsE --------------------------
	.section	.nv.info._ZN7cutlass13device_kernelIN5flash11enable_sm90INS1_16FlashAttnBwdSm90INS1_25CollectiveMainloopBwdSm90ILi2ELi1ELi1EN4cute5tupleIJNS5_1CILi1EEES8_S8_EEENS6_IJNS7_ILi64EEENS7_ILi96EEENS7_ILi192EEEEEENS_10bfloat16_tEfNS_4arch4Sm90ELb1ELb0ELb0ELb1ELb0ELb0ELb1ELb0ELi3ELi1ELi1ELi1ELb0EEENS1_24CollectiveEpilogueBwdGQAISD_fSG_Li384ELb1ELb0EEENS1_25SingleTileBwdLPTSchedulerILb1ELi96ELb0EEEEEEEEEvNT_6ParamsE,"",@"SHT_CUDA_INFO"
	.sectionflags	@""
	.align	4


	//----- nvinfo : EIATTR_CUDA_API_VERSION
	.align		4
        /*0000*/ 	.byte	0x04, 0x37
        /*0002*/ 	.short	(.L_788 - .L_787)
.L_787:
        /*0004*/ 	.word	0x00000082


	//----- nvinfo : EIATTR_KPARAM_INFO
	.align		4
.L_788:
        /*0008*/ 	.byte	0x04, 0x17
        /*000a*/ 	.short	(.L_790 - .L_789)
.L_789:
        /*000c*/ 	.word	0x00000000
        /*0010*/ 	.short	0x0000
        /*0012*/ 	.short	0x0070
        /*0014*/ 	.byte	0x00, 0xf0, 0x01, 0x1c


	//----- nvinfo : EIATTR_SPARSE_MMA_MASK
	.align		4
.L_790:
        /*0018*/ 	.byte	0x03, 0x50
        /*001a*/ 	.short	0x0000


	//----- nvinfo : EIATTR_MAXREG_COUNT
	.align		4
        /*001c*/ 	.byte	0x03, 0x1b
        /*001e*/ 	.short	0x0080


	//----- nvinfo : EIATTR_NUM_BARRIERS
	.align		4
        /*0020*/ 	.byte	0x02, 0x4c
        /*0022*/ 	.byte	0x10
	.zero		1


	//----- nvinfo : EIATTR_EXTERNS
	.align		4
        /*0024*/ 	.byte	0x04, 0x0f
        /*0026*/ 	.short	(.L_792 - .L_791)


	//   ....[0]....
	.align		4
.L_791:
        /*0028*/ 	.word	index@(__assertfail)


	//----- nvinfo : EIATTR_ANNOTATIONS
	.align		4
.L_792:
        /*002c*/ 	.byte	0x04, 0x55
        /*002e*/ 	.short	(.L_794 - .L_793)


	//   ....[0]....
.L_793:
        /*0030*/ 	.word	0x00000001
        /*0034*/ 	.byte	0x40, 0x05, 0x00, 0x00, 0x01, 0x00, 0x00, 0x00, 0xf0, 0x16, 0x00, 0x00, 0x01, 0x00, 0x00, 0x00
        /*0044*/ 	.byte	0x70, 0x8d, 0x00, 0x00


	//----- nvinfo : EIATTR_MERCURY_ISA_VERSION
	.align		4
.L_794:
        /*0048*/ 	.byte	0x03, 0x5f
        /*004a*/ 	.short	0x0101


	//----- nvinfo : EIATTR_INT_WARP_WIDE_INSTR_OFFSETS
	.align		4
        /*004c*/ 	.byte	0x04, 0x31
        /*004e*/ 	.short	(.L_796 - .L_795)


	//   ....[0]....
.L_795:
        /*0050*/ 	.word	0x00000180


	//   ....[1]....
        /*0054*/ 	.word	0x00000240


	//----- nvinfo : EIATTR_COOP_GROUP_MASK_REGIDS
	.align		4
.L_796:
        /*0058*/ 	.byte	0x04, 0x29
        /*005a*/ 	.short	(.L_798 - .L_797)


	//   ....[0]....
.L_797:
        /*005c*/ 	.word	0xffffffff


	//   ....[1]....
        /*0060*/ 	.word	0xffffffff


	//   ....[2]....
        /*0064*/ 	.word	0xffffffff


	//   ....[3]....
        /*0068*/ 	.word	0xffffffff


	//   ....[4]....
        /*006c*/ 	.word	0xffffffff


	//   ....[5]....
        /*0070*/ 	.word	0xffffffff


	//   ....[6]....
        /*0074*/ 	.word	0xffffffff


	//   ....[7]....
        /*0078*/ 	.word	0x0500000f


	//----- nvinfo : EIATTR_COOP_GROUP_INSTR_OFFSETS
	.align		4
.L_798:
        /*007c*/ 	.byte	0x04, 0x28
        /*007e*/ 	.short	(.L_800 - .L_799)


	//   ....[0]....
.L_799:
        /*0080*/ 	.word	0x00000060


	//   ....[1]....
        /*0084*/ 	.word	0x00000190


	//   ....[2]....
        /*0088*/ 	.word	0x00000220


	//   ....[3]....
        /*008c*/ 	.word	0x000003a0


	//   ....[4]....
        /*0090*/ 	.word	0x00000600


	//   ....[5]....
        /*0094*/ 	.word	0x00001590


	//   ....[6]....
        /*0098*/ 	.word	0x00004920


	//   ....[7]....
        /*009c*/ 	.word	0x00008fa0


	//----- nvinfo : EIATTR_REG_RECONFIG
	.align		4
.L_800:
        /*00a0*/ 	.byte	0x01, 0x54
	.zero		2


	//----- nvinfo : EIATTR_SYSCALL_OFFSETS
	.align		4
        /*00a4*/ 	.byte	0x04, 0x46
        /*00a6*/ 	.short	(.L_802 - .L_801)


	//   ....[0]....
.L_801:
        /*00a8*/ 	.word	0x000011f0


	//   ....[1]....
        /*00ac*/ 	.word	0x000012e0


	//   ....[2]....
        /*00b0*/ 	.word	0x00001420


	//   ....[3]....
        /*00b4*/ 	.word	0x00001510


	//----- nvinfo : EIATTR_MBARRIER_INSTR_OFFSETS
	.align		4
.L_802:
        /*00b8*/ 	.byte	0x04, 0x39
        /*00ba*/ 	.short	(.L_804 - .L_803)


	//   ....[0]....
.L_803:
        /*00bc*/ 	.word	0x00000260
        /*00c0*/ 	.word	0x000000ff
        /*00c4*/ 	.word	0x00036400
        /*00c8*/ 	.short	0x0100
        /*00ca*/ 	.byte	0x06
	.zero		1


	//   ....[1]....
        /*00cc*/ 	.word	0x00000350
        /*00d0*/ 	.word	0x000000ff
        /*00d4*/ 	.word	0x00036410
        /*00d8*/ 	.short	0x0100
        /*00da*/ 	.byte	0x08
	.zero		1


	//   ....[2]....
        /*00dc*/ 	.word	0x00000360
        /*00e0*/ 	.word	0x000000ff
        /*00e4*/ 	.word	0x00036420
        /*00e8*/ 	.short	0x0100
        /*00ea*/ 	.byte	0x08
	.zero		1


	//   ....[3]....
        /*00ec*/ 	.word	0x00000370
        /*00f0*/ 	.word	0x000000ff
        /*00f4*/ 	.word	0x00036418
        /*00f8*/ 	.short	0x0100
        /*00fa*/ 	.byte	0x08
	.zero		1


	//   ....[4]....
        /*00fc*/ 	.word	0x00000380
        /*0100*/ 	.word	0x000000ff
        /*0104*/ 	.word	0x00036428
        /*0108*/ 	.short	0x0100
        /*010a*/ 	.byte	0x08
	.zero		1


	//   ....[5]....
        /*010c*/ 	.word	0x000004b0
        /*0110*/ 	.word	0x000000ff
        /*0114*/ 	.word	0x00036430
        /*0118*/ 	.short	0x0100
        /*011a*/ 	.byte	0x08
	.zero		1


	//   ....[6]....
        /*011c*/ 	.word	0x000004c0
        /*0120*/ 	.word	0x000000ff
        /*0124*/ 	.word	0x00036438
        /*0128*/ 	.short	0x0100
        /*012a*/ 	.byte	0x08
	.zero		1


	//   ....[7]....
        /*012c*/ 	.word	0x000015d0
        /*0130*/ 	.word	0x000000ff
        /*0134*/ 	.word	0x00036400
        /*0138*/ 	.short	0x010a
        /*013a*/ 	.byte	0x24
	.zero		1


	//   ....[8]....
        /*013c*/ 	.word	0x000016d0
        /*0140*/ 	.word	0x000000ff
        /*0144*/ 	.word	0x00036400
        /*0148*/ 	.short	0x010a
        /*014a*/ 	.byte	0x24
	.zero		1


	//   ....[9]....
        /*014c*/ 	.word	0x00001db0
        /*0150*/ 	.word	0x00000003
        /*0154*/ 	.word	0x00036410
        /*0158*/ 	.short	0x010a
        /*015a*/ 	.byte	0x3f
	.zero		1


	//   ....[10]....
        /*015c*/ 	.word	0x00001df0
        /*0160*/ 	.word	0x00000003
        /*0164*/ 	.word	0x00036410
        /*0168*/ 	.short	0x010a
        /*016a*/ 	.byte	0x3f
	.zero		1


	//   ....[11]....
        /*016c*/ 	.word	0x00002490
        /*0170*/ 	.word	0x000000ff
        /*0174*/ 	.word	0x00036430
        /*0178*/ 	.short	0x010a
        /*017a*/ 	.byte	0x24
	.zero		1


	//   ....[12]....
        /*017c*/ 	.word	0x000024d0
        /*0180*/ 	.word	0x000000ff
        /*0184*/ 	.word	0x00036430
        /*0188*/ 	.short	0x010a
        /*018a*/ 	.byte	0x24
	.zero		1


	//   ....[13]....
        /*018c*/ 	.word	0x00003950
        /*0190*/ 	.word	0x000000ff
        /*0194*/ 	.word	0x00000000
        /*0198*/ 	.short	0x0101
        /*019a*/ 	.byte	0x04
	.zero		1


	//   ....[14]....
        /*019c*/ 	.word	0x00003ce0
        /*01a0*/ 	.word	0x00000003
        /*01a4*/ 	.word	0x00000000
        /*01a8*/ 	.short	0x0101
        /*01aa*/ 	.byte	0x3f
	.zero		1


	//   ....[15]....
        /*01ac*/ 	.word	0x00006ea0
        /*01b0*/ 	.word	0x00000000
        /*01b4*/ 	.word	0x00036420
        /*01b8*/ 	.short	0x010a
        /*01ba*/ 	.byte	0x3f
	.zero		1


	//   ....[16]....
        /*01bc*/ 	.word	0x00007690
        /*01c0*/ 	.word	0x00000000
        /*01c4*/ 	.word	0x00036438
        /*01c8*/ 	.short	0x010a
        /*01ca*/ 	.byte	0x3f
	.zero		1


	//   ....[17]....
        /*01cc*/ 	.word	0x000079f0
        /*01d0*/ 	.word	0x00000000
        /*01d4*/ 	.word	0x00036428
        /*01d8*/ 	.short	0x010a
        /*01da*/ 	.byte	0x3f
	.zero		1


	//   ....[18]....
        /*01dc*/ 	.word	0x00007d20
        /*01e0*/ 	.word	0x00000000
        /*01e4*/ 	.word	0x00036438
        /*01e8*/ 	.short	0x010a
        /*01ea*/ 	.byte	0x3f
	.zero		1


	//   ....[19]....
        /*01ec*/ 	.word	0x00008010
        /*01f0*/ 	.word	0x00000000
        /*01f4*/ 	.word	0x00036420
        /*01f8*/ 	.short	0x010a
        /*01fa*/ 	.byte	0x3f
	.zero		1


	//   ....[20]....
        /*01fc*/ 	.word	0x00008390
        /*0200*/ 	.word	0x00000000
        /*0204*/ 	.word	0x00036438
        /*0208*/ 	.short	0x010a
        /*020a*/ 	.byte	0x3f
	.zero		1


	//   ....[21]....
        /*020c*/ 	.word	0x00008690
        /*0210*/ 	.word	0x00000000
        /*0214*/ 	.word	0x00036428
        /*0218*/ 	.short	0x010a
        /*021a*/ 	.byte	0x3f
	.zero		1


	//   ....[22]....
        /*021c*/ 	.word	0x000089d0
        /*0220*/ 	.word	0x00000000
        /*0224*/ 	.word	0x00036438
        /*0228*/ 	.short	0x010a
        /*022a*/ 	.byte	0x3f
	.zero		1


	//   ....[23]....
        /*022c*/ 	.word	0x00008e30
        /*0230*/ 	.word	0x00000007
        /*0234*/ 	.word	0x00000000
        /*0238*/ 	.short	0x010a
        /*023a*/ 	.byte	0x3f
	.zero		1


	//   ....[24]....
        /*023c*/ 	.word	0x00008eb0
        /*0240*/ 	.word	0x00000003
        /*0244*/ 	.word	0x00000000
        /*0248*/ 	.short	0x010a
        /*024a*/ 	.byte	0x3f
	.zero		1


	//   ....[25]....
        /*024c*/ 	.word	0x00008f00
        /*0250*/ 	.word	0x00000009
        /*0254*/ 	.word	0x00036438
        /*0258*/ 	.short	0x010a
        /*025a*/ 	.byte	0x3f
	.zero		1


	//   ....[26]....
        /*025c*/ 	.word	0x00008fd0
        /*0260*/ 	.word	0x0000009b
        /*0264*/ 	.word	0x00036400
        /*0268*/ 	.short	0x010a
        /*026a*/ 	.byte	0x3f
	.zero		1


	//   ....[27]....
        /*026c*/ 	.word	0x00009020
        /*0270*/ 	.word	0x00000003
        /*0274*/ 	.word	0x00036410
        /*0278*/ 	.short	0x010a
        /*027a*/ 	.byte	0x3f
	.zero		1


	//   ....[28]....
        /*027c*/ 	.word	0x00009070
        /*0280*/ 	.word	0x0000009b
        /*0284*/ 	.word	0x00036430
        /*0288*/ 	.short	0x010a
        /*028a*/ 	.byte	0x3f
	.zero		1


	//   ....[29]....
        /*028c*/ 	.word	0x000090c0
        /*0290*/ 	.word	0x00000000
        /*0294*/ 	.word	0x00036420
        /*0298*/ 	.short	0x010a
        /*029a*/ 	.byte	0x3f
	.zero		1


	//   ....[30]....
        /*029c*/ 	.word	0x00009110
        /*02a0*/ 	.word	0x00000000
        /*02a4*/ 	.word	0x00036438
        /*02a8*/ 	.short	0x010a
        /*02aa*/ 	.byte	0x3f
	.zero		1


	//   ....[31]....
        /*02ac*/ 	.word	0x00009160
        /*02b0*/ 	.word	0x00000000
        /*02b4*/ 	.word	0x00036428
        /*02b8*/ 	.short	0x010a
        /*02ba*/ 	.byte	0x3f
	.zero		1


	//   ....[32]....
        /*02bc*/ 	.word	0x000091c0
        /*02c0*/ 	.word	0x00000000
        /*02c4*/ 	.word	0x00036438
        /*02c8*/ 	.short	0x010a
        /*02ca*/ 	.byte	0x3f
	.zero		1


	//   ....[33]....
        /*02cc*/ 	.word	0x00009240
        /*02d0*/ 	.word	0x00000000
        /*02d4*/ 	.word	0x00036420
        /*02d8*/ 	.short	0x010a
        /*02da*/ 	.byte	0x3f
	.zero		1


	//   ....[34]....
        /*02dc*/ 	.word	0x00009290
        /*02e0*/ 	.word	0x00000000
        /*02e4*/ 	.word	0x00036438
        /*02e8*/ 	.short	0x010a
        /*02ea*/ 	.byte	0x3f
	.zero		1


	//   ....[35]....
        /*02ec*/ 	.word	0x000092e0
        /*02f0*/ 	.word	0x00000000
        /*02f4*/ 	.word	0x00036428
        /*02f8*/ 	.short	0x010a
        /*02fa*/ 	.byte	0x3f
	.zero		1


	//   ....[36]....
        /*02fc*/ 	.word	0x00009330
        /*0300*/ 	.word	0x00000000
        /*0304*/ 	.word	0x00036438
        /*0308*/ 	.short	0x010a
        /*030a*/ 	.byte	0x3f
	.zero		1


	//   ....[37]....
        /*030c*/ 	.word	0x00009400
        /*0310*/ 	.word	0x00000007
        /*0314*/ 	.word	0x00000000
        /*0318*/ 	.short	0x010a
        /*031a*/ 	.byte	0x3f
	.zero		1


	//   ....[38]....
        /*031c*/ 	.word	0x00009450
        /*0320*/ 	.word	0x00000003
        /*0324*/ 	.word	0x00000000
        /*0328*/ 	.short	0x010a
        /*032a*/ 	.byte	0x3f
	.zero		1


	//----- nvinfo : EIATTR_NUM_MBARRIERS
	.align		4
.L_804:
        /*032c*/ 	.byte	0x03, 0x38
        /*032e*/ 	.short	0x0007


	//----- nvinfo : EIATTR_EXIT_INSTR_OFFSETS
	.align		4
        /*0330*/ 	.byte	0x04, 0x1c
        /*0332*/ 	.short	(.L_806 - .L_805)


	//   ....[0]....
.L_805:
        /*0334*/ 	.word	0x00008f50


	//----- nvinfo : EIATTR_MAX_THREADS
	.align		4
.L_806:
        /*0338*/ 	.byte	0x04, 0x05
        /*033a*/ 	.short	(.L_808 - .L_807)
.L_807:
        /*033c*/ 	.word	0x00000200
        /*0340*/ 	.word	0x00000001
        /*0344*/ 	.word	0x00000001


	//----- nvinfo : EIATTR_CRS_STACK_SIZE
	.align		4
.L_808:
        /*0348*/ 	.byte	0x04, 0x1e
        /*034a*/ 	.short	(.L_810 - .L_809)
.L_809:
        /*034c*/ 	.word	0x00000000


	//----- nvinfo : EIATTR_CBANK_PARAM_SIZE
	.align		4
.L_810:
        /*0350*/ 	.byte	0x03, 0x19
        /*0352*/ 	.short	0x0770


	//----- nvinfo : EIATTR_PARAM_CBANK
	.align		4
        /*0354*/ 	.byte	0x04, 0x0a
        /*0356*/ 	.short	(.L_812 - .L_811)
	.align		4
.L_811:
        /*0358*/ 	.word	index@(.nv.constant0._ZN7cutlass13device_kernelIN5flash11enable_sm90INS1_16FlashAttnBwdSm90INS1_25CollectiveMainloopBwdSm90ILi2ELi1ELi1EN4cute5tupleIJNS5_1CILi1EEES8_S8_EEENS6_IJNS7_ILi64EEENS7_ILi96EEENS7_ILi192EEEEEENS_10bfloat16_tEfNS_4arch4Sm90ELb1ELb0ELb0ELb1ELb0ELb0ELb1ELb0ELi3ELi1ELi1ELi1ELb0EEENS1_24CollectiveEpilogueBwdGQAISD_fSG_Li384ELb1ELb0EEENS1_25SingleTileBwdLPTSchedulerILb1ELi96ELb0EEEEEEEEEvNT_6ParamsE)
        /*035c*/ 	.short	0x0210
        /*035e*/ 	.short	0x0770


	//----- nvinfo : EIATTR_SW_WAR
	.align		4
.L_812:
        /*0360*/ 	.byte	0x04, 0x36
        /*0362*/ 	.short	(.L_814 - .L_813)
.L_813:
        /*0364*/ 	.word	0x00000008
.L_814:


//--------------------- .nv.info._ZN7cutlass13device_kernelIN5flash32FlashAttnBwdPostprocessConvertdQIN4cute5tupleIJNS3_1CILi96EEENS5_ILi192EEEEEENS_10bfloat16_tEfNS_4arch4Sm90ELi384ENS3_8TiledMMAINS3_8MMA_AtomIJNS3_4SM904GMMA27MMA_64x96x16_F32BF16BF16_SSILNSF_5MajorE1ELSH_1ELNSF_7ScaleInE1ELSI_1EEEEEENS3_6LayoutINS4_IJNS5_ILi3EEENS5_ILi1EEESN_EEENS4_IJSN_NS5_ILi0EEESP_EEEEENS4_IJNS3_10UnderscoreESS_SS_EEEEELb1EEEEEvNT_6ParamsE --------------------------
	.section	.nv.info._ZN7cutlass13device_kernelIN5flash32FlashAttnBwdPostprocessConvertdQIN4cute5tupleIJNS3_1CILi96EEENS5_ILi192EEEEEENS_10bfloat16_tEfNS_4arch4Sm90ELi384ENS3_8TiledMMAINS3_8MMA_AtomIJNS3_4SM904GMMA27MMA_64x96x16_F32BF16BF16_SSILNSF_5MajorE1ELSH_1ELNSF_7ScaleInE1ELSI_1EEEEEENS3_6LayoutINS4_IJNS5_ILi3EEENS5_ILi1EEESN_EEENS4_IJSN_NS5_ILi0EEESP_EEEEENS4_IJNS3_10UnderscoreESS_SS_EEEEELb1EEEEEvNT_6ParamsE,"",@"SHT_CUDA_INFO"
	.sectionflags	@""
	.align	4


	//----- nvinfo : EIATTR_CUDA_API_VERSION
	.align		4
        /*0000*/ 	.byte	0x04, 0x37
        /*0002*/ 	.short	(.L_816 - .L_815)
.L_815:
        /*0004*/ 	.word	0x00000082


	//----- nvinfo : EIATTR_KPARAM_INFO
	.align		4
.L_816:
        /*0008*/ 	.byte	0x04, 0x17
        /*000a*/ 	.short	(.L_818 - .L_817)
.L_817:
        /*000c*/ 	.word	0x00000000
        /*0010*/ 	.short	0x0000
        /*0012*/ 	.short	0x0000
        /*0014*/ 	.byte	0x00, 0xf0, 0xc1, 0x01


	//----- nvinfo : EIATTR_SPARSE_MMA_MASK
	.align		4
.L_818:
        /*0018*/ 	.byte	0x03, 0x50
        /*001a*/ 	.short	0x0000


	//----- nvinfo : EIATTR_MAXREG_COUNT
	.align		4
        /*001c*/ 	.byte	0x03, 0x1b
        /*001e*/ 	.short	0x0050


	//----- nvinfo : EIATTR_NUM_BARRIERS
	.align		4
        /*0020*/ 	.byte	0x02, 0x4c
        /*0022*/ 	.byte	0x01
	.zero		1


	//----- nvinfo : EIATTR_MERCURY_ISA_VERSION
	.align		4
        /*0024*/ 	.byte	0x03, 0x5f
        /*0026*/ 	.short	0x0101


	//----- nvinfo : EIATTR_MBARRIER_INSTR_OFFSETS
	.align		4
        /*0028*/ 	.byte	0x04, 0x39
        /*002a*/ 	.short	(.L_820 - .L_819)


	//   ....[0]....
.L_819:
        /*002c*/ 	.word	0x00000490
        /*0030*/ 	.word	0x000000ff
        /*0034*/ 	.word	0x0001b000
        /*0038*/ 	.short	0x0100
        /*003a*/ 	.byte	0x06
	.zero		1


	//   ....[1]....
        /*003c*/ 	.word	0x000005a0
        /*0040*/ 	.word	0x00000002
        /*0044*/ 	.word	0x0001b000
        /*0048*/ 	.short	0x010a
        /*004a*/ 	.byte	0x3f
	.zero		1


	//----- nvinfo : EIATTR_NUM_MBARRIERS
	.align		4
.L_820:
        /*004c*/ 	.byte	0x03, 0x38
        /*004e*/ 	.short	0x0001


	//----- nvinfo : EIATTR_EXIT_INSTR_OFFSETS
	.align		4
        /*0050*/ 	.byte	0x04, 0x1c
        /*0052*/ 	.short	(.L_822 - .L_821)


	//   ....[0]....
.L_821:
        /*0054*/ 	.word	0x000001a0


	//   ....[1]....
        /*0058*/ 	.word	0x00001630


	//   ....[2]....
        /*005c*/ 	.word	0x00001710


	//----- nvinfo : EIATTR_MAX_THREADS
	.align		4
.L_822:
        /*0060*/ 	.byte	0x04, 0x05
        /*0062*/ 	.short	(.L_824 - .L_823)
.L_823:
        /*0064*/ 	.word	0x00000180
        /*0068*/ 	.word	0x00000001
        /*006c*/ 	.word	0x00000001


	//----- nvinfo : EIATTR_CRS_STACK_SIZE
	.align		4
.L_824:
        /*0070*/ 	.byte	0x04, 0x1e
        /*0072*/ 	.short	(.L_826 - .L_825)
.L_825:
        /*0074*/ 	.word	0x00000000


	//----- nvinfo : EIATTR_CBANK_PARAM_SIZE
	.align		4
.L_826:
        /*0078*/ 	.byte	0x03, 0x19
        /*007a*/ 	.short	0x0070


	//----- nvinfo : EIATTR_PARAM_CBANK
	.align		4
        /*007c*/ 	.byte	0x04, 0x0a
        /*007e*/ 	.short	(.L_828 - .L_827)
	.align		4
.L_827:
        /*0080*/ 	.word	index@(.nv.constant0._ZN7cutlass13device_kernelIN5flash32FlashAttnBwdPostprocessConvertdQIN4cute5tupleIJNS3_1CILi96EEENS5_ILi192EEEEEENS_10bfloat16_tEfNS_4arch4Sm90ELi384ENS3_8TiledMMAINS3_8MMA_AtomIJNS3_4SM904GMMA27MMA_64x96x16_F32BF16BF16_SSILNSF_5MajorE1ELSH_1ELNSF_7ScaleInE1ELSI_1EEEEEENS3_6LayoutINS4_IJNS5_ILi3EEENS5_ILi1EEESN_EEENS4_IJSN_NS5_ILi0EEESP_EEEEENS4_IJNS3_10UnderscoreESS_SS_EEEEELb1EEEEEvNT_6ParamsE)
        /*0084*/ 	.short	0x0210
        /*0086*/ 	.short	0x0070


	//----- nvinfo : EIATTR_SW_WAR
	.align		4
.L_828:
        /*0088*/ 	.byte	0x04, 0x36
        /*008a*/ 	.short	(.L_830 - .L_829)
.L_829:
        /*008c*/ 	.word	0x00000008
.L_830:


//--------------------- .nv.info._ZN7cutlass13device_kernelIN5flash32FlashAttnBwdPostprocessConvertdQIN4cute5tupleIJNS3_1CILi64EEENS5_ILi192EEEEEENS_10bfloat16_tEfNS_4arch4Sm90ELi384ENS3_8TiledMMAINS3_8MMA_AtomIJNS3_4SM904GMMA27MMA_64x64x16_F32BF16BF16_SSILNSF_5MajorE0ELSH_1ELNSF_7ScaleInE1ELSI_1EEEEEENS3_6LayoutINS4_IJNS5_ILi1EEENS5_ILi3EEESM_EEENS4_IJNS5_ILi0EEESM_SP_EEEEENS4_IJNS3_10UnderscoreESS_SS_EEEEELb0EEEEEvNT_6ParamsE --------------------------
	.section	.nv.info._ZN7cutlass13device_kernelIN5flash32FlashAttnBwdPostprocessConvertdQIN4cute5tupleIJNS3_1CILi64EEENS5_ILi192EEEEEENS_10bfloat16_tEfNS_4arch4Sm90ELi384ENS3_8TiledMMAINS3_8MMA_AtomIJNS3_4SM904GMMA27MMA_64x64x16_F32BF16BF16_SSILNSF_5MajorE0ELSH_1ELNSF_7ScaleInE1ELSI_1EEEEEENS3_6LayoutINS4_IJNS5_ILi1EEENS5_ILi3EEESM_EEENS4_IJNS5_ILi0EEESM_SP_EEEEENS4_IJNS3_10UnderscoreESS_SS_EEEEELb0EEEEEvNT_6ParamsE,"",@"SHT_CUDA_INFO"
	.sectionflags	@""
	.align	4


	//----- nvinfo : EIATTR_CUDA_API_VERSION
	.align		4
        /*0000*/ 	.byte	0x04, 0x37
        /*0002*/ 	.short	(.L_832 - .L_831)
.L_831:
        /*0004*/ 	.word	0x00000082


	//----- nvinfo : EIATTR_KPARAM_INFO
	.align		4
.L_832:
        /*0008*/ 	.byte	0x04, 0x17
        /*000a*/ 	.short	(.L_834 - .L_833)
.L_833:
        /*000c*/ 	.word	0x00000000
        /*0010*/ 	.short	0x0000
        /*0012*/ 	.short	0x0000
        /*0014*/ 	.byte	0x00, 0xf0, 0xc1, 0x01


	//----- nvinfo : EIATTR_SPARSE_MMA_MASK
	.align		4
.L_834:
        /*0018*/ 	.byte	0x03, 0x50
        /*001a*/ 	.short	0x0000


	//----- nvinfo : EIATTR_MAXREG_COUNT
	.align		4
        /*001c*/ 	.byte	0x03, 0x1b
        /*001e*/ 	.short	0x0050


	//----- nvinfo : EIATTR_NUM_BARRIERS
	.align		4
        /*0020*/ 	.byte	0x02, 0x4c
        /*0022*/ 	.byte	0x01
	.zero		1


	//----- nvinfo : EIATTR_MERCURY_ISA_VERSION
	.align		4
        /*0024*/ 	.byte	0x03, 0x5f
        /*0026*/ 	.short	0x0101


	//----- nvinfo : EIATTR_MBARRIER_INSTR_OFFSETS
	.align		4
        /*0028*/ 	.byte	0x04, 0x39
        /*002a*/ 	.short	(.L_836 - .L_835)


	//   ....[0]....
.L_835:
        /*002c*/ 	.word	0x000004a0
        /*0030*/ 	.word	0x000000ff
        /*0034*/ 	.word	0x00012000
        /*0038*/ 	.short	0x0100
        /*003a*/ 	.byte	0x06
	.zero		1


	//   ....[1]....
        /*003c*/ 	.word	0x000005b0
        /*0040*/ 	.word	0x00000029
        /*0044*/ 	.word	0x00012000
        /*0048*/ 	.short	0x010a
        /*004a*/ 	.byte	0x3f
	.zero		1


	//----- nvinfo : EIATTR_NUM_MBARRIERS
	.align		4
.L_836:
        /*004c*/ 	.byte	0x03, 0x38
        /*004e*/ 	.short	0x0001


	//----- nvinfo : EIATTR_EXIT_INSTR_OFFSETS
	.align		4
        /*0050*/ 	.byte	0x04, 0x1c
        /*0052*/ 	.short	(.L_838 - .L_837)


	//   ....[0]....
.L_837:
        /*0054*/ 	.word	0x000001b0


	//   ....[1]....
        /*0058*/ 	.word	0x00001220


	//   ....[2]....
        /*005c*/ 	.word	0x000012f0


	//----- nvinfo : EIATTR_MAX_THREADS
	.align		4
.L_838:
        /*0060*/ 	.byte	0x04, 0x05
        /*0062*/ 	.short	(.L_840 - .L_839)
.L_839:
        /*0064*/ 	.word	0x00000180
        /*0068*/ 	.word	0x00000001
        /*006c*/ 	.word	0x00000001


	//----- nvinfo : EIATTR_CRS_STACK_SIZE
	.align		4
.L_840:
        /*0070*/ 	.byte	0x04, 0x1e
        /*0072*/ 	.short	(.L_842 - .L_841)
.L_841:
        /*0074*/ 	.word	0x00000000


	//----- nvinfo : EIATTR_CBANK_PARAM_SIZE
	.align		4
.L_842:
        /*0078*/ 	.byte	0x03, 0x19
        /*007a*/ 	.short	0x0070


	//----- nvinfo : EIATTR_PARAM_CBANK
	.align		4
        /*007c*/ 	.byte	0x04, 0x0a
        /*007e*/ 	.short	(.L_844 - .L_843)
	.align		4
.L_843:
        /*0080*/ 	.word	index@(.nv.constant0._ZN7cutlass13device_kernelIN5flash32FlashAttnBwdPostprocessConvertdQIN4cute5tupleIJNS3_1CILi64EEENS5_ILi192EEEEEENS_10bfloat16_tEfNS_4arch4Sm90ELi384ENS3_8TiledMMAINS3_8MMA_AtomIJNS3_4SM904GMMA27MMA_64x64x16_F32BF16BF16_SSILNSF_5MajorE0ELSH_1ELNSF_7ScaleInE1ELSI_1EEEEEENS3_6LayoutINS4_IJNS5_ILi1EEENS5_ILi3EEESM_EEENS4_IJNS5_ILi0EEESM_SP_EEEEENS4_IJNS3_10UnderscoreESS_SS_EEEEELb0EEEEEvNT_6ParamsE)
        /*0084*/ 	.short	0x0210
        /*0086*/ 	.short	0x0070


	//----- nvinfo : EIATTR_SW_WAR
	.align		4
.L_844:
        /*0088*/ 	.byte	0x04, 0x36
        /*008a*/ 	.short	(.L_846 - .L_845)
.L_845:
        /*008c*/ 	.word	0x00000008
.L_846:


//--------------------- .nv.info._ZN7cutlass13device_kernelIN5flash11enable_sm90INS1_16FlashAttnBwdSm90INS1_25CollectiveMainloopBwdSm90ILi2ELi1ELi1EN4cute5tupleIJNS5_1CILi1EEES8_S8_EEENS6_IJNS7_ILi64EEENS7_ILi96EEENS7_ILi192EEEEEENS_10bfloat16_tEfNS_4arch4Sm90ELb1ELb0ELb0ELb1ELb1ELb0ELb1ELb0ELi3ELi1ELi1ELi1ELb0EEENS1_24CollectiveEpilogueBwdGQAISD_fSG_Li384ELb1ELb1EEENS1_25SingleTileBwdLPTSchedulerILb1ELi96ELb1EEEEEEEEEvNT_6ParamsE --------------------------
	.section	.nv.info._ZN7cutlass13device_kernelIN5flash11enable_sm90INS1_16FlashAttnBwdSm90INS1_25CollectiveMainloopBwdSm90ILi2ELi1ELi1EN4cute5tupleIJNS5_1CILi1EEES8_S8_EEENS6_IJNS7_ILi64EEENS7_ILi96EEENS7_ILi192EEEEEENS_10bfloat16_tEfNS_4arch4Sm90ELb1ELb0ELb0ELb1ELb1ELb0ELb1ELb0ELi3ELi1ELi1ELi1ELb0EEENS1_24CollectiveEpilogueBwdGQAISD_fSG_Li384ELb1ELb1EEENS1_25SingleTileBwdLPTSchedulerILb1ELi96ELb1EEEEEEEEEvNT_6ParamsE,"",@"SHT_CUDA_INFO"
	.sectionflags	@""
	.align	4


	//----- nvinfo : EIATTR_CUDA_API_VERSION
	.align		4
        /*0000*/ 	.byte	0x04, 0x37
        /*0002*/ 	.short	(.L_848 - .L_847)
.L_847:
        /*0004*/ 	.word	0x00000082


	//----- nvinfo : EIATTR_KPARAM_INFO
	.align		4
.L_848:
        /*0008*/ 	.byte	0x04, 0x17
        /*000a*/ 	.short	(.L_850 - .L_849)
.L_849:
        /*000c*/ 	.word	0x00000000
        /*0010*/ 	.short	0x0000
        /*0012*/ 	.short	0x0070
        /*0014*/ 	.byte	0x00, 0xf0, 0x01, 0x1c


	//----- nvinfo : EIATTR_SPARSE_MMA_MASK
	.align		4
.L_850:
        /*0018*/ 	.byte	0x03, 0x50
        /*001a*/ 	.short	0x0000


	//----- nvinfo : EIATTR_MAXREG_COUNT
	.align		4
        /*001c*/ 	.byte	0x03, 0x1b
        /*001e*/ 	.short	0x0080


	//----- nvinfo : EIATTR_NUM_BARRIERS
	.align		4
        /*0020*/ 	.byte	0x02, 0x4c
        /*0022*/ 	.byte	0x10
	.zero		1


	//----- nvinfo : EIATTR_EXTERNS
	.align		4
        /*0024*/ 	.byte	0x04, 0x0f
        /*0026*/ 	.short	(.L_852 - .L_851)


	//   ....[0]....
	.align		4
.L_851:
        /*0028*/ 	.word	index@(__assertfail)


	//----- nvinfo : EIATTR_ANNOTATIONS
	.align		4
.L_852:
        /*002c*/ 	.byte	0x04, 0x55
        /*002e*/ 	.short	(.L_854 - .L_853)


	//   ....[0]....
.L_853:
        /*0030*/ 	.word	0x00000001
        /*0034*/ 	.byte	0x40, 0x05, 0x00, 0x00, 0x01, 0x00, 0x00, 0x00, 0x10, 0x17, 0x00, 0x00, 0x01, 0x00, 0x00, 0x00
        /*0044*/ 	.byte	0x60, 0x9b, 0x00, 0x00


	//----- nvinfo : EIATTR_MERCURY_ISA_VERSION
	.align		4
.L_854:
        /*0048*/ 	.byte	0x03, 0x5f
        /*004a*/ 	.short	0x0101


	//----- nvinfo : EIATTR_INT_WARP_WIDE_INSTR_OFFSETS
	.align		4
        /*004c*/ 	.byte	0x04, 0x31
        /*004e*/ 	.short	(.L_856 - .L_855)


	//   ....[0]....
.L_855:
        /*0050*/ 	.word	0x00000180


	//   ....[1]....
        /*0054*/ 	.word	0x00000240


	//   ....[2]....
        /*0058*/ 	.word	0x00006120


	//   ....[3]....
        /*005c*/ 	.word	0x00006910


	//   ....[4]....
        /*0060*/ 	.word	0x00006f70


	//----- nvinfo : EIATTR_COOP_GROUP_MASK_REGIDS
	.align		4
.L_856:
        /*0064*/ 	.byte	0x04, 0x29
        /*0066*/ 	.short	(.L_858 - .L_857)


	//   ....[0]....
.L_857:
        /*0068*/ 	.word	0xffffffff


	//   ....[1]....
        /*006c*/ 	.word	0xffffffff


	//   ....[2]....
        /*0070*/ 	.word	0xffffffff


	//   ....[3]....
        /*0074*/ 	.word	0xffffffff


	//   ....[4]....
        /*0078*/ 	.word	0xffffffff


	//   ....[5]....
        /*007c*/ 	.word	0xffffffff


	//   ....[6]....
        /*0080*/ 	.word	0xffffffff


	//   ....[7]....
        /*0084*/ 	.word	0xffffffff


	//   ....[8]....
        /*0088*/ 	.word	0xffffffff


	//   ....[9]....
        /*008c*/ 	.word	0xffffffff


	//   ....[10]....
        /*0090*/ 	.word	0xffffffff


	//   ....[11]....
        /*0094*/ 	.word	0xffffffff


	//   ....[12]....
        /*0098*/ 	.word	0xffffffff


	//   ....[13]....
        /*009c*/ 	.word	0xffffffff


	//   ....[14]....
        /*00a0*/ 	.word	0xffffffff


	//   ....[15]....
        /*00a4*/ 	.word	0xffffffff


	//   ....[16]....
        /*00a8*/ 	.word	0xffffffff


	//   ....[17]....
        /*00ac*/ 	.word	0x0500000f


	//   ....[18]....
        /*00b0*/ 	.word	0x0500000f


	//   ....[19]....
        /*00b4*/ 	.word	0x0500000f


	//   ....[20]....
        /*00b8*/ 	.word	0x0500000f


	//   ....[21]....
        /*00bc*/ 	.word	0x0500000f


	//   ....[22]....
        /*00c0*/ 	.word	0x0500000f


	//----- nvinfo : EIATTR_COOP_GROUP_INSTR_OFFSETS
	.align		4
.L_858:
        /*00c4*/ 	.byte	0x04, 0x28
        /*00c6*/ 	.short	(.L_860 - .L_859)


	//   ....[0]....
.L_859:
        /*00c8*/ 	.word	0x00000060


	//   ....[1]....
        /*00cc*/ 	.word	0x00000190


	//   ....[2]....
        /*00d0*/ 	.word	0x00000220


	//   ....[3]....
        /*00d4*/ 	.word	0x000003a0


	//   ....[4]....
        /*00d8*/ 	.word	0x00000600


	//   ....[5]....
        /*00dc*/ 	.word	0x000015b0


	//   ....[6]....
        /*00e0*/ 	.word	0x00004720


	//   ....[7]....
        /*00e4*/ 	.word	0x000048b0


	//   ....[8]....
        /*00e8*/ 	.word	0x00004b40


	//   ....[9]....
        /*00ec*/ 	.word	0x00004cd0


	//   ....[10]....
        /*00f0*/ 	.word	0x00004de0


	//   ....[11]....
        /*00f4*/ 	.word	0x00005b90


	//   ....[12]....
        /*00f8*/ 	.word	0x00006050


	//   ....[13]....
        /*00fc*/ 	.word	0x00006450


	//   ....[14]....
        /*0100*/ 	.word	0x00006840


	//   ....[15]....
        /*0104*/ 	.word	0x00006af0


	//   ....[16]....
        /*0108*/ 	.word	0x00006ea0


	//   ....[17]....
        /*010c*/ 	.word	0x00009d90


	//   ....[18]....
        /*0110*/ 	.word	0x00009ee0


	//   ....[19]....
        /*0114*/ 	.word	0x00009f50


	//   ....[20]....
        /*0118*/ 	.word	0x00009fc0


	//   ....[21]....
        /*011c*/ 	.word	0x0000a030


	//   ....[22]....
        /*0120*/ 	.word	0x0000a0a0


	//----- nvinfo : EIATTR_REG_RECONFIG
	.align		4
.L_860:
        /*0124*/ 	.byte	0x01, 0x54
	.zero		2


	//----- nvinfo : EIATTR_SYSCALL_OFFSETS
	.align		4
        /*0128*/ 	.byte	0x04, 0x46
        /*012a*/ 	.short	(.L_862 - .L_861)


	//   ....[0]....
.L_861:
        /*012c*/ 	.word	0x00001210


	//   ....[1]....
        /*0130*/ 	.word	0x00001300


	//   ....[2]....
        /*0134*/ 	.word	0x00001440


	//   ....[3]....
        /*0138*/ 	.word	0x00001530


	//----- nvinfo : EIATTR_MBARRIER_INSTR_OFFSETS
	.align		4
.L_862:
        /*013c*/ 	.byte	0x04, 0x39
        /*013e*/ 	.short	(.L_864 - .L_863)


	//   ....[0]....
.L_863:
        /*0140*/ 	.word	0x00000260
        /*0144*/ 	.word	0x000000ff
        /*0148*/ 	.word	0x00036400
        /*014c*/ 	.short	0x0100
        /*014e*/ 	.byte	0x06
	.zero		1


	//   ....[1]....
        /*0150*/ 	.word	0x00000350
        /*0154*/ 	.word	0x000000ff
        /*0158*/ 	.word	0x00036410
        /*015c*/ 	.short	0x0100
        /*015e*/ 	.byte	0x08
	.zero		1


	//   ....[2]....
        /*0160*/ 	.word	0x00000360
        /*0164*/ 	.word	0x000000ff
        /*0168*/ 	.word	0x00036420
        /*016c*/ 	.short	0x0100
        /*016e*/ 	.byte	0x08
	.zero		1


	//   ....[3]....
        /*0170*/ 	.word	0x00000370
        /*0174*/ 	.word	0x000000ff
        /*0178*/ 	.word	0x00036418
        /*017c*/ 	.short	0x0100
        /*017e*/ 	.byte	0x08
	.zero		1


	//   ....[4]....
        /*0180*/ 	.word	0x00000380
        /*0184*/ 	.word	0x000000ff
        /*0188*/ 	.word	0x00036428
        /*018c*/ 	.short	0x0100
        /*018e*/ 	.byte	0x08
	.zero		1


	//   ....[5]....
        /*0190*/ 	.word	0x000004b0
        /*0194*/ 	.word	0x000000ff
        /*0198*/ 	.word	0x00036430
        /*019c*/ 	.short	0x0100
        /*019e*/ 	.byte	0x08
	.zero		1


	//   ....[6]....
        /*01a0*/ 	.word	0x000004c0
        /*01a4*/ 	.word	0x000000ff
        /*01a8*/ 	.word	0x00036438
        /*01ac*/ 	.short	0x0100
        /*01ae*/ 	.byte	0x08
	.zero		1


	//   ....[7]....
        /*01b0*/ 	.word	0x000015f0
        /*01b4*/ 	.word	0x000000ff
        /*01b8*/ 	.word	0x00036400
        /*01bc*/ 	.short	0x010a
        /*01be*/ 	.byte	0x24
	.zero		1


	//   ....[8]....
        /*01c0*/ 	.word	0x000016f0
        /*01c4*/ 	.word	0x000000ff
        /*01c8*/ 	.word	0x00036400
        /*01cc*/ 	.short	0x010a
        /*01ce*/ 	.byte	0x24
	.zero		1


	//   ....[9]....
        /*01d0*/ 	.word	0x00001dd0
        /*01d4*/ 	.word	0x00000003
        /*01d8*/ 	.word	0x00036410
        /*01dc*/ 	.short	0x010a
        /*01de*/ 	.byte	0x3f
	.zero		1


	//   ....[10]....
        /*01e0*/ 	.word	0x00001e10
        /*01e4*/ 	.word	0x00000003
        /*01e8*/ 	.word	0x00036410
        /*01ec*/ 	.short	0x010a
        /*01ee*/ 	.byte	0x3f
	.zero		1


	//   ....[11]....
        /*01f0*/ 	.word	0x000024b0
        /*01f4*/ 	.word	0x000000ff
        /*01f8*/ 	.word	0x00036430
        /*01fc*/ 	.short	0x010a
        /*01fe*/ 	.byte	0x24
	.zero		1


	//   ....[12]....
        /*0200*/ 	.word	0x000024f0
        /*0204*/ 	.word	0x000000ff
        /*0208*/ 	.word	0x00036430
        /*020c*/ 	.short	0x010a
        /*020e*/ 	.byte	0x24
	.zero		1


	//   ....[13]....
        /*0210*/ 	.word	0x00003970
        /*0214*/ 	.word	0x000000ff
        /*0218*/ 	.word	0x00000000
        /*021c*/ 	.short	0x0101
        /*021e*/ 	.byte	0x04
	.zero		1


	//   ....[14]....
        /*0220*/ 	.word	0x00003d00
        /*0224*/ 	.word	0x00000003
        /*0228*/ 	.word	0x00000000
        /*022c*/ 	.short	0x0101
        /*022e*/ 	.byte	0x3f
	.zero		1


	//   ....[15]....
        /*0230*/ 	.word	0x00007c90
        /*0234*/ 	.word	0x00000000
        /*0238*/ 	.word	0x00036420
        /*023c*/ 	.short	0x010a
        /*023e*/ 	.byte	0x3f
	.zero		1


	//   ....[16]....
        /*0240*/ 	.word	0x00008480
        /*0244*/ 	.word	0x00000000
        /*0248*/ 	.word	0x00036438
        /*024c*/ 	.short	0x010a
        /*024e*/ 	.byte	0x3f
	.zero		1


	//   ....[17]....
        /*0250*/ 	.word	0x000087e0
        /*0254*/ 	.word	0x00000000
        /*0258*/ 	.word	0x00036428
        /*025c*/ 	.short	0x010a
        /*025e*/ 	.byte	0x3f
	.zero		1


	//   ....[18]....
        /*0260*/ 	.word	0x00008b10
        /*0264*/ 	.word	0x00000000
        /*0268*/ 	.word	0x00036438
        /*026c*/ 	.short	0x010a
        /*026e*/ 	.byte	0x3f
	.zero		1


	//   ....[19]....
        /*0270*/ 	.word	0x00008e00
        /*0274*/ 	.word	0x00000000
        /*0278*/ 	.word	0x00036420
        /*027c*/ 	.short	0x010a
        /*027e*/ 	.byte	0x3f
	.zero		1


	//   ....[20]....
        /*0280*/ 	.word	0x00009180
        /*0284*/ 	.word	0x00000000
        /*0288*/ 	.word	0x00036438
        /*028c*/ 	.short	0x010a
        /*028e*/ 	.byte	0x3f
	.zero		1


	//   ....[21]....
        /*0290*/ 	.word	0x00009480
        /*0294*/ 	.word	0x00000000
        /*0298*/ 	.word	0x00036428
        /*029c*/ 	.short	0x010a
        /*029e*/ 	.byte	0x3f
	.zero		1


	//   ....[22]....
        /*02a0*/ 	.word	0x000097c0
        /*02a4*/ 	.word	0x00000000
        /*02a8*/ 	.word	0x00036438
        /*02ac*/ 	.short	0x010a
        /*02ae*/ 	.byte	0x3f
	.zero		1


	//   ....[23]....
        /*02b0*/ 	.word	0x00009c20
        /*02b4*/ 	.word	0x00000007
        /*02b8*/ 	.word	0x00000000
        /*02bc*/ 	.short	0x010a
        /*02be*/ 	.byte	0x3f
	.zero		1


	//   ....[24]....
        /*02c0*/ 	.word	0x00009ca0
        /*02c4*/ 	.word	0x00000003
        /*02c8*/ 	.word	0x00000000
        /*02cc*/ 	.short	0x010a
        /*02ce*/ 	.byte	0x3f
	.zero		1


	//   ....[25]....
        /*02d0*/ 	.word	0x00009cf0
        /*02d4*/ 	.word	0x00000009
        /*02d8*/ 	.word	0x00036438
        /*02dc*/ 	.short	0x010a
        /*02de*/ 	.byte	0x3f
	.zero		1


	//   ....[26]....
        /*02e0*/ 	.word	0x00009dc0
        /*02e4*/ 	.word	0x0000009b
        /*02e8*/ 	.word	0x00036400
        /*02ec*/ 	.short	0x010a
        /*02ee*/ 	.byte	0x3f
	.zero		1


	//   ....[27]....
        /*02f0*/ 	.word	0x00009e10
        /*02f4*/ 	.word	0x00000003
        /*02f8*/ 	.word	0x00036410
        /*02fc*/ 	.short	0x010a
        /*02fe*/ 	.byte	0x3f
	.zero		1


	//   ....[28]....
        /*0300*/ 	.word	0x00009e60
        /*0304*/ 	.word	0x0000009b
        /*0308*/ 	.word	0x00036430
        /*030c*/ 	.short	0x010a
        /*030e*/ 	.byte	0x3f
	.zero		1


	//   ....[29]....
        /*0310*/ 	.word	0x0000a0e0
        /*0314*/ 	.word	0x00000000
        /*0318*/ 	.word	0x00036420
        /*031c*/ 	.short	0x010a
        /*031e*/ 	.byte	0x3f
	.zero		1


	//   ....[30]....
        /*0320*/ 	.word	0x0000a130
        /*0324*/ 	.word	0x00000000
        /*0328*/ 	.word	0x00036438
        /*032c*/ 	.short	0x010a
        /*032e*/ 	.byte	0x3f
	.zero		1


	//   ....[31]....
        /*0330*/ 	.word	0x0000a180
        /*0334*/ 	.word	0x00000000
        /*0338*/ 	.word	0x00036428
        /*033c*/ 	.short	0x010a
        /*033e*/ 	.byte	0x3f
	.zero		1


	//   ....[32]....
        /*0340*/ 	.word	0x0000a1e0
        /*0344*/ 	.word	0x00000000
        /*0348*/ 	.word	0x00036438
        /*034c*/ 	.short	0x010a
        /*034e*/ 	.byte	0x3f
	.zero		1


	//   ....[33]....
        /*0350*/ 	.word	0x0000a260
        /*0354*/ 	.word	0x00000000
        /*0358*/ 	.word	0x00036420
        /*035c*/ 	.short	0x010a
        /*035e*/ 	.byte	0x3f
	.zero		1


	//   ....[34]....
        /*0360*/ 	.word	0x0000a2b0
        /*0364*/ 	.word	0x00000000
        /*0368*/ 	.word	0x00036438
        /*036c*/ 	.short	0x010a
        /*036e*/ 	.byte	0x3f
	.zero		1


	//   ....[35]....
        /*0370*/ 	.word	0x0000a300
        /*0374*/ 	.word	0x00000000
        /*0378*/ 	.word	0x00036428
        /*037c*/ 	.short	0x010a
        /*037e*/ 	.byte	0x3f
	.zero		1


	//   ....[36]....
        /*0380*/ 	.word	0x0000a350
        /*0384*/ 	.word	0x00000000
        /*0388*/ 	.word	0x00036438
        /*038c*/ 	.short	0x010a
        /*038e*/ 	.byte	0x3f
	.zero		1


	//   ....[37]....
        /*0390*/ 	.word	0x0000a420
        /*0394*/ 	.word	0x00000007
        /*0398*/ 	.word	0x00000000
        /*039c*/ 	.short	0x010a
        /*039e*/ 	.byte	0x3f
	.zero		1


	//   ....[38]....
        /*03a0*/ 	.word	0x0000a470
        /*03a4*/ 	.word	0x00000003
        /*03a8*/ 	.word	0x00000000
        /*03ac*/ 	.short	0x010a
        /*03ae*/ 	.byte	0x3f
	.zero		1


	//----- nvinfo : EIATTR_NUM_MBARRIERS
	.align		4
.L_864:
        /*03b0*/ 	.byte	0x03, 0x38
        /*03b2*/ 	.short	0x0007


	//----- nvinfo : EIATTR_EXIT_INSTR_OFFSETS
	.align		4
        /*03b4*/ 	.byte	0x04, 0x1c
        /*03b6*/ 	.short	(.L_866 - .L_865)


	//   ....[0]....
.L_865:
        /*03b8*/ 	.word	0x00009d40


	//----- nvinfo : EIATTR_MAX_THREADS
	.align		4
.L_866:
        /*03bc*/ 	.byte	0x04, 0x05
        /*03be*/ 	.short	(.L_868 - .L_867)
.L_867:
        /*03c0*/ 	.word	0x00000200
        /*03c4*/ 	.word	0x00000001
        /*03c8*/ 	.word	0x00000001


	//----- nvinfo : EIATTR_CRS_STACK_SIZE
	.align		4
.L_868:
        /*03cc*/ 	.byte	0x04, 0x1e
        /*03ce*/ 	.short	(.L_870 - .L_869)
.L_869:
        /*03d0*/ 	.word	0x00000000


	//----- nvinfo : EIATTR_CBANK_PARAM_SIZE
	.align		4
.L_870:
        /*03d4*/ 	.byte	0x03, 0x19
        /*03d6*/ 	.short	0x0770


	//----- nvinfo : EIATTR_PARAM_CBANK
	.align		4
        /*03d8*/ 	.byte	0x04, 0x0a
        /*03da*/ 	.short	(.L_872 - .L_871)
	.align		4
.L_871:
        /*03dc*/ 	.word	index@(.nv.constant0._ZN7cutlass13device_kernelIN5flash11enable_sm90INS1_16FlashAttnBwdSm90INS1_25CollectiveMainloopBwdSm90ILi2ELi1ELi1EN4cute5tupleIJNS5_1CILi1EEES8_S8_EEENS6_IJNS7_ILi64EEENS7_ILi96EEENS7_ILi192EEEEEENS_10bfloat16_tEfNS_4arch4Sm90ELb1ELb0ELb0ELb1ELb1ELb0ELb1ELb0ELi3ELi1ELi1ELi1ELb0EEENS1_24CollectiveEpilogueBwdGQAISD_fSG_Li384ELb1ELb1EEENS1_25SingleTileBwdLPTSchedulerILb1ELi96ELb1EEEEEEEEEvNT_6ParamsE)
        /*03e0*/ 	.short	0x0210
        /*03e2*/ 	.short	0x0770


	//----- nvinfo : EIATTR_SW_WAR
	.align		4
.L_872:
        /*03e4*/ 	.byte	0x04, 0x36
        /*03e6*/ 	.short	(.L_874 - .L_873)
.L_873:
        /*03e8*/ 	.word	0x00000008
.L_874:


//--------------------- .nv.info._ZN7cutlass13device_kernelIN5flash22FlashAttnBwdPreprocessIN4cute5tupleIJNS3_1CILi64EEENS5_ILi192EEEEEENS_10bfloat16_tEfNS_4arch4Sm90ELb1ELb1EEEEEvNT_6ParamsE --------------------------
	.section	.nv.info._ZN7cutlass13device_kernelIN5flash22FlashAttnBwdPreprocessIN4cute5tupleIJNS3_1CILi64EEENS5_ILi192EEEEEENS_10bfloat16_tEfNS_4arch4Sm90ELb1ELb1EEEEEvNT_6ParamsE,"",@"SHT_CUDA_INFO"
	.sectionflags	@""
	.align	4


	//----- nvinfo : EIATTR_CUDA_API_VERSION
	.align		4
        /*0000*/ 	.byte	0x04, 0x37
        /*0002*/ 	.short	(.L_876 - .L_875)
.L_875:
        /*0004*/ 	.word	0x00000082


	//----- nvinfo : EIATTR_KPARAM_INFO
	.align		4
.L_876:
        /*0008*/ 	.byte	0x04, 0x17
        /*000a*/ 	.short	(.L_878 - .L_877)
.L_877:
        /*000c*/ 	.word	0x00000000
        /*0010*/ 	.short	0x0000
        /*0012*/ 	.short	0x0000
        /*0014*/ 	.byte	0x00, 0xf0, 0xc1, 0x03


	//----- nvinfo : EIATTR_SPARSE_MMA_MASK
	.align		4
.L_878:
        /*0018*/ 	.byte	0x03, 0x50
        /*001a*/ 	.short	0x0000


	//----- nvinfo : EIATTR_MAXREG_COUNT
	.align		4
        /*001c*/ 	.byte	0x03, 0x1b
        /*001e*/ 	.short	0x0080


	//----- nvinfo : EIATTR_MERCURY_ISA_VERSION
	.align		4
        /*0020*/ 	.byte	0x03, 0x5f
        /*0022*/ 	.short	0x0101


	//----- nvinfo : EIATTR_COOP_GROUP_MASK_REGIDS
	.align		4
        /*0024*/ 	.byte	0x04, 0x29
        /*0026*/ 	.short	(.L_880 - .L_879)


	//   ....[0]....
.L_879:
        /*0028*/ 	.word	0xffffffff


	//   ....[1]....
        /*002c*/ 	.word	0xffffffff


	//   ....[2]....
        /*0030*/ 	.word	0xffffffff


	//   ....[3]....
        /*0034*/ 	.word	0xffffffff


	//   ....[4]....
        /*0038*/ 	.word	0xffffffff


	//   ....[5]....
        /*003c*/ 	.word	0xffffffff


	//----- nvinfo : EIATTR_COOP_GROUP_INSTR_OFFSETS
	.align		4
.L_880:
        /*0040*/ 	.byte	0x04, 0x28
        /*0042*/ 	.short	(.L_882 - .L_881)


	//   ....[0]....
.L_881:
        /*0044*/ 	.word	0x00001b30


	//   ....[1]....
        /*0048*/ 	.word	0x00001b50


	//   ....[2]....
        /*004c*/ 	.word	0x00001ba0


	//   ....[3]....
        /*0050*/ 	.word	0x00001bd0


	//   ....[4]....
        /*0054*/ 	.word	0x00001c10


	//   ....[5]....
        /*0058*/ 	.word	0x00001c40


	//----- nvinfo : EIATTR_EXIT_INSTR_OFFSETS
	.align		4
.L_882:
        /*005c*/ 	.byte	0x04, 0x1c
        /*005e*/ 	.short	(.L_884 - .L_883)


	//   ....[0]....
.L_883:
        /*0060*/ 	.word	0x000001c0


	//   ....[1]....
        /*0064*/ 	.word	0x000021b0


	//   ....[2]....
        /*0068*/ 	.word	0x00002230


	//----- nvinfo : EIATTR_MAX_THREADS
	.align		4
.L_884:
        /*006c*/ 	.byte	0x04, 0x05
        /*006e*/ 	.short	(.L_886 - .L_885)
.L_885:
        /*0070*/ 	.word	0x00000100
        /*0074*/ 	.word	0x00000001
        /*0078*/ 	.word	0x00000001


	//----- nvinfo : EIATTR_CRS_STACK_SIZE
	.align		4
.L_886:
        /*007c*/ 	.byte	0x04, 0x1e
        /*007e*/ 	.short	(.L_888 - .L_887)
.L_887:
        /*0080*/ 	.word	0x00000000


	//----- nvinfo : EIATTR_CBANK_PARAM_SIZE
	.align		4
.L_888:
        /*0084*/ 	.byte	0x03, 0x19
        /*0086*/ 	.short	0x00f0


	//----- nvinfo : EIATTR_PARAM_CBANK
	.align		4
        /*0088*/ 	.byte	0x04, 0x0a
        /*008a*/ 	.short	(.L_890 - .L_889)
	.align		4
.L_889:
        /*008c*/ 	.word	index@(.nv.constant0._ZN7cutlass13device_kernelIN5flash22FlashAttnBwdPreprocessIN4cute5tupleIJNS3_1CILi64EEENS5_ILi192EEEEEENS_10bfloat16_tEfNS_4arch4Sm90ELb1ELb1EEEEEvNT_6ParamsE)
        /*0090*/ 	.short	0x0210
        /*0092*/ 	.short	0x00f0


	//----- nvinfo : EIATTR_SW_WAR
	.align		4
.L_890:
        /*0094*/ 	.byte	0x04, 0x36
        /*0096*/ 	.short	(.L_892 - .L_891)
.L_891:
        /*0098*/ 	.word	0x00000008
.L_892:


//--------------------- .nv.callgraph             --------------------------
	.section	.nv.callgraph,"",@"SHT_CUDA_CALLGRAPH"
	.align	4
	.sectionentsize	8
	.align		4
        /*0000*/ 	.word	0x00000000
	.align		4
        /*0004*/ 	.word	0xffffffff
	.align		4
        /*0008*/ 	.word	index@(_ZN7cutlass13device_kernelIN5flash11enable_sm90INS1_16FlashAttnBwdSm90INS1_25CollectiveMainloopBwdSm90ILi2ELi1ELi1EN4cute5tupleIJNS5_1CILi1EEES8_S8_EEENS6_IJNS7_ILi64EEENS7_ILi96EEENS7_ILi192EEEEEENS_10bfloat16_tEfNS_4arch4Sm90ELb0ELb0ELb0ELb0ELb0ELb0ELb1ELb0ELi3ELi1ELi1ELi1ELb0EEENS1_21CollectiveEpilogueBwdISD_SE_SG_Li384ELb0ELb1ELi3EEENS1_19SingleTileSchedulerILb0ELb0ELb0ELi96EEEEEEEEEvNT_6ParamsE)
	.align		4
        /*000c*/ 	.word	index@(__assertfail)
	.align		4
        /*0010*/ 	.word	index@(_ZN7cutlass13device_kernelIN5flash11enable_sm90INS1_16FlashAttnBwdSm90INS1_25CollectiveMainloopBwdSm90ILi2ELi1ELi1EN4cute5tupleIJNS5_1CILi1EEES8_S8_EEENS6_IJNS7_ILi64EEENS7_ILi96EEENS7_ILi192EEEEEENS_10bfloat16_tEfNS_4arch4Sm90ELb0ELb0ELb0ELb0ELb1ELb0ELb1ELb0ELi3ELi1ELi1ELi1ELb0EEENS1_21CollectiveEpilogueBwdISD_SE_SG_Li384ELb0ELb1ELi3EEENS1_19SingleTileSchedulerILb0ELb0ELb0ELi96EEEEEEEEEvNT_6ParamsE)
	.align		4
        /*0014*/ 	.word	index@(__assertfail)
	.align		4
        /*0018*/ 	.word	index@(_ZN7cutlass13device_kernelIN5flash11enable_sm90INS1_16FlashAttnBwdSm90INS1_25CollectiveMainloopBwdSm90ILi2ELi1ELi1EN4cute5tupleIJNS5_1CILi1EEES8_S8_EEENS6_IJNS7_ILi64EEENS7_ILi96EEENS7_ILi192EEEEEENS_10bfloat16_tEfNS_4arch4Sm90ELb0ELb0ELb0ELb0ELb0ELb0ELb1ELb0ELi3ELi1ELi1ELi1ELb0EEENS1_24CollectiveEpilogueBwdGQAISD_fSG_Li384ELb0ELb0EEENS1_19SingleTileSchedulerILb0ELb0ELb0ELi96EEEEEEEEEvNT_6ParamsE)
	.align		4
        /*001c*/ 	.word	index@(__assertfail)
	.align		4
        /*0020*/ 	.word	index@(_ZN7cutlass13device_kernelIN5flash11enable_sm90INS1_16FlashAttnBwdSm90INS1_25CollectiveMainloopBwdSm90ILi2ELi1ELi1EN4cute5tupleIJNS5_1CILi1EEES8_S8_EEENS6_IJNS7_ILi64EEENS7_ILi96EEENS7_ILi192EEEEEENS_10bfloat16_tEfNS_4arch4Sm90ELb0ELb0ELb0ELb0ELb1ELb0ELb1ELb0ELi3ELi1ELi1ELi1ELb0EEENS1_24CollectiveEpilogueBwdGQAISD_fSG_Li384ELb0ELb1EEENS1_19SingleTileSchedulerILb0ELb0ELb0ELi96EEEEEEEEEvNT_6ParamsE)
	.align		4
        /*0024*/ 	.word	index@(__assertfail)
	.align		4
        /*0028*/ 	.word	index@(_ZN7cutlass13device_kernelIN5flash11enable_sm90INS1_16FlashAttnBwdSm90INS1_25CollectiveMainloopBwdSm90ILi2ELi1ELi1EN4cute5tupleIJNS5_1CILi1EEES8_S8_EEENS6_IJNS7_ILi64EEENS7_ILi96EEENS7_ILi192EEEEEENS_10bfloat16_tEfNS_4arch4Sm90ELb0ELb0ELb0ELb1ELb0ELb0ELb1ELb0ELi3ELi1ELi1ELi1ELb0EEENS1_21CollectiveEpilogueBwdISD_SE_SG_Li384ELb1ELb1ELi3EEENS1_19SingleTileSchedulerILb1ELb0ELb0ELi96EEEEEEEEEvNT_6ParamsE)
	.align		4
        /*002c*/ 	.word	index@(__assertfail)
	.align		4
        /*0030*/ 	.word	index@(_ZN7cutlass13device_kernelIN5flash11enable_sm90INS1_16FlashAttnBwdSm90INS1_25CollectiveMainloopBwdSm90ILi2ELi1ELi1EN4cute5tupleIJNS5_1CILi1EEES8_S8_EEENS6_IJNS7_ILi64EEENS7_ILi96EEENS7_ILi192EEEEEENS_10bfloat16_tEfNS_4arch4Sm90ELb0ELb0ELb0ELb1ELb1ELb0ELb1ELb0ELi3ELi1ELi1ELi1ELb0EEENS1_21CollectiveEpilogueBwdISD_SE_SG_Li384ELb1ELb1ELi3EEENS1_19SingleTileSchedulerILb1ELb0ELb0ELi96EEEEEEEEEvNT_6ParamsE)
	.align		4
        /*0034*/ 	.word	index@(__assertfail)
	.align		4
        /*0038*/ 	.word	index@(_ZN7cutlass13device_kernelIN5flash11enable_sm90INS1_16FlashAttnBwdSm90INS1_25CollectiveMainloopBwdSm90ILi2ELi1ELi1EN4cute5tupleIJNS5_1CILi1EEES8_S8_EEENS6_IJNS7_ILi64EEENS7_ILi96EEENS7_ILi192EEEEEENS_10bfloat16_tEfNS_4arch4Sm90ELb0ELb0ELb0ELb1ELb0ELb0ELb1ELb0ELi3ELi1ELi1ELi1ELb0EEENS1_24CollectiveEpilogueBwdGQAISD_fSG_Li384ELb1ELb0EEENS1_19SingleTileSchedulerILb1ELb0ELb0ELi96EEEEEEEEEvNT_6ParamsE)
	.align		4
        /*003c*/ 	.word	index@(__assertfail)
	.align		4
        /*0040*/ 	.word	index@(_ZN7cutlass13device_kernelIN5flash11enable_sm90INS1_16FlashAttnBwdSm90INS1_25CollectiveMainloopBwdSm90ILi2ELi1ELi1EN4cute5tupleIJNS5_1CILi1EEES8_S8_EEENS6_IJNS7_ILi64EEENS7_ILi96EEENS7_ILi192EEEEEENS_10bfloat16_tEfNS_4arch4Sm90ELb0ELb0ELb0ELb1ELb1ELb0ELb1ELb0ELi3ELi1ELi1ELi1ELb0EEENS1_24CollectiveEpilogueBwdGQAISD_fSG_Li384ELb1ELb1EEENS1_19SingleTileSchedulerILb1ELb0ELb0ELi96EEEEEEEEEvNT_6ParamsE)
	.align		4
        /*0044*/ 	.word	index@(__assertfail)
	.align		4
        /*0048*/ 	.word	index@(_ZN7cutlass13device_kernelIN5flash11enable_sm90INS1_16FlashAttnBwdSm90INS1_25CollectiveMainloopBwdSm90ILi2ELi1ELi1EN4cute5tupleIJNS5_1CILi1EEES8_S8_EEENS6_IJNS7_ILi64EEENS7_ILi96EEENS7_ILi192EEEEEENS_10bfloat16_tEfNS_4arch4Sm90ELb0ELb1ELb0ELb0ELb0ELb0ELb1ELb0ELi3ELi1ELi1ELi1ELb0EEENS1_21CollectiveEpilogueBwdISD_SE_SG_Li384ELb0ELb1ELi3EEENS1_19SingleTileSchedulerILb0ELb0ELb0ELi96EEEEEEEEEvNT_6ParamsE)
	.align		4
        /*004c*/ 	.word	index@(__assertfail)
	.align		4
        /*0050*/ 	.word	index@(_ZN7cutlass13device_kernelIN5flash11enable_sm90INS1_16FlashAttnBwdSm90INS1_25CollectiveMainloopBwdSm90ILi2ELi1ELi1EN4cute5tupleIJNS5_1CILi1EEES8_S8_EEENS6_IJNS7_ILi64EEENS7_ILi96EEENS7_ILi192EEEEEENS_10bfloat16_tEfNS_4arch4Sm90ELb0ELb1ELb0ELb0ELb1ELb0ELb1ELb0ELi3ELi1ELi1ELi1ELb0EEENS1_21CollectiveEpilogueBwdISD_SE_SG_Li384ELb0ELb1ELi3EEENS1_19SingleTileSchedulerILb0ELb0ELb0ELi96EEEEEEEEEvNT_6ParamsE)
	.align		4
        /*0054*/ 	.word	index@(__assertfail)
	.align		4
        /*0058*/ 	.word	index@(_ZN7cutlass13device_kernelIN5flash11enable_sm90INS1_16FlashAttnBwdSm90INS1_25CollectiveMainloopBwdSm90ILi2ELi1ELi1EN4cute5tupleIJNS5_1CILi1EEES8_S8_EEENS6_IJNS7_ILi64EEENS7_ILi96EEENS7_ILi192EEEEEENS_10bfloat16_tEfNS_4arch4Sm90ELb0ELb1ELb0ELb0ELb0ELb0ELb1ELb0ELi3ELi1ELi1ELi1ELb0EEENS1_24CollectiveEpilogueBwdGQAISD_fSG_Li384ELb0ELb0EEENS1_19SingleTileSchedulerILb0ELb0ELb0ELi96EEEEEEEEEvNT_6ParamsE)
	.align		4
        /*005c*/ 	.word	index@(__assertfail)
	.align		4
        /*0060*/ 	.word	index@(_ZN7cutlass13device_kernelIN5flash11enable_sm90INS1_16FlashAttnBwdSm90INS1_25CollectiveMainloopBwdSm90ILi2ELi1ELi1EN4cute5tupleIJNS5_1CILi1EEES8_S8_EEENS6_IJNS7_ILi64EEENS7_ILi96EEENS7_ILi192EEEEEENS_10bfloat16_tEfNS_4arch4Sm90ELb0ELb1ELb0ELb0ELb1ELb0ELb1ELb0ELi3ELi1ELi1ELi1ELb0EEENS1_24CollectiveEpilogueBwdGQAISD_fSG_Li384ELb0ELb1EEENS1_19SingleTileSchedulerILb0ELb0ELb0ELi96EEEEEEEEEvNT_6ParamsE)
	.align		4
        /*0064*/ 	.word	index@(__assertfail)
	.align		4
        /*0068*/ 	.word	index@(_ZN7cutlass13device_kernelIN5flash11enable_sm90INS1_16FlashAttnBwdSm90INS1_25CollectiveMainloopBwdSm90ILi2ELi1ELi1EN4cute5tupleIJNS5_1CILi1EEES8_S8_EEENS6_IJNS7_ILi64EEENS7_ILi96EEENS7_ILi192EEEEEENS_10bfloat16_tEfNS_4arch4Sm90ELb0ELb1ELb0ELb1ELb0ELb0ELb1ELb0ELi3ELi1ELi1ELi1ELb0EEENS1_21CollectiveEpilogueBwdISD_SE_SG_Li384ELb1ELb1ELi3EEENS1_19SingleTileSchedulerILb1ELb0ELb0ELi96EEEEEEEEEvNT_6ParamsE)
	.align		4
        /*006c*/ 	.word	index@(__assertfail)
	.align		4
        /*0070*/ 	.word	index@(_ZN7cutlass13device_kernelIN5flash11enable_sm90INS1_16FlashAttnBwdSm90INS1_25CollectiveMainloopBwdSm90ILi2ELi1ELi1EN4cute5tupleIJNS5_1CILi1EEES8_S8_EEENS6_IJNS7_ILi64EEENS7_ILi96EEENS7_ILi192EEEEEENS_10bfloat16_tEfNS_4arch4Sm90ELb0ELb1ELb0ELb1ELb1ELb0ELb1ELb0ELi3ELi1ELi1ELi1ELb0EEENS1_21CollectiveEpilogueBwdISD_SE_SG_Li384ELb1ELb1ELi3EEENS1_19SingleTileSchedulerILb1ELb0ELb0ELi96EEEEEEEEEvNT_6ParamsE)
	.align		4
        /*0074*/ 	.word	index@(__assertfail)
	.align		4
        /*0078*/ 	.word	index@(_ZN7cutlass13device_kernelIN5flash11enable_sm90INS1_16FlashAttnBwdSm90INS1_25CollectiveMainloopBwdSm90ILi2ELi1ELi1EN4cute5tupleIJNS5_1CILi1EEES8_S8_EEENS6_IJNS7_ILi64EEENS7_ILi96EEENS7_ILi192EEEEEENS_10bfloat16_tEfNS_4arch4Sm90ELb0ELb1ELb0ELb1ELb0ELb0ELb1ELb0ELi3ELi1ELi1ELi1ELb0EEENS1_24CollectiveEpilogueBwdGQAISD_fSG_Li384ELb1ELb0EEENS1_19SingleTileSchedulerILb1ELb0ELb0ELi96EEEEEEEEEvNT_6ParamsE)
	.align		4
        /*007c*/ 	.word	index@(__assertfail)
	.align		4
        /*0080*/ 	.word	index@(_ZN7cutlass13device_kernelIN5flash11enable_sm90INS1_16FlashAttnBwdSm90INS1_25CollectiveMainloopBwdSm90ILi2ELi1ELi1EN4cute5tupleIJNS5_1CILi1EEES8_S8_EEENS6_IJNS7_ILi64EEENS7_ILi96EEENS7_ILi192EEEEEENS_10bfloat16_tEfNS_4arch4Sm90ELb0ELb1ELb0ELb1ELb1ELb0ELb1ELb0ELi3ELi1ELi1ELi1ELb0EEENS1_24CollectiveEpilogueBwdGQAISD_fSG_Li384ELb1ELb1EEENS1_19SingleTileSchedulerILb1ELb0ELb0ELi96EEEEEEEEEvNT_6ParamsE)
	.align		4
        /*0084*/ 	.word	index@(__assertfail)
	.align		4
        /*0088*/ 	.word	index@(_ZN7cutlass13device_kernelIN5flash11enable_sm90INS1_16FlashAttnBwdSm90INS1_25CollectiveMainloopBwdSm90ILi2ELi1ELi1EN4cute5tupleIJNS5_1CILi1EEES8_S8_EEENS6_IJNS7_ILi64EEENS7_ILi96EEENS7_ILi192EEEEEENS_10bfloat16_tEfNS_4arch4Sm90ELb1ELb0ELb0ELb0ELb0ELb0ELb1ELb0ELi3ELi1ELi1ELi1ELb0EEENS1_21CollectiveEpilogueBwdISD_SE_SG_Li384ELb0ELb1ELi3EEENS1_25SingleTileBwdLPTSchedulerILb0ELi96ELb0EEEEEEEEEvNT_6ParamsE)
	.align		4
        /*008c*/ 	.word	index@(__assertfail)
	.align		4
        /*0090*/ 	.word	index@(_ZN7cutlass13device_kernelIN5flash11enable_sm90INS1_16FlashAttnBwdSm90INS1_25CollectiveMainloopBwdSm90ILi2ELi1ELi1EN4cute5tupleIJNS5_1CILi1EEES8_S8_EEENS6_IJNS7_ILi64EEENS7_ILi96EEENS7_ILi192EEEEEENS_10bfloat16_tEfNS_4arch4Sm90ELb1ELb0ELb0ELb0ELb1ELb0ELb1ELb0ELi3ELi1ELi1ELi1ELb0EEENS1_21CollectiveEpilogueBwdISD_SE_SG_Li384ELb0ELb1ELi3EEENS1_25SingleTileBwdLPTSchedulerILb0ELi96ELb1EEEEEEEEEvNT_6ParamsE)
	.align		4
        /*0094*/ 	.word	index@(__assertfail)
	.align		4
        /*0098*/ 	.word	index@(_ZN7cutlass13device_kernelIN5flash11enable_sm90INS1_16FlashAttnBwdSm90INS1_25CollectiveMainloopBwdSm90ILi2ELi1ELi1EN4cute5tupleIJNS5_1CILi1EEES8_S8_EEENS6_IJNS7_ILi64EEENS7_ILi96EEENS7_ILi192EEEEEENS_10bfloat16_tEfNS_4arch4Sm90ELb1ELb0ELb0ELb0ELb0ELb0ELb1ELb0ELi3ELi1ELi1ELi1ELb0EEENS1_24CollectiveEpilogueBwdGQAISD_fSG_Li384ELb0ELb0EEENS1_25SingleTileBwdLPTSchedulerILb0ELi96ELb0EEEEEEEEEvNT_6ParamsE)
	.align		4
        /*009c*/ 	.word	index@(__assertfail)
	.align		4
        /*00a0*/ 	.word	index@(_ZN7cutlass13device_kernelIN5flash11enable_sm90INS1_16FlashAttnBwdSm90INS1_25CollectiveMainloopBwdSm90ILi2ELi1ELi1EN4cute5tupleIJNS5_1CILi1EEES8_S8_EEENS6_IJNS7_ILi64EEENS7_ILi96EEENS7_ILi192EEEEEENS_10bfloat16_tEfNS_4arch4Sm90ELb1ELb0ELb0ELb0ELb1ELb0ELb1ELb0ELi3ELi1ELi1ELi1ELb0EEENS1_24CollectiveEpilogueBwdGQAISD_fSG_Li384ELb0ELb1EEENS1_25SingleTileBwdLPTSchedulerILb0ELi96ELb1EEEEEEEEEvNT_6ParamsE)
	.align		4
        /*00a4*/ 	.word	index@(__assertfail)
	.align		4
        /*00a8*/ 	.word	index@(_ZN7cutlass13device_kernelIN5flash11enable_sm90INS1_16FlashAttnBwdSm90INS1_25CollectiveMainloopBwdSm90ILi2ELi1ELi1EN4cute5tupleIJNS5_1CILi1EEES8_S8_EEENS6_IJNS7_ILi64EEENS7_ILi96EEENS7_ILi192EEEEEENS_10bfloat16_tEfNS_4arch4Sm90ELb1ELb0ELb0ELb1ELb0ELb0ELb1ELb0ELi3ELi1ELi1ELi1ELb0EEENS1_21CollectiveEpilogueBwdISD_SE_SG_Li384ELb1ELb1ELi3EEENS1_25SingleTileBwdLPTSchedulerILb1ELi96ELb0EEEEEEEEEvNT_6ParamsE)
	.align		4
        /*00ac*/ 	.word	index@(__assertfail)
	.align		4
        /*00b0*/ 	.word	index@(_ZN7cutlass13device_kernelIN5flash11enable_sm90INS1_16FlashAttnBwdSm90INS1_25CollectiveMainloopBwdSm90ILi2ELi1ELi1EN4cute5tupleIJNS5_1CILi1EEES8_S8_EEENS6_IJNS7_ILi64EEENS7_ILi96EEENS7_ILi192EEEEEENS_10bfloat16_tEfNS_4arch4Sm90ELb1ELb0ELb0ELb1ELb1ELb0ELb1ELb0ELi3ELi1ELi1ELi1ELb0EEENS1_21CollectiveEpilogueBwdISD_SE_SG_Li384ELb1ELb1ELi3EEENS1_25SingleTileBwdLPTSchedulerILb1ELi96ELb1EEEEEEEEEvNT_6ParamsE)
	.align		4
        /*00b4*/ 	.word	index@(__assertfail)
	.align		4
        /*00b8*/ 	.word	index@(_ZN7cutlass13device_kernelIN5flash11enable_sm90INS1_16FlashAttnBwdSm90INS1_25CollectiveMainloopBwdSm90ILi2ELi1ELi1EN4cute5tupleIJNS5_1CILi1EEES8_S8_EEENS6_IJNS7_ILi64EEENS7_ILi96EEENS7_ILi192EEEEEENS_10bfloat16_tEfNS_4arch4Sm90ELb1ELb0ELb0ELb1ELb0ELb0ELb1ELb0ELi3ELi1ELi1ELi1ELb0EEENS1_24CollectiveEpilogueBwdGQAISD_fSG_Li384ELb1ELb0EEENS1_25SingleTileBwdLPTSchedulerILb1ELi96ELb0EEEEEEEEEvNT_6ParamsE)
	.align		4
        /*00bc*/ 	.word	index@(__assertfail)
	.align		4
        /*00c0*/ 	.word	index@(_ZN7cutlass13device_kernelIN5flash11enable_sm90INS1_16FlashAttnBwdSm90INS1_25CollectiveMainloopBwdSm90ILi2ELi1ELi1EN4cute5tupleIJNS5_1CILi1EEES8_S8_EEENS6_IJNS7_ILi64EEENS7_ILi96EEENS7_ILi192EEEEEENS_10bfloat16_tEfNS_4arch4Sm90ELb1ELb0ELb0ELb1ELb1ELb0ELb1ELb0ELi3ELi1ELi1ELi1ELb0EEENS1_24CollectiveEpilogueBwdGQAISD_fSG_Li384ELb1ELb1EEENS1_25SingleTileBwdLPTSchedulerILb1ELi96ELb1EEEEEEEEEvNT_6ParamsE)
	.align		4
        /*00c4*/ 	.word	index@(__assertfail)
	.align		4
        /*00c8*/ 	.word	0x00000000
	.align		4
        /*00cc*/ 	.word	0xfffffffe
	.align		4
        /*00d0*/ 	.word	0x00000000
	.align		4
        /*00d4*/ 	.word	0xfffffffd
	.align		4
        /*00d8*/ 	.word	0x00000000
	.align		4
        /*00dc*/ 	.word	0xfffffffc


//--------------------- .nv.constant4             --------------------------
	.section	.nv.constant4,"a",@progbits
	.align	8
	.align		8
.nv.constant4:
        /*0000*/ 	.dword	__assertfail
	.align		8
        /*0008*/ 	.dword	__unnamed_1
	.align		8
        /*0010*/ 	.dword	__unnamed_2
	.align		8
        /*0018*/ 	.dword	__unnamed_3
	.align		8
        /*0020*/ 	.dword	__unnamed_4
	.align		8
        /*0028*/ 	.dword	_ZN66_INTERNAL_1b5186a0_30_flash_bwd_hdim192_bf16_sm90_cu_18e39b8a_30064cuda3std3__45__cpo5beginE
	.align		8
        /*0030*/ 	.dword	_ZN66_INTERNAL_1b5186a0_30_flash_bwd_hdim192_bf16_sm90_cu_18e39b8a_30064cuda3std3__45__cpo3endE
	.align		8
        /*0038*/ 	.dword	_ZN66_INTERNAL_1b5186a0_30_flash_bwd_hdim192_bf16_sm90_cu_18e39b8a_30064cuda3std3__45__cpo6cbeginE
	.align		8
        /*0040*/ 	.dword	_ZN66_INTERNAL_1b5186a0_30_flash_bwd_hdim192_bf16_sm90_cu_18e39b8a_30064cuda3std3__45__cpo4cendE
	.align		8
        /*0048*/ 	.dword	_ZN66_INTERNAL_1b5186a0_30_flash_bwd_hdim192_bf16_sm90_cu_18e39b8a_30064cuda3std3__468_GLOBAL__N__1b5186a0_30_flash_bwd_hdim192_bf16_sm90_cu_18e39b8a_30066ignoreE
	.align		8
        /*0050*/ 	.dword	_ZN66_INTERNAL_1b5186a0_30_flash_bwd_hdim192_bf16_sm90_cu_18e39b8a_30064cuda3std3__419piecewise_constructE
	.align		8
        /*0058*/ 	.dword	_ZN66_INTERNAL_1b5186a0_30_flash_bwd_hdim192_bf16_sm90_cu_18e39b8a_30064cuda3std3__48in_placeE
	.align		8
        /*0060*/ 	.dword	_ZN66_INTERNAL_1b5186a0_30_flash_bwd_hdim192_bf16_sm90_cu_18e39b8a_30064cuda3std6ranges3__45__cpo4swapE
	.align		8
        /*0068*/ 	.dword	_ZN66_INTERNAL_1b5186a0_30_flash_bwd_hdim192_bf16_sm90_cu_18e39b8a_30064cuda3std6ranges3__45__cpo9iter_moveE
	.align		8
        /*0070*/ 	.dword	_ZN66_INTERNAL_1b5186a0_30_flash_bwd_hdim192_bf16_sm90_cu_18e39b8a_30064cute7productE
	.align		8
        /*0078*/ 	.dword	_ZN66_INTERNAL_1b5186a0_30_flash_bwd_hdim192_bf16_sm90_cu_18e39b8a_30064cute1_E
	.align		8
        /*0080*/ 	.dword	$str$23
	.align		8
        /*0088*/ 	.dword	$str$24


//--------------------- .text._ZN7cutlass13device_kernelIN5flash11enable_sm90INS1_16FlashAttnBwdSm90INS1_25CollectiveMainloopBwdSm90ILi2ELi1ELi1EN4cute5tupleIJNS5_1CILi1EEES8_S8_EEENS6_IJNS7_ILi64EEENS7_ILi96EEENS7_ILi192EEEEEENS_10bfloat16_tEfNS_4arch4Sm90ELb0ELb0ELb0ELb0ELb0ELb0ELb1ELb0ELi3ELi1ELi1ELi1ELb0EEENS1_21CollectiveEpilogueBwdISD_SE_SG_Li384ELb0ELb1ELi3EEENS1_19SingleTileSchedulerILb0ELb0ELb0ELi96EEEEEEEEEvNT_6ParamsE --------------------------
	.section	.text._ZN7cutlass13device_kernelIN5flash11enable_sm90INS1_16FlashAttnBwdSm90INS1_25CollectiveMainloopBwdSm90ILi2ELi1ELi1EN4cute5tupleIJNS5_1CILi1EEES8_S8_EEENS6_IJNS7_ILi64EEENS7_ILi96EEENS7_ILi192EEEEEENS_10bfloat16_tEfNS_4arch4Sm90ELb0ELb0ELb0ELb0ELb0ELb0ELb1ELb0ELi3ELi1ELi1ELi1ELb0EEENS1_21CollectiveEpilogueBwdISD_SE_SG_Li384ELb0ELb1ELi3EEENS1_19SingleTileSchedulerILb0ELb0ELb0ELi96EEEEEEEEEvNT_6ParamsE,"ax",@progbits
	.align	128
.text._ZN7cutlass13device_kernelIN5flash11enable_sm90INS1_16FlashAttnBwdSm90INS1_25CollectiveMainloopBwdSm90ILi2ELi1ELi1EN4cute5tupleIJNS5_1CILi1EEES8_S8_EEENS6_IJNS7_ILi64EEENS7_ILi96EEENS7_ILi192EEEEEENS_10bfloat16_tEfNS_4arch4Sm90ELb0ELb0ELb0ELb0ELb0ELb0ELb1ELb0ELi3ELi1ELi1ELi1ELb0EEENS1_21CollectiveEpilogueBwdISD_SE_SG_Li384ELb0ELb1ELi3EEENS1_19SingleTileSchedulerILb0ELb0ELb0ELi96EEEEEEEEEvNT_6ParamsE:
        .type           _ZN7cutlass13device_kernelIN5flash11enable_sm90INS1_16FlashAttnBwdSm90INS1_25CollectiveMainloopBwdSm90ILi2ELi1ELi1EN4cute5tupleIJNS5_1CILi1EEES8_S8_EEENS6_IJNS7_ILi64EEENS7_ILi96EEENS7_ILi192EEEEEENS_10bfloat16_tEfNS_4arch4Sm90ELb0ELb0ELb0ELb0ELb0ELb0ELb1ELb0ELi3ELi1ELi1ELi1ELb0EEENS1_21CollectiveEpilogueBwdISD_SE_SG_Li384ELb0ELb1ELi3EEENS1_19SingleTileSchedulerILb0ELb0ELb0ELi96EEEEEEEEEvNT_6ParamsE,@function
        .size           _ZN7cutlass13device_kernelIN5flash11enable_sm90INS1_16FlashAttnBwdSm90INS1_25CollectiveMainloopBwdSm90ILi2ELi1ELi1EN4cute5tupleIJNS5_1CILi1EEES8_S8_EEENS6_IJNS7_ILi64EEENS7_ILi96EEENS7_ILi192EEEEEENS_10bfloat16_tEfNS_4arch4Sm90ELb0ELb0ELb0ELb0ELb0ELb0ELb1ELb0ELi3ELi1ELi1ELi1ELb0EEENS1_21CollectiveEpilogueBwdISD_SE_SG_Li384ELb0ELb1ELi3EEENS1_19SingleTileSchedulerILb0ELb0ELb0ELi96EEEEEEEEEvNT_6ParamsE,(.L_x_3855 - _ZN7cutlass13device_kernelIN5flash11enable_sm90INS1_16FlashAttnBwdSm90INS1_25CollectiveMainloopBwdSm90ILi2ELi1ELi1EN4cute5tupleIJNS5_1CILi1EEES8_S8_EEENS6_IJNS7_ILi64EEENS7_ILi96EEENS7_ILi192EEEEEENS_10bfloat16_tEfNS_4arch4Sm90ELb0ELb0ELb0ELb0ELb0ELb0ELb1ELb0ELi3ELi1ELi1ELi1ELb0EEENS1_21CollectiveEpilogueBwdISD_SE_SG_Li384ELb0ELb1ELi3EEENS1_19SingleTileSchedulerILb0ELb0ELb0ELi96EEEEEEEEEvNT_6ParamsE)
        .other          _ZN7cutlass13device_kernelIN5flash11enable_sm90INS1_16FlashAttnBwdSm90INS1_25CollectiveMainloopBwdSm90ILi2ELi1ELi1EN4cute5tupleIJNS5_1CILi1EEES8_S8_EEENS6_IJNS7_ILi64EEENS7_ILi96EEENS7_ILi192EEEEEENS_10bfloat16_tEfNS_4arch4Sm90ELb0ELb0ELb0ELb0ELb0ELb0ELb1ELb0ELi3ELi1ELi1ELi1ELb0EEENS1_21CollectiveEpilogueBwdISD_SE_SG_Li384ELb0ELb1ELi3EEENS1_19SingleTileSchedulerILb0ELb0ELb0ELi96EEEEEEEEEvNT_6ParamsE,@"STO_CUDA_ENTRY STV_DEFAULT"
_ZN7cutlass13device_kernelIN5flash11enable_sm90INS1_16FlashAttnBwdSm90INS1_25CollectiveMainloopBwdSm90ILi2ELi1ELi1EN4cute5tupleIJNS5_1CILi1EEES8_S8_EEENS6_IJNS7_ILi64EEENS7_ILi96EEENS7_ILi192EEEEEENS_10bfloat16_tEfNS_4arch4Sm90ELb0ELb0ELb0ELb0ELb0ELb0ELb1ELb0ELi3ELi1ELi1ELi1ELb0EEENS1_21CollectiveEpilogueBwdISD_SE_SG_Li384ELb0ELb1ELi3EEENS1_19SingleTileSchedulerILb0ELb0ELb0ELi96EEEEEEEEEvNT_6ParamsE:
[----:B------:R-:W1:Y:S01]  /*0000*/  LDC R1, c[0x0][0x28] ;  /* 0x00000a00ff017b82 */ /* 0x000e620000000800 */
[----:B------:R-:W2:Y:S01]  /*0010*/  S2R R3, SR_TID.X ;  /* 0x0000000000037919 */ /* 0x000ea20000002100 */
[----:B------:R-:W-:Y:S01]  /*0020*/  ELECT P0, URZ, PT ;  /* 0x00000000003f782f */ /* 0x000fe20003800000 */
[----:B------:R-:W-:Y:S01]  /*0030*/  BSSY B0, `(.L_x_0) ;  /* 0x0000019000007945 */ /* 0x000fe20003800000 */
[----:B--2---:R-:W-:-:S05]  /*0040*/  SHF.R.U32.HI R0, RZ, 0x5, R3 ;  /* 0x00000005ff007819 */ /* 0x004fca0000011603 */
[----:B------:R-:W2:Y:S02]  /*0050*/  SHFL.IDX PT, R2, R0, RZ, 0x1f ;  /* 0x00001fff00027589 */ /* 0x000ea400000e0000 */
[----:B--2---:R-:W-:-:S13]  /*0060*/  ISETP.EQ.AND P0, PT, R2, RZ, P0 ;  /* 0x000000ff0200720c */ /* 0x004fda0000702270 */
[----:B-1----:R-:W-:Y:S05]  /*0070*/  @!P0 BRA `(.L_x_1) ;  /* 0x0000000000508947 */ /* 0x002fea0003800000 */
[----:B------:R-:W-:Y:S02]  /*0080*/  ULDC.64 UR4, c[0x0][0x198] ;  /* 0x0000660000047ab9 */ /* 0x000fe40000000a00 */
[----:B------:R-:W-:Y:S02]  /*0090*/  UIADD3 UR6, UP0, UR4, 0xf0, URZ ;  /* 0x000000f004067890 */ /* 0x000fe4000ff1e03f */
[----:B------:R-:W-:Y:S02]  /*00a0*/  UIADD3 UR8, UP1, UR4, 0x1f0, URZ ;  /* 0x000001f004087890 */ /* 0x000fe4000ff3e03f */
[----:B------:R-:W-:Y:S02]  /*00b0*/  UIADD3 UR10, UP2, UR4, 0x2f0, URZ ;  /* 0x000002f0040a7890 */ /* 0x000fe4000ff5e03f */
[----:B------:R-:W-:Y:S02]  /*00c0*/  UIADD3 UR12, UP3, UR4, 0x3f0, URZ ;  /* 0x000003f0040c7890 */ /* 0x000fe4000ff7e03f */
[----:B------:R-:W-:-:S02]  /*00d0*/  UIADD3 UR14, UP4, UR4, 0x670, URZ ;  /* 0x00000670040e7890 */ /* 0x000fc4000ff9e03f */
[----:B------:R-:W-:Y:S02]  /*00e0*/  UIADD3.X UR7, URZ, UR5, URZ, UP0, !UPT ;  /* 0x000000053f077290 */ /* 0x000fe400087fe43f */
[----:B------:R-:W-:Y:S02]  /*00f0*/  UIADD3 UR4, UP5, UR4, 0x770, URZ ;  /* 0x0000077004047890 */ /* 0x000fe4000ffbe03f */
[----:B------:R-:W-:Y:S02]  /*0100*/  UIADD3.X UR9, URZ, UR5, URZ, UP1, !UPT ;  /* 0x000000053f097290 */ /* 0x000fe40008ffe43f */
[----:B------:R-:W-:Y:S02]  /*0110*/  UIADD3.X UR11, URZ, UR5, URZ, UP2, !UPT ;  /* 0x000000053f0b7290 */ /* 0x000fe400097fe43f */
[----:B------:R-:W-:Y:S01]  /*0120*/  UIADD3.X UR13, URZ, UR5, URZ, UP3, !UPT ;  /* 0x000000053f0d7290 */ /* 0x000fe20009ffe43f */
[----:B------:R1:W-:Y:S01]  /*0130*/  UTMACCTL.PF [UR6] ;  /* 0x00000000060079b9 */ /* 0x0003e20008040000 */
[----:B------:R-:W-:-:S03]  /*0140*/  UIADD3.X UR15, URZ, UR5, URZ, UP4, !UPT ;  /* 0x000000053f0f7290 */ /* 0x000fc6000a7fe43f */
[----:B------:R1:W-:Y:S01]  /*0150*/  UTMACCTL.PF [UR8] ;  /* 0x00000000080079b9 */ /* 0x0003e20008040000 */
[----:B------:R-:W-:Y:S01]  /*0160*/  UIADD3.X UR5, URZ, UR5, URZ, UP5, !UPT ;  /* 0x000000053f057290 */ /* 0x000fe2000affe43f */
[----:B------:R1:W-:Y:S02]  /*0170*/  UTMACCTL.PF [UR10] ;  /* 0x000000000a0079b9 */ /* 0x0003e40008040000 */
[----:B------:R1:W-:Y:S02]  /*0180*/  UTMACCTL.PF [UR12] ;  /* 0x000000000c0079b9 */ /* 0x0003e40008040000 */
[----:B------:R1:W-:Y:S04]  /*0190*/  UTMACCTL.PF [UR14] ;  /* 0x000000000e0079b9 */ /* 0x0003e80008040000 */
[----:B------:R1:W-:Y:S02]  /*01a0*/  UTMACCTL.PF [UR4] ;  /* 0x00000000040079b9 */ /* 0x0003e40008040000 */
[----:B-1----:R-:W-:Y:S01]  /*01b0*/  NOP ;  /* 0x0000000000007918 */ /* 0x002fe20000000000 */
.L_x_1:
[----:B------:R-:W-:Y:S05]  /*01c0*/  BSYNC B0 ;  /* 0x0000000000007941 */ /* 0x000fea0003800000 */
.L_x_0:
[----:B------:R-:W-:Y:S01]  /*01d0*/  VOTEU.ANY UP0, P0 ;  /* 0x00000000003f7886 */ /* 0x000fe20000000100 */
[----:B------:R-:W1:Y:S01]  /*01e0*/  SHFL.IDX PT, R2, R0, RZ, 0x1f ;  /* 0x00001fff00027589 */ /* 0x000e6200000e0000 */
[----:B------:R-:W-:Y:S01]  /*01f0*/  UMOV UR4, 0x1 ;  /* 0x0000000100047882 */ /* 0x000fe20000000000 */
[----:B------:R-:W-:Y:S02]  /*0200*/  SHF.R.U32.HI R3, RZ, 0x7, R3 ;  /* 0x00000007ff037819 */ /* 0x000fe40000011603 */
[----:B------:R-:W2:Y:S01]  /*0210*/  @UP0 S2UR UR7, SR_CgaCtaId ;  /* 0x00000000000709c3 */ /* 0x000ea20000008800 */
[----:B------:R-:W-:Y:S01]  /*0220*/  @UP0 UMOV UR6, 0x400 ;  /* 0x0000040000060882 */ /* 0x000fe20000000000 */
[----:B------:R-:W-:-:S04]  /*0230*/  @UP0 UIADD3 UR4, -UR4, 0x100000, URZ ;  /* 0x0010000004040890 */ /* 0x000fc8000fffe13f */
[----:B------:R-:W-:Y:S02]  /*0240*/  @UP0 USHF.L.U32 UR5, UR4, 0xb, URZ ;  /* 0x0000000b04050899 */ /* 0x000fe4000800063f */
[----:B------:R-:W-:Y:S01]  /*0250*/  @UP0 USHF.L.U32 UR4, UR4, 0x1, URZ ;  /* 0x0000000104040899 */ /* 0x000fe2000800063f */
[----:B-1----:R-:W-:Y:S02]  /*0260*/  ISETP.NE.AND P1, PT, R2, RZ, PT ;  /* 0x000000ff0200720c */ /* 0x002fe40003f25270 */
[----:B------:R1:W3:Y:S01]  /*0270*/  SHFL.IDX PT, R2, R3, RZ, 0x1f ;  /* 0x00001fff03027589 */ /* 0x0002e200000e0000 */
[----:B--2---:R-:W-:Y:S01]  /*0280*/  @UP0 ULEA UR6, UR7, UR6, 0x18 ;  /* 0x0000000607060291 */ /* 0x004fe2000f8ec03f */
[----:B------:R-:W-:Y:S02]  /*0290*/  VOTEU.ANY UP0, P0 ;  /* 0x00000000003f7886 */ /* 0x000fe40000000100 */
[----:B------:R-:W2:Y:S09]  /*02a0*/  FENCE.VIEW.ASYNC.S ;  /* 0x00000000000073c6 */ /* 0x000eb20000000000 */
[----:B--2---:R1:W2:Y:S02]  /*02b0*/  @UP0 SYNCS.EXCH.64 URZ, [UR6+0x36400], UR4 ;  /* 0x03640004063f05b2 */ /* 0x0042a40008000100 */
[----:B-1----:R-:W-:Y:S05]  /*02c0*/  @P1 BRA `(.L_x_2) ;  /* 0x0000000000481947 */ /* 0x002fea0003800000 */
[----:B------:R-:W1:Y:S01]  /*02d0*/  S2UR UR5, SR_CgaCtaId ;  /* 0x00000000000579c3 */ /* 0x000e620000008800 */
[----:B------:R-:W-:Y:S01]  /*02e0*/  UMOV UR4, 0x400 ;  /* 0x0000040000047882 */ /* 0x000fe20000000000 */
[----:B------:R-:W-:Y:S01]  /*02f0*/  UMOV UR6, 0x1 ;  /* 0x0000000100067882 */ /* 0x000fe20000000000 */
[----:B------:R-:W-:Y:S01]  /*0300*/  UMOV UR9, 0x180 ;  /* 0x0000018000097882 */ /* 0x000fe20000000000 */
[----:B------:R-:W-:-:S04]  /*0310*/  UIADD3 UR6, -UR6, 0x100000, URZ ;  /* 0x0010000006067890 */ /* 0x000fc8000fffe13f */
[----:B------:R-:W-:Y:S02]  /*0320*/  USHF.L.U32 UR7, UR6, 0xb, URZ ;  /* 0x0000000b06077899 */ /* 0x000fe4000800063f */
[----:B------:R-:W-:Y:S01]  /*0330*/  USHF.L.U32 UR6, UR6, 0x1, URZ ;  /* 0x0000000106067899 */ /* 0x000fe2000800063f */
[----:B------:R-:W-:Y:S01]  /*0340*/  ELECT P0, URZ, PT ;  /* 0x00000000003f782f */ /* 0x000fe20003800000 */
[----:B-1----:R-:W-:Y:S02]  /*0350*/  ULEA UR8, UR5, UR4, 0x18 ;  /* 0x0000000405087291 */ /* 0x002fe4000f8ec03f */
[----:B------:R-:W-:-:S04]  /*0360*/  UIADD3 UR4, -UR9, 0x100000, URZ ;  /* 0x0010000009047890 */ /* 0x000fc8000fffe13f */
[----:B------:R-:W-:Y:S02]  /*0370*/  USHF.L.U32 UR5, UR4, 0xb, URZ ;  /* 0x0000000b04057899 */ /* 0x000fe4000800063f */
[----:B------:R-:W-:Y:S01]  /*0380*/  USHF.L.U32 UR4, UR4, 0x1, URZ ;  /* 0x0000000104047899 */ /* 0x000fe2000800063f */
[----:B------:R-:W1:Y:S03]  /*0390*/  FENCE.VIEW.ASYNC.S ;  /* 0x00000000000073c6 */ /* 0x000e660000000000 */
[----:B-1----:R1:W4:Y:S08]  /*03a0*/  SYNCS.EXCH.64 URZ, [UR8+0x36410], UR6 ;  /* 0x03641006083f75b2 */ /* 0x0023300008000100 */
[----:B------:R1:W5:Y:S01]  /*03b0*/  SYNCS.EXCH.64 URZ, [UR8+0x36420], UR4 ;  /* 0x03642004083f75b2 */ /* 0x0003620008000100 */
[----:B------:R1:W1:Y:S01]  /*03c0*/  SYNCS.EXCH.64 URZ, [UR8+0x36418], UR6 ;  /* 0x03641806083f75b2 */ /* 0x0002620008000100 */
[----:B------:R1:W1:Y:S01]  /*03d0*/  SYNCS.EXCH.64 URZ, [UR8+0x36428], UR4 ;  /* 0x03642804083f75b2 */ /* 0x0002620008000100 */
[----:B------:R-:W-:Y:S01]  /*03e0*/  NOP ;  /* 0x0000000000007918 */ /* 0x000fe20000000000 */
.L_x_2:
[----:B------:R-:W3:Y:S01]  /*03f0*/  SHFL.IDX PT, R3, R0, RZ, 0x1f ;  /* 0x00001fff00037589 */ /* 0x000ee200000e0000 */
[----:B------:R-:W-:Y:S01]  /*0400*/  NOP ;  /* 0x0000000000007918 */ /* 0x000fe20000000000 */
[----:B---3--:R-:W-:-:S13]  /*0410*/  ISETP.NE.AND P0, PT, R3, RZ, PT ;  /* 0x000000ff0300720c */ /* 0x008fda0003f05270 */
[----:B------:R-:W-:Y:S05]  /*0420*/  @P0 BRA `(.L_x_3) ;  /* 0x0000000000400947 */ /* 0x000fea0003800000 */
[----:B-1----:R-:W1:Y:S01]  /*0430*/  S2UR UR5, SR_CgaCtaId ;  /* 0x00000000000579c3 */ /* 0x002e620000008800 */
[----:B------:R-:W-:Y:S01]  /*0440*/  UMOV UR4, 0x400 ;  /* 0x0000040000047882 */ /* 0x000fe20000000000 */
[----:B------:R-:W-:Y:S01]  /*0450*/  UMOV UR6, 0x1 ;  /* 0x0000000100067882 */ /* 0x000fe20000000000 */
[----:B------:R-:W-:Y:S01]  /*0460*/  UMOV UR7, 0x180 ;  /* 0x0000018000077882 */ /* 0x000fe20000000000 */
[----:B------:R-:W-:Y:S01]  /*0470*/  ELECT P0, URZ, PT ;  /* 0x00000000003f782f */ /* 0x000fe20003800000 */
[----:B-1----:R-:W-:Y:S02]  /*0480*/  ULEA UR8, UR5, UR4, 0x18 ;  /* 0x0000000405087291 */ /* 0x002fe4000f8ec03f */
[----:B------:R-:W-:-:S04]  /*0490*/  UIADD3 UR4, -UR6, 0x100000, URZ ;  /* 0x0010000006047890 */ /* 0x000fc8000fffe13f */
[----:B------:R-:W-:Y:S02]  /*04a0*/  USHF.L.U32 UR5, UR4, 0xb, URZ ;  /* 0x0000000b04057899 */ /* 0x000fe4000800063f */
[----:B------:R-:W-:Y:S02]  /*04b0*/  USHF.L.U32 UR4, UR4, 0x1, URZ ;  /* 0x0000000104047899 */ /* 0x000fe4000800063f */
[----:B------:R-:W-:-:S04]  /*04c0*/  UIADD3 UR6, -UR7, 0x100000, URZ ;  /* 0x0010000007067890 */ /* 0x000fc8000fffe13f */
[----:B------:R-:W-:Y:S02]  /*04d0*/  USHF.L.U32 UR7, UR6, 0xb, URZ ;  /* 0x0000000b06077899 */ /* 0x000fe4000800063f */
[----:B------:R-:W-:Y:S01]  /*04e0*/  USHF.L.U32 UR6, UR6, 0x1, URZ ;  /* 0x0000000106067899 */ /* 0x000fe2000800063f */
[----:B------:R-:W1:Y:S03]  /*04f0*/  FENCE.VIEW.ASYNC.S ;  /* 0x00000000000073c6 */ /* 0x000e660000000000 */
[----:B-1----:R3:W1:Y:S08]  /*0500*/  SYNCS.EXCH.64 URZ, [UR8+0x36430], UR4 ;  /* 0x03643004083f75b2 */ /* 0x0026700008000100 */
[----:B------:R3:W1:Y:S02]  /*0510*/  SYNCS.EXCH.64 URZ, [UR8+0x36438], UR6 ;  /* 0x03643806083f75b2 */ /* 0x0006640008000100 */
[----:B---3--:R-:W-:Y:S01]  /*0520*/  NOP ;  /* 0x0000000000007918 */ /* 0x008fe20000000000 */
.L_x_3:
[----:B------:R-:W-:Y:S01]  /*0530*/  ISETP.NE.AND P0, PT, R2, RZ, PT ;  /* 0x000000ff0200720c */ /* 0x000fe20003f05270 */
[----:B------:R-:W-:Y:S01]  /*0540*/  IMAD.MOV.U32 R17, RZ, RZ, 0x1 ;  /* 0x00000001ff117424 */ /* 0x000fe200078e00ff */
[----:B------:R-:W-:-:S04]  /*0550*/  NOP ;  /* 0x0000000000007918 */ /* 0x000fc80000000000 */
[----:B------:R-:W-:Y:S01]  /*0560*/  SEL R17, R17, 0x2, !P0 ;  /* 0x0000000211117807 */ /* 0x000fe20004000000 */
[----:B-12-45:R-:W-:Y:S06]  /*0570*/  BAR.SYNC.DEFER_BLOCKING 0x0 ;  /* 0x0000000000007b1d */ /* 0x036fec0000010000 */
[----:B------:R-:W-:Y:S05]  /*0580*/  @!P0 BRA `(.L_x_4) ;  /* 0x0000003c00648947 */ /* 0x000fea0003800000 */
.L_x_5:
[----:B------:R-:W-:-:S08]  /*0590*/  NOP ;  /* 0x0000000000007918 */ /* 0x000fd00000000000 */
[----:B------:R-:W1:Y:S02]  /*05a0*/  USETMAXREG.TRY_ALLOC.CTAPOOL UP0, 0xa0 ;  /* 0x000000a0000079c8 */ /* 0x000e640008000600 */
[----:B-1----:R-:W-:-:S13]  /*05b0*/  PLOP3.LUT P0, PT, PT, PT, UP0, 0x80, 0x0 ;  /* 0x000000000000781c */ /* 0x002fda0003f0f008 */
[----:B------:R-:W-:Y:S05]  /*05c0*/  @!P0 BRA `(.L_x_5) ;  /* 0xfffffffc00f08947 */ /* 0x000fea000383ffff */
[----:B------:R-:W-:Y:S01]  /*05d0*/  LOP3.LUT R0, R0, 0x3, RZ, 0xc0, !PT ;  /* 0x0000000300007812 */ /* 0x000fe200078ec0ff */
[----:B------:R-:W1:Y:S01]  /*05e0*/  S2R R2, SR_TID.X ;  /* 0x0000000000027919 */ /* 0x000e620000002100 */
[----:B------:R-:W2:Y:S04]  /*05f0*/  S2UR UR4, SR_CTAID.Z ;  /* 0x00000000000479c3 */ /* 0x000ea80000002700 */
[----:B------:R-:W3:Y:S02]  /*0600*/  SHFL.IDX PT, R0, R0, RZ, 0x1f ;  /* 0x00001fff00007589 */ /* 0x000ee400000e0000 */
[----:B---3--:R-:W-:Y:S02]  /*0610*/  ISETP.NE.AND P0, PT, R0, RZ, PT ;  /* 0x000000ff0000720c */ /* 0x008fe40003f05270 */
[----:B-1----:R-:W-:-:S11]  /*0620*/  SHF.R.U32.HI R2, RZ, 0x7, R2 ;  /* 0x00000007ff027819 */ /* 0x002fd60000011602 */
[----:B------:R-:W-:-:S05]  /*0630*/  @!P0 VIADD R2, R2, 0x9 ;  /* 0x0000000902028836 */ /* 0x000fca0000000000 */
[----:B------:R1:W-:Y:S06]  /*0640*/  @!P0 BAR.ARV R2, 0xa0 ;  /* 0x000280020000851d */ /* 0x0003ec0000002000 */
[----:B--2---:R-:W-:-:S13]  /*0650*/  ISETP.LE.AND P0, PT, RZ, UR4, PT ;  /* 0x00000004ff007c0c */ /* 0x004fda000bf03270 */
[----:B-1----:R-:W-:Y:S05]  /*0660*/  @!P0 EXIT ;  /* 0x000000000000894d */ /* 0x002fea0003800000 */
[----:B------:R-:W1:Y:S01]  /*0670*/  S2UR UR4, SR_CgaCtaId ;  /* 0x00000000000479c3 */ /* 0x000e620000008800 */
[----:B------:R-:W-:Y:S02]  /*0680*/  UMOV UR37, 0x400 ;  /* 0x0000040000257882 */ /* 0x000fe40000000000 */
[----:B-1----:R-:W-:-:S04]  /*0690*/  ULEA UR37, UR4, UR37, 0x18 ;  /* 0x0000002504257291 */ /* 0x002fc8000f8ec03f */
[----:B------:R-:W-:-:S04]  /*06a0*/  UIADD3 UR36, UR37, 0x30400, URZ ;  /* 0x0003040025247890 */ /* 0x000fc8000fffe03f */
[----:B------:R-:W-:-:S06]  /*06b0*/  ULOP3.LUT UP0, URZ, UR36, 0x1bf, URZ, 0xc0, !UPT ;  /* 0x000001bf243f7892 */ /* 0x000fcc000f80c03f */
[----:B------:R-:W-:-:S13]  /*06c0*/  PLOP3.LUT P0, PT, PT, PT, UP0, 0x80, 0x0 ;  /* 0x000000000000781c */ /* 0x000fda0003f0f008 */
[----:B------:R-:W-:Y:S05]  /*06d0*/  @!P0 BRA `(.L_x_6) ;  /* 0x00000000007c8947 */ /* 0x000fea0003800000 */
[----:B------:R-:W-:Y:S01]  /*06e0*/  MOV R2, 0x0 ;  /* 0x0000000000027802 */ /* 0x000fe20000000f00 */
[----:B------:R-:W-:Y:S01]  /*06f0*/  ULDC.64 UR4, c[0x4][0x80] ;  /* 0x0100200000047ab9 */ /* 0x000fe20000000a00 */
[----:B------:R-:W-:Y:S01]  /*0700*/  ULDC.64 UR6, c[0x4][0x8] ;  /* 0x0100020000067ab9 */ /* 0x000fe20000000a00 */
[----:B------:R-:W-:Y:S01]  /*0710*/  IMAD.U32 R4, RZ, RZ, UR4 ;  /* 0x00000004ff047e24 */ /* 0x000fe2000f8e00ff */
[----:B------:R1:W2:Y:S01]  /*0720*/  LDC.64 R14, c[0x4][R2] ;  /* 0x01000000020e7b82 */ /* 0x0002a20000000a00 */
[----:B------:R-:W-:Y:S01]  /*0730*/  IMAD.U32 R5, RZ, RZ, UR5 ;  /* 0x00000005ff057e24 */ /* 0x000fe2000f8e00ff */
[----:B------:R-:W-:Y:S01]  /*0740*/  ULDC.64 UR4, c[0x4][0x88] ;  /* 0x0100220000047ab9 */ /* 0x000fe20000000a00 */
[----:B------:R-:W-:Y:S02]  /*0750*/  IMAD.U32 R10, RZ, RZ, UR6 ;  /* 0x00000006ff0a7e24 */ /* 0x000fe4000f8e00ff */
[----:B------:R-:W-:Y:S02]  /*0760*/  IMAD.U32 R6, RZ, RZ, UR4 ;  /* 0x00000004ff067e24 */ /* 0x000fe4000f8e00ff */
[----:B------:R-:W-:-:S02]  /*0770*/  IMAD.U32 R7, RZ, RZ, UR5 ;  /* 0x00000005ff077e24 */ /* 0x000fc4000f8e00ff */
[----:B------:R-:W-:Y:S02]  /*0780*/  IMAD.U32 R11, RZ, RZ, UR7 ;  /* 0x00000007ff0b7e24 */ /* 0x000fe4000f8e00ff */
[----:B------:R-:W-:Y:S02]  /*0790*/  IMAD.MOV.U32 R8, RZ, RZ, 0x70 ;  /* 0x00000070ff087424 */ /* 0x000fe400078e00ff */
[----:B------:R-:W-:Y:S02]  /*07a0*/  IMAD.MOV.U32 R12, RZ, RZ, 0x1 ;  /* 0x00000001ff0c7424 */ /* 0x000fe400078e00ff */
[----:B-1----:R-:W-:-:S07]  /*07b0*/  IMAD.MOV.U32 R13, RZ, RZ, RZ ;  /* 0x000000ffff0d7224 */ /* 0x002fce00078e00ff */
[----:B------:R-:W-:-:S07]  /*07c0*/  LEPC R20, `(.L_x_7) ;  /* 0x000000001014794e */ /* 0x000fce0000000000 */
[----:B--2---:R-:W-:Y:S05]  /*07d0*/  CALL.ABS.NOINC R14 ;  /* 0x000000000e007343 */ /* 0x004fea0003c00000 */
.L_x_7:
[----:B------:R-:W1:Y:S01]  /*07e0*/  LDC.64 R2, c[0x4][R2] ;  /* 0x0100000002027b82 */ /* 0x000e620000000a00 */
[----:B------:R-:W-:Y:S01]  /*07f0*/  ULDC.64 UR4, c[0x4][0x80] ;  /* 0x0100200000047ab9 */ /* 0x000fe20000000a00 */
[----:B------:R-:W-:Y:S01]  /*0800*/  ULDC.64 UR6, c[0x4][0x88] ;  /* 0x0100220000067ab9 */ /* 0x000fe20000000a00 */
[----:B------:R-:W-:Y:S02]  /*0810*/  IMAD.U32 R4, RZ, RZ, UR4 ;  /* 0x00000004ff047e24 */ /* 0x000fe4000f8e00ff */
        /* <DEDUP_REMOVED lines=8> */
[----:B------:R-:W-:-:S07]  /*08a0*/  IMAD.MOV.U32 R13, RZ, RZ, RZ ;  /* 0x000000ffff0d7224 */ /* 0x000fce00078e00ff */
[----:B------:R-:W-:-:S07]  /*08b0*/  LEPC R20, `(.L_x_6) ;  /* 0x000000001014794e */ /* 0x000fce0000000000 */
[----:B-1----:R-:W-:Y:S05]  /*08c0*/  CALL.ABS.NOINC R2 ;  /* 0x0000000002007343 */ /* 0x002fea0003c00000 */
.L_x_6:
[----:B------:R-:W-:-:S04]  /*08d0*/  IMAD.U32 R19, RZ, RZ, UR37 ;  /* 0x00000025ff137e24 */ /* 0x000fc8000f8e00ff */
[----:B------:R-:W-:-:S05]  /*08e0*/  VIADD R18, R19, 0x33400 ;  /* 0x0003340013127836 */ /* 0x000fca0000000000 */
[----:B------:R-:W-:-:S13]  /*08f0*/  LOP3.LUT P0, RZ, R18, 0x1bf, RZ, 0xc0, !PT ;  /* 0x000001bf12ff7812 */ /* 0x000fda000780c0ff */
        /* <DEDUP_REMOVED lines=17> */
.L_x_9:
        /* <DEDUP_REMOVED lines=15> */
.L_x_8:
[----:B------:R-:W1:Y:S01]  /*0b00*/  S2R R2, SR_TID.X ;  /* 0x0000000000027919 */ /* 0x000e620000002100 */
[----:B------:R-:W-:Y:S01]  /*0b10*/  UMOV UR4, 0xffffffff ;  /* 0xffffffff00047882 */ /* 0x000fe20000000000 */
[----:B-1----:R-:W-:-:S05]  /*0b20*/  VIADD R0, R2, 0xffffff80 ;  /* 0xffffff8002007836 */ /* 0x002fca0000000000 */
[----:B------:R-:W-:-:S04]  /*0b30*/  SHF.R.S32.HI R3, RZ, 0x1f, R0 ;  /* 0x0000001fff037819 */ /* 0x000fc80000011400 */
[----:B------:R-:W-:-:S04]  /*0b40*/  LEA.HI R2, R3, R0, RZ, 0x7 ;  /* 0x0000000003027211 */ /* 0x000fc800078f38ff */
[----:B------:R-:W-:Y:S01]  /*0b50*/  SHF.R.S32.HI R13, RZ, 0x7, R2 ;  /* 0x00000007ff0d7819 */ /* 0x000fe20000011402 */
[----:B------:R-:W-:Y:S06]  /*0b60*/  BRA.DIV UR4, `(.L_x_10) ;  /* 0x0000006a041c7947 */ /* 0x000fec000b800000 */
[----:B------:R1:W2:Y:S02]  /*0b70*/  SHFL.IDX PT, R14, R13, RZ, 0x1f ;  /* 0x00001fff0d0e7589 */ /* 0x0002a400000e0000 */
.L_x_94:
[----:B------:R-:W-:Y:S02]  /*0b80*/  SHF.L.U32 R12, RZ, 0x1f, RZ ;  /* 0x0000001fff0c7819 */ /* 0x000fe400000006ff */
[----:B------:R-:W-:Y:S01]  /*0b90*/  LOP3.LUT R5, R2, 0xffffff80, RZ, 0xc0, !PT ;  /* 0xffffff8002057812 */ /* 0x000fe200078ec0ff */
[----:B--2---:R-:W-:Y:S01]  /*0ba0*/  IMAD.HI R2, R14, 0x55555556, RZ ;  /* 0x555555560e027827 */ /* 0x004fe200078e02ff */
[----:B------:R-:W2:Y:S01]  /*0bb0*/  SYNCS.PHASECHK.TRANS64.TRYWAIT P0, [UR37+0x36400], R12 ;  /* 0x0364000cff0075a7 */ /* 0x000ea20008000165 */
[CC--:B------:R-:W-:Y:S02]  /*0bc0*/  LEA.HI R6, R3.reuse, R0.reuse, RZ, 0x5 ;  /* 0x0000000003067211 */ /* 0x0c0fe400078f28ff */
[----:B------:R-:W-:Y:S01]  /*0bd0*/  IMAD.IADD R4, R0, 0x1, -R5 ;  /* 0x0000000100047824 */ /* 0x000fe200078e0a05 */
[----:B------:R-:W-:Y:S02]  /*0be0*/  LEA.HI R3, R3, R0, RZ, 0x4 ;  /* 0x0000000003037211 */ /* 0x000fe400078f20ff */
[----:B------:R-:W-:-:S02]  /*0bf0*/  LEA.HI R5, R2, R2, RZ, 0x1 ;  /* 0x0000000202057211 */ /* 0x000fc400078f08ff */
[----:B------:R-:W-:Y:S02]  /*0c00*/  SHF.R.S32.HI R9, RZ, 0x1f, R4 ;  /* 0x0000001fff097819 */ /* 0x000fe40000011404 */
[----:B------:R-:W-:Y:S01]  /*0c10*/  SHF.R.S32.HI R152, RZ, 0x5, R6 ;  /* 0x00000005ff987819 */ /* 0x000fe20000011406 */
[----:B------:R-:W-:Y:S01]  /*0c20*/  IMAD R5, R5, -0x3, R14 ;  /* 0xfffffffd05057824 */ /* 0x000fe200078e020e */
[----:B------:R-:W-:Y:S02]  /*0c30*/  LEA.HI R8, R9, R4, RZ, 0x2 ;  /* 0x0000000409087211 */ /* 0x000fe400078f10ff */
[----:B------:R-:W-:Y:S02]  /*0c40*/  SHF.R.S32.HI R7, RZ, 0x1f, R6 ;  /* 0x0000001fff077819 */ /* 0x000fe40000011406 */
[----:B------:R-:W-:Y:S02]  /*0c50*/  SHF.R.S32.HI R2, RZ, 0x4, R3 ;  /* 0x00000004ff027819 */ /* 0x000fe40000011403 */
[----:B------:R-:W-:-:S02]  /*0c60*/  SHF.R.S32.HI R10, RZ, 0x2, R8 ;  /* 0x00000002ff0a7819 */ /* 0x000fc40000011408 */
[----:B------:R-:W-:Y:S02]  /*0c70*/  SHF.R.S32.HI R11, RZ, 0x1f, R8 ;  /* 0x0000001fff0b7819 */ /* 0x000fe40000011408 */
[----:B------:R-:W-:Y:S02]  /*0c80*/  LEA.HI R6, R3, R2, RZ, 0x1 ;  /* 0x0000000203067211 */ /* 0x000fe400078f08ff */
[----:B------:R-:W-:Y:S02]  /*0c90*/  LEA.HI R7, R7, R152, RZ, 0x2 ;  /* 0x0000009807077211 */ /* 0x000fe400078f10ff */
[----:B------:R-:W-:Y:S02]  /*0ca0*/  LEA.HI R11, R11, R10, RZ, 0x3 ;  /* 0x0000000a0b0b7211 */ /* 0x000fe400078f18ff */
[----:B------:R-:W-:Y:S02]  /*0cb0*/  LOP3.LUT R153, R6, 0xfffffffe, RZ, 0xc0, !PT ;  /* 0xfffffffe06997812 */ /* 0x000fe400078ec0ff */
[----:B------:R-:W-:-:S02]  /*0cc0*/  LOP3.LUT R7, R7, 0xfffffffc, RZ, 0xc0, !PT ;  /* 0xfffffffc07077812 */ /* 0x000fc400078ec0ff */
[----:B------:R-:W-:Y:S01]  /*0cd0*/  LOP3.LUT R11, R11, 0xfffffff8, RZ, 0xc0, !PT ;  /* 0xfffffff80b0b7812 */ /* 0x000fe200078ec0ff */
[----:B------:R-:W-:Y:S01]  /*0ce0*/  IMAD.IADD R153, R2, 0x1, -R153 ;  /* 0x0000000102997824 */ /* 0x000fe200078e0a99 */
[----:B------:R-:W-:Y:S01]  /*0cf0*/  LEA.HI R9, R9, R4, RZ, 0x5 ;  /* 0x0000000409097211 */ /* 0x000fe200078f28ff */
[----:B------:R-:W-:Y:S02]  /*0d00*/  IMAD.IADD R152, R152, 0x1, -R7 ;  /* 0x0000000198987824 */ /* 0x000fe400078e0a07 */
[----:B------:R-:W-:Y:S01]  /*0d10*/  IMAD.IADD R16, R10, 0x1, -R11 ;  /* 0x000000010a107824 */ /* 0x000fe200078e0a0b */
[----:B------:R-:W-:Y:S01]  /*0d20*/  SHF.R.S32.HI R9, RZ, 0x5, R9 ;  /* 0x00000005ff097819 */ /* 0x000fe20000011409 */
[----:B--2---:R-:W-:Y:S06]  /*0d30*/  @P0 BRA `(.L_x_11) ;  /* 0x0000000000080947 */ /* 0x004fec0003800000 */
[----:B------:R-:W2:Y:S02]  /*0d40*/  SYNCS.PHASECHK.TRANS64.TRYWAIT P0, [UR37+0x36400], R12 ;  /* 0x0364000cff0075a7 */ /* 0x000ea40008000165 */
[----:B--2---:R-:W-:Y:S05]  /*0d50*/  @!P0 BRA `(.L_x_12) ;  /* 0x0000006400bc8947 */ /* 0x004fea0003800000 */
.L_x_11:
[----:B--2---:R-:W2:Y:S01]  /*0d60*/  LDC R12, c[0x0][0x280] ;  /* 0x0000a000ff0c7b82 */ /* 0x004ea20000000800 */
[----:B------:R-:W-:Y:S01]  /*0d70*/  IMAD R16, R9, 0x10, R16 ;  /* 0x0000001009107824 */ /* 0x000fe200078e0210 */
[----:B------:R-:W-:Y:S02]  /*0d80*/  CS2R R118, SRZ ;  /* 0x0000000000767805 */ /* 0x000fe4000001ff00 */
[----:B------:R-:W-:Y:S02]  /*0d90*/  CS2R R116, SRZ ;  /* 0x0000000000747805 */ /* 0x000fe4000001ff00 */
[----:B------:R-:W-:Y:S02]  /*0da0*/  CS2R R114, SRZ ;  /* 0x0000000000727805 */ /* 0x000fe4000001ff00 */
[----:B------:R-:W-:Y:S02]  /*0db0*/  CS2R R112, SRZ ;  /* 0x0000000000707805 */ /* 0x000fe4000001ff00 */
[----:B------:R-:W-:-:S02]  /*0dc0*/  CS2R R110, SRZ ;  /* 0x00000000006e7805 */ /* 0x000fc4000001ff00 */
[----:B------:R-:W-:Y:S02]  /*0dd0*/  CS2R R108, SRZ ;  /* 0x00000000006c7805 */ /* 0x000fe4000001ff00 */
        /* <DEDUP_REMOVED lines=16> */
[----:B--2---:R-:W-:-:S02]  /*0ee0*/  ISETP.GE.AND P0, PT, R12, 0x1, PT ;  /* 0x000000010c00780c */ /* 0x004fc40003f06270 */
        /* <DEDUP_REMOVED lines=25> */
[----:B------:R-:W-:Y:S01]  /*1080*/  CS2R R24, SRZ ;  /* 0x0000000000187805 */ /* 0x000fe2000001ff00 */
[----:B------:R-:W-:Y:S06]  /*1090*/  @!P0 BRA `(.L_x_13) ;  /* 0x0000002000948947 */ /* 0x000fec0003800000 */
[----:B------:R-:W-:Y:S01]  /*10a0*/  LOP3.LUT R3, R3, 0xfffffff0, RZ, 0xc0, !PT ;  /* 0xfffffff003037812 */ /* 0x000fe200078ec0ff */
[----:B------:R-:W2:Y:S01]  /*10b0*/  S2R R11, SR_CTAID.X ;  /* 0x00000000000b7919 */ /* 0x000ea20000002500 */
[----:B------:R-:W-:Y:S01]  /*10c0*/  LOP3.LUT R9, R8, 0xfffffffc, RZ, 0xc0, !PT ;  /* 0xfffffffc08097812 */ /* 0x000fe200078ec0ff */
[----:B------:R-:W2:Y:S01]  /*10d0*/  LDC R20, c[0x0][0x290] ;  /* 0x0000a400ff147b82 */ /* 0x000ea20000000800 */
[----:B------:R-:W-:-:S04]  /*10e0*/  IMAD.HI R10, R13, 0x55555556, RZ ;  /* 0x555555560d0a7827 */ /* 0x000fc800078e02ff */
[----:B------:R-:W-:Y:S01]  /*10f0*/  IMAD.IADD R3, R0, 0x1, -R3 ;  /* 0x0000000100037824 */ /* 0x000fe200078e0a03 */
[----:B------:R-:W-:Y:S01]  /*1100*/  LEA.HI R10, R10, R10, RZ, 0x1 ;  /* 0x0000000a0a0a7211 */ /* 0x000fe200078f08ff */
[----:B------:R-:W-:Y:S02]  /*1110*/  IMAD R14, R13, 0x400, R4 ;  /* 0x000004000d0e7824 */ /* 0x000fe400078e0204 */
[----:B------:R-:W-:Y:S01]  /*1120*/  IMAD.MOV.U32 R15, RZ, RZ, 0x20 ;  /* 0x00000020ff0f7424 */ /* 0x000fe200078e00ff */
[----:B------:R-:W-:Y:S01]  /*1130*/  LEA.HI R0, R3, R3, RZ, 0x1 ;  /* 0x0000000303007211 */ /* 0x000fe200078f08ff */
[----:B------:R-:W-:Y:S01]  /*1140*/  IMAD R10, R10, -0x3, R13 ;  /* 0xfffffffd0a0a7824 */ /* 0x000fe200078e020d */
[----:B------:R-:W-:Y:S01]  /*1150*/  SHF.R.S32.HI R6, RZ, 0x1f, R3 ;  /* 0x0000001fff067819 */ /* 0x000fe20000011403 */
[----:B------:R-:W-:Y:S01]  /*1160*/  IMAD.MOV.U32 R119, RZ, RZ, RZ ;  /* 0x000000ffff777224 */ /* 0x000fe200078e00ff */
[--C-:B------:R-:W-:Y:S02]  /*1170*/  SHF.R.S32.HI R2, RZ, 0x1, R0.reuse ;  /* 0x00000001ff027819 */ /* 0x100fe40000011400 */
[----:B------:R-:W-:-:S02]  /*1180*/  SHF.R.S32.HI R7, RZ, 0x1f, R0 ;  /* 0x0000001fff077819 */ /* 0x000fc40000011400 */
[----:B------:R-:W-:Y:S02]  /*1190*/  LEA.HI R8, R6, R3, RZ, 0x3 ;  /* 0x0000000306087211 */ /* 0x000fe400078f18ff */
[----:B------:R-:W-:Y:S02]  /*11a0*/  LEA.HI R7, R7, R2, RZ, 0x2 ;  /* 0x0000000207077211 */ /* 0x000fe400078f10ff */
[----:B------:R-:W-:Y:S01]  /*11b0*/  LOP3.LUT R0, R0, 0x7fffffe, RZ, 0xc0, !PT ;  /* 0x07fffffe00007812 */ /* 0x000fe200078ec0ff */
[----:B------:R-:W-:Y:S01]  /*11c0*/  IMAD.SHL.U32 R8, R8, 0x20, RZ ;  /* 0x0000002008087824 */ /* 0x000fe200078e00ff */
[----:B------:R-:W-:-:S03]  /*11d0*/  LOP3.LUT R7, R7, 0xfffffffc, RZ, 0xc0, !PT ;  /* 0xfffffffc07077812 */ /* 0x000fc600078ec0ff */
[----:B------:R-:W-:Y:S01]  /*11e0*/  IMAD.IADD R6, R3, 0x1, -R0 ;  /* 0x0000000103067824 */ /* 0x000fe200078e0a00 */
[----:B------:R-:W-:Y:S01]  /*11f0*/  LOP3.LUT R8, R8, 0x7fffff00, RZ, 0xc0, !PT ;  /* 0x7fffff0008087812 */ /* 0x000fe200078ec0ff */
[----:B------:R-:W-:Y:S02]  /*1200*/  IMAD.IADD R7, R2, 0x1, -R7 ;  /* 0x0000000102077824 */ /* 0x000fe400078e0a07 */
[----:B------:R-:W-:Y:S02]  /*1210*/  IMAD.SHL.U32 R3, R153, 0x8, RZ ;  /* 0x0000000899037824 */ /* 0x000fe400078e00ff */
[C---:B------:R-:W-:Y:S01]  /*1220*/  IMAD.SHL.U32 R0, R7.reuse, 0x40, RZ ;  /* 0x0000004007007824 */ /* 0x040fe200078e00ff */
[----:B------:R-:W-:Y:S01]  /*1230*/  LOP3.LUT P0, RZ, R7, 0x2, RZ, 0xc0, !PT ;  /* 0x0000000207ff7812 */ /* 0x000fe2000780c0ff */
[----:B-1----:R-:W-:Y:S02]  /*1240*/  IMAD R13, R13, 0x800, R8 ;  /* 0x000008000d0d7824 */ /* 0x002fe400078e0208 */
[----:B------:R-:W-:Y:S01]  /*1250*/  IMAD.IADD R2, R4, 0x1, -R9 ;  /* 0x0000000104027824 */ /* 0x000fe200078e0a09 */
[----:B------:R-:W-:Y:S01]  /*1260*/  LOP3.LUT R0, R0, 0xc0, RZ, 0xc0, !PT ;  /* 0x000000c000007812 */ /* 0x000fe200078ec0ff */
[----:B------:R-:W-:Y:S01]  /*1270*/  IMAD R13, R6, 0x20, R13 ;  /* 0x00000020060d7824 */ /* 0x000fe200078e020d */
[----:B------:R-:W-:Y:S01]  /*1280*/  SEL R15, R15, 0xffffffe0, !P0 ;  /* 0xffffffe00f0f7807 */ /* 0x000fe20004000000 */
[----:B------:R-:W-:Y:S01]  /*1290*/  VIADD R4, R12, 0x3f ;  /* 0x0000003f0c047836 */ /* 0x000fe20000000000 */
[----:B------:R-:W-:Y:S01]  /*12a0*/  LOP3.LUT R3, R0, 0x8, R3, 0xf8, !PT ;  /* 0x0000000800037812 */ /* 0x000fe200078ef803 */
[----:B------:R-:W-:Y:S01]  /*12b0*/  IMAD R13, R152, 0x200, R13 ;  /* 0x00000200980d7824 */ /* 0x000fe200078e020d */
[----:B------:R-:W-:Y:S01]  /*12c0*/  SHF.R.U32.HI R0, RZ, 0x3, R0 ;  /* 0x00000003ff007819 */ /* 0x000fe20000011600 */
[----:B--2---:R-:W-:Y:S01]  /*12d0*/  IMAD R9, R11, -0x60, R20 ;  /* 0xffffffa00b097824 */ /* 0x004fe200078e0214 */
[----:B------:R-:W-:-:S02]  /*12e0*/  SHF.R.S32.HI R11, RZ, 0x1f, R4 ;  /* 0x0000001fff0b7819 */ /* 0x000fc40000011404 */
[----:B------:R-:W-:Y:S02]  /*12f0*/  CS2R R6, SRZ ;  /* 0x0000000000067805 */ /* 0x000fe4000001ff00 */
[----:B------:R-:W-:Y:S01]  /*1300*/  LOP3.LUT R0, R3, R0, RZ, 0x3c, !PT ;  /* 0x0000000003007212 */ /* 0x000fe200078e3cff */
[----:B------:R-:W-:Y:S01]  /*1310*/  IMAD R9, R10, -0x20, R9 ;  /* 0xffffffe00a097824 */ /* 0x000fe200078e0209 */
[----:B------:R-:W-:Y:S01]  /*1320*/  LEA.HI R11, R11, R4, RZ, 0x6 ;  /* 0x000000040b0b7211 */ /* 0x000fe200078f30ff */
[----:B------:R-:W-:Y:S02]  /*1330*/  IMAD.SHL.U32 R4, R14, 0x4, RZ ;  /* 0x000000040e047824 */ /* 0x000fe400078e00ff */
[----:B------:R-:W-:Y:S01]  /*1340*/  IMAD.IADD R0, R0, 0x1, R13 ;  /* 0x0000000100007824 */ /* 0x000fe200078e020d */
[----:B------:R-:W-:Y:S01]  /*1350*/  LOP3.LUT R13, R17, 0x1, RZ, 0xfc, !PT ;  /* 0x00000001110d7812 */ /* 0x000fe200078efcff */
[----:B------:R-:W-:Y:S01]  /*1360*/  IMAD R2, R2, -0x2, R9 ;  /* 0xfffffffe02027824 */ /* 0x000fe200078e0209 */
[----:B------:R-:W-:Y:S01]  /*1370*/  SHF.R.S32.HI R17, RZ, 0x6, R11 ;  /* 0x00000006ff117819 */ /* 0x000fe2000001140b */
[----:B------:R-:W-:Y:S01]  /*1380*/  IMAD.MOV.U32 R12, RZ, RZ, RZ ;  /* 0x000000ffff0c7224 */ /* 0x000fe200078e00ff */
[----:B------:R-:W-:Y:S01]  /*1390*/  LEA R14, R0, UR37, 0x1 ;  /* 0x00000025000e7c11 */ /* 0x000fe2000f8e08ff */
[----:B------:R-:W-:Y:S01]  /*13a0*/  IMAD.MOV.U32 R3, RZ, RZ, RZ ;  /* 0x000000ffff037224 */ /* 0x000fe200078e00ff */
[----:B------:R-:W-:-:S02]  /*13b0*/  LEA R0, R4, UR37, 0x2 ;  /* 0x0000002504007c11 */ /* 0x000fc4000f8e10ff */
[----:B------:R-:W-:-:S07]  /*13c0*/  IADD3 R15, R15, 0x30400, R14 ;  /* 0x000304000f0f7810 */ /* 0x000fce0007ffe00e */
.L_x_24:
[----:B------:R-:W-:Y:S01]  /*13d0*/  ISETP.NE.AND P0, PT, R13, 0x3, PT ;  /* 0x000000030d00780c */ /* 0x000fe20003f05270 */
[----:B------:R-:W-:-:S12]  /*13e0*/  YIELD ;  /* 0x0000000000007946 */ /* 0x000fd80003800000 */
[----:B--2---:R-:W-:Y:S05]  /*13f0*/  @!P0 BRA `(.L_x_14) ;  /* 0x0000000000048947 */ /* 0x004fea0003800000 */
[----:B------:R-:W-:Y:S01]  /*1400*/  BPT.TRAP 0x1 ;  /* 0x000000040000795c */ /* 0x000fe20000300000 */
.L_x_14:
[----:B------:R-:W-:Y:S02]  /*1410*/  LEA R4, R3, UR37, 0x3 ;  /* 0x0000002503047c11 */ /* 0x000fe4000f8e18ff */
[----:B------:R-:W-:-:S04]  /*1420*/  SHF.L.U32 R9, R12, 0x1f, RZ ;  /* 0x0000001f0c097819 */ /* 0x000fc800000006ff */
[----:B------:R1:W2:Y:S01]  /*1430*/  SYNCS.PHASECHK.TRANS64.TRYWAIT P1, [R4+URZ+0x36410], R9 ;  /* 0x03641009040075a7 */ /* 0x0002a2000802017f */
[----:B------:R-:W-:Y:S05]  /*1440*/  @!P0 BRA `(.L_x_15) ;  /* 0x0000000000048947 */ /* 0x000fea0003800000 */
[----:B------:R-:W-:Y:S01]  /*1450*/  BPT.TRAP 0x1 ;  /* 0x000000040000795c */ /* 0x000fe20000300000 */
.L_x_15:
[----:B--2---:R-:W-:Y:S05]  /*1460*/  @P1 BRA `(.L_x_16) ;  /* 0x0000000000081947 */ /* 0x004fea0003800000 */
[----:B------:R-:W2:Y:S02]  /*1470*/  SYNCS.PHASECHK.TRANS64.TRYWAIT P1, [R4+URZ+0x36410], R9 ;  /* 0x03641009040075a7 */ /* 0x000ea4000802017f */
[----:B--2---:R-:W-:Y:S05]  /*1480*/  @!P1 BRA `(.L_x_17) ;  /* 0x0000006000049947 */ /* 0x004fea0003800000 */
.L_x_16:
[----:B------:R-:W-:Y:S05]  /*1490*/  WARPSYNC.ALL ;  /* 0x0000000000007948 */ /* 0x000fea0003800000 */
[----:B------:R-:W-:Y:S01]  /*14a0*/  R2UR UR6, R5 ;  /* 0x00000000050672ca */ /* 0x000fe200000e0000 */
[----:B------:R-:W-:Y:S01]  /*14b0*/  UIADD3 UR4, UR37, 0x1e000, URZ ;  /* 0x0001e00025047890 */ /* 0x000fe2000fffe03f */
[C---:B------:R-:W-:Y:S01]  /*14c0*/  R2UR UR7, R3.reuse ;  /* 0x00000000030772ca */ /* 0x040fe200000e0000 */
[----:B------:R-:W-:Y:S01]  /*14d0*/  WARPGROUP.ARRIVE ;  /* 0x00000000000079c5 */ /* 0x000fe20000000000 */
[----:B------:R-:W-:Y:S01]  /*14e0*/  UMOV UR13, 0x40000040 ;  /* 0x40000040000d7882 */ /* 0x000fe20000000000 */
[----:B------:R-:W-:Y:S01]  /*14f0*/  USHF.R.U32.HI UR5, URZ, 0x4, UR4 ;  /* 0x000000043f057899 */ /* 0x000fe20008011604 */
[----:B------:R-:W-:Y:S01]  /*1500*/  IMAD R8, R3, 0x40, R16 ;  /* 0x0000004003087824 */ /* 0x000fe200078e0210 */
[----:B------:R-:W-:Y:S01]  /*1510*/  UMOV UR15, 0x40000040 ;  /* 0x40000040000f7882 */ /* 0x000fe20000000000 */
[----:B------:R-:W-:Y:S01]  /*1520*/  UMOV UR9, 0x40000040 ;  /* 0x4000004000097882 */ /* 0x000fe20000000000 */
[----:B------:R-:W-:Y:S01]  /*1530*/  ULOP3.LUT UR5, UR5, 0x3fff, URZ, 0xc0, !UPT ;  /* 0x00003fff05057892 */ /* 0x000fe2000f8ec03f */
[----:B------:R-:W-:Y:S01]  /*1540*/  UMOV UR11, 0x40000040 ;  /* 0x40000040000b7882 */ /* 0x000fe20000000000 */
[----:B------:R-:W-:-:S02]  /*1550*/  LEA R8, R8, UR37, 0x2 ;  /* 0x0000002508087c11 */ /* 0x000fc4000f8e10ff */
[----:B------:R-:W-:Y:S02]  /*1560*/  ULEA UR4, UR6, UR37, 0xc ;  /* 0x0000002506047291 */ /* 0x000fe4000f8e603f */
[----:B------:R-:W-:Y:S02]  /*1570*/  ULOP3.LUT UR5, UR5, 0x10000, URZ, 0xfc, !UPT ;  /* 0x0001000005057892 */ /* 0x000fe4000f8efc3f */
[----:B------:R-:W-:-:S04]  /*1580*/  USHF.R.U32.HI UR6, URZ, 0x4, UR4 ;  /* 0x000000043f067899 */ /* 0x000fc80008011604 */
[----:B------:R-:W-:Y:S02]  /*1590*/  ULOP3.LUT UR8, UR6, 0x3fff, URZ, 0xc0, !UPT ;  /* 0x00003fff06087892 */ /* 0x000fe4000f8ec03f */
[----:B------:R-:W-:Y:S02]  /*15a0*/  UIMAD UR6, UR7, 0x600, UR5 ;  /* 0x00000600070678a4 */ /* 0x000fe4000f8e0205 */
[----:B------:R-:W-:-:S04]  /*15b0*/  ULOP3.LUT UR8, UR8, 0x10000, URZ, 0xfc, !UPT ;  /* 0x0001000008087892 */ /* 0x000fc8000f8efc3f */
[----:B------:R-:W-:Y:S01]  /*15c0*/  UIADD3 UR10, UR8, 0x606, URZ ;  /* 0x00000606080a7890 */ /* 0x000fe2000fffe03f */
[----:B------:R-:W-:Y:S02]  /*15d0*/  UMOV UR12, UR6 ;  /* 0x00000006000c7c82 */ /* 0x000fe40008000000 */
[----:B------:R-:W-:Y:S02]  /*15e0*/  UMOV UR14, UR8 ;  /* 0x00000008000e7c82 */ /* 0x000fe40008000000 */
[----:B------:R-:W-:Y:S01]  /*15f0*/  HGMMA.64x32x16.F32.BF16 R136, gdesc[UR12], RZ, !UPT, gsb0 ;  /* 0x006000000c8879f0 */ /* 0x000fe2000c0018ff */
[----:B------:R-:W-:Y:S02]  /*1600*/  UIADD3 UR12, UR6, 0x2, URZ ;  /* 0x00000002060c7890 */ /* 0x000fe4000fffe03f */
[----:B------:R-:W-:Y:S01]  /*1610*/  UIADD3 UR14, UR8, 0x2, URZ ;  /* 0x00000002080e7890 */ /* 0x000fe2000fffe03f */
[----:B------:R-:W-:Y:S01]  /*1620*/  UMOV UR13, 0x40000040 ;  /* 0x40000040000d7882 */ /* 0x000fe20000000000 */
[----:B------:R-:W-:Y:S01]  /*1630*/  UMOV UR15, 0x40000040 ;  /* 0x40000040000f7882 */ /* 0x000fe20000000000 */
[----:B------:R-:W-:-:S02]  /*1640*/  WARPGROUP.DEPBAR.LE gsb0, 0x0 ;  /* 0x00008000000079c5 */ /* 0x000fc40000010000 */
[----:B------:R-:W-:-:S06]  /*1650*/  WARPGROUP.ARRIVE ;  /* 0x00000000000079c5 */ /* 0x000fcc0000000000 */
[----:B------:R-:W-:Y:S01]  /*1660*/  HGMMA.64x32x16.F32.BF16 R136, gdesc[UR12], R136, gsb0 ;  /* 0x006000000c8879f0 */ /* 0x000fe20008001888 */
[----:B------:R-:W-:Y:S02]  /*1670*/  UIADD3 UR12, UR6, 0x4, URZ ;  /* 0x00000004060c7890 */ /* 0x000fe4000fffe03f */
[----:B------:R-:W-:Y:S01]  /*1680*/  UIADD3 UR14, UR8, 0x4, URZ ;  /* 0x00000004080e7890 */ /* 0x000fe2000fffe03f */
[----:B------:R-:W-:Y:S01]  /*1690*/  UMOV UR13, 0x40000040 ;  /* 0x40000040000d7882 */ /* 0x000fe20000000000 */
[----:B------:R-:W-:Y:S01]  /*16a0*/  UMOV UR15, 0x40000040 ;  /* 0x40000040000f7882 */ /* 0x000fe20000000000 */
[----:B------:R-:W-:Y:S02]  /*16b0*/  WARPGROUP.DEPBAR.LE gsb0, 0x0 ;  /* 0x00008000000079c5 */ /* 0x000fe40000010000 */
        /* <DEDUP_REMOVED lines=55> */
[----:B------:R-:W-:-:S07]  /*1a30*/  UIADD3 UR6, UR6, 0x406, URZ ;  /* 0x0000040606067890 */ /* 0x000fce000fffe03f */
[----:B------:R-:W-:Y:S01]  /*1a40*/  UMOV UR8, UR6 ;  /* 0x0000000600087c82 */ /* 0x000fe20008000000 */
[----:B------:R-:W-:Y:S02]  /*1a50*/  WARPGROUP.DEPBAR.LE gsb0, 0x0 ;  /* 0x00008000000079c5 */ /* 0x000fe40000010000 */
[----:B------:R-:W-:-:S06]  /*1a60*/  WARPGROUP.ARRIVE ;  /* 0x00000000000079c5 */ /* 0x000fcc0000000000 */
[----:B------:R-:W-:Y:S03]  /*1a70*/  HGMMA.64x32x16.F32.BF16 R136, gdesc[UR12], R136, gsb0 ;  /* 0x006000000c8879f0 */ /* 0x000fe60008001888 */
[----:B------:R-:W-:Y:S02]  /*1a80*/  WARPGROUP.DEPBAR.LE gsb0, 0x0 ;  /* 0x00008000000079c5 */ /* 0x000fe40000010000 */
[----:B------:R-:W-:-:S06]  /*1a90*/  WARPGROUP.ARRIVE ;  /* 0x00000000000079c5 */ /* 0x000fcc0000000000 */
[----:B------:R-:W-:Y:S03]  /*1aa0*/  HGMMA.64x32x16.F32.BF16 R136, gdesc[UR8], R136, gsb0 ;  /* 0x00600000088879f0 */ /* 0x000fe60008001888 */
[----:B------:R-:W-:Y:S02]  /*1ab0*/  WARPGROUP.DEPBAR.LE gsb0, 0x0 ;  /* 0x00008000000079c5 */ /* 0x000fe40000010000 */
[----:B------:R3:W4:Y:S04]  /*1ac0*/  LDS R21, [R8+0x30000] ;  /* 0x0300000008157984 */ /* 0x0007280000000800 */
[----:B------:R3:W5:Y:S01]  /*1ad0*/  LDS R20, [R8+0x30020] ;  /* 0x0300200008147984 */ /* 0x0007620000000800 */
[----:B------:R-:W-:Y:S05]  /*1ae0*/  @!P0 BRA `(.L_x_18) ;  /* 0x0000000000048947 */ /* 0x000fea0003800000 */
[----:B------:R-:W-:Y:S01]  /*1af0*/  BPT.TRAP 0x1 ;  /* 0x000000040000795c */ /* 0x000fe20000300000 */
.L_x_18:
[----:B---3--:R-:W-:-:S04]  /*1b00*/  SHF.L.U32 R8, R7, 0x1f, RZ ;  /* 0x0000001f07087819 */ /* 0x008fc800000006ff */
[----:B------:R3:W1:Y:S01]  /*1b10*/  SYNCS.PHASECHK.TRANS64.TRYWAIT P1, [UR37+0x36430], R8 ;  /* 0x03643008ff0075a7 */ /* 0x0006620008020165 */
[----:B------:R-:W-:Y:S05]  /*1b20*/  @!P0 BRA `(.L_x_19) ;  /* 0x0000000000048947 */ /* 0x000fea0003800000 */
[----:B------:R-:W-:Y:S01]  /*1b30*/  BPT.TRAP 0x1 ;  /* 0x000000040000795c */ /* 0x000fe20000300000 */
.L_x_19:
[----:B-1----:R-:W-:Y:S05]  /*1b40*/  @P1 BRA `(.L_x_20) ;  /* 0x0000000000081947 */ /* 0x002fea0003800000 */
[----:B------:R-:W1:Y:S02]  /*1b50*/  SYNCS.PHASECHK.TRANS64.TRYWAIT P1, [UR37+0x36430], R8 ;  /* 0x03643008ff0075a7 */ /* 0x000e640008020165 */
[----:B-1----:R-:W-:Y:S05]  /*1b60*/  @!P1 BRA `(.L_x_21) ;  /* 0x0000005800609947 */ /* 0x002fea0003800000 */
.L_x_20:
[----:B------:R-:W-:Y:S01]  /*1b70*/  UIADD3 UR5, UR37, 0x2a000, URZ ;  /* 0x0002a00025057890 */ /* 0x000fe2000fffe03f */
[----:B------:R-:W-:Y:S01]  /*1b80*/  WARPGROUP.ARRIVE ;  /* 0x00000000000079c5 */ /* 0x000fe20000000000 */
[----:B------:R-:W-:Y:S01]  /*1b90*/  UIADD3 UR4, UR4, 0x9000, URZ ;  /* 0x0000900004047890 */ /* 0x000fe2000fffe03f */
[C---:B------:R-:W-:Y:S01]  /*1ba0*/  ISETP.GT.AND P1, PT, R2.reuse, RZ, PT ;  /* 0x000000ff0200720c */ /* 0x040fe20003f24270 */
[----:B------:R-:W-:Y:S01]  /*1bb0*/  USHF.R.U32.HI UR6, URZ, 0x4, UR5 ;  /* 0x000000043f067899 */ /* 0x000fe20008011605 */
[----:B------:R-:W-:Y:S01]  /*1bc0*/  ISETP.GT.AND P2, PT, R2, 0x1, PT ;  /* 0x000000010200780c */ /* 0x000fe20003f44270 */
[----:B------:R-:W-:Y:S01]  /*1bd0*/  USHF.R.U32.HI UR4, URZ, 0x4, UR4 ;  /* 0x000000043f047899 */ /* 0x000fe20008011604 */
[----:B--2---:R-:W-:Y:S01]  /*1be0*/  FSEL R9, R138, -INF , P1 ;  /* 0xff8000008a097808 */ /* 0x004fe20000800000 */
[----:B------:R-:W-:Y:S01]  /*1bf0*/  ULOP3.LUT UR7, UR6, 0x3fff, URZ, 0xc0, !UPT ;  /* 0x00003fff06077892 */ /* 0x000fe2000f8ec03f */
[----:B---3--:R-:W-:Y:S01]  /*1c00*/  FSEL R8, R137, -INF , P2 ;  /* 0xff80000089087808 */ /* 0x008fe20001000000 */
[----:B------:R-:W-:Y:S01]  /*1c10*/  ULOP3.LUT UR6, UR4, 0x3fff, URZ, 0xc0, !UPT ;  /* 0x00003fff04067892 */ /* 0x000fe2000f8ec03f */
[C---:B------:R-:W-:Y:S01]  /*1c20*/  ISETP.GT.AND P3, PT, R2.reuse, 0x8, PT ;  /* 0x000000080200780c */ /* 0x040fe20003f64270 */
[----:B------:R-:W-:Y:S01]  /*1c30*/  ULOP3.LUT UR4, UR7, 0x10000, URZ, 0xfc, !UPT ;  /* 0x0001000007047892 */ /* 0x000fe2000f8efc3f */
[----:B------:R-:W-:Y:S01]  /*1c40*/  ISETP.GT.AND P4, PT, R2, 0x9, PT ;  /* 0x000000090200780c */ /* 0x000fe20003f84270 */
[----:B------:R-:W-:Y:S01]  /*1c50*/  ULOP3.LUT UR6, UR6, 0x10000, URZ, 0xfc, !UPT ;  /* 0x0001000006067892 */ /* 0x000fe2000f8efc3f */
[----:B------:R-:W-:Y:S01]  /*1c60*/  FSEL R136, R136, -INF , P1 ;  /* 0xff80000088887808 */ /* 0x000fe20000800000 */
[----:B------:R-:W-:Y:S01]  /*1c70*/  UMOV UR9, 0x40000040 ;  /* 0x4000004000097882 */ /* 0x000fe20000000000 */
[----:B------:R-:W-:Y:S01]  /*1c80*/  UMOV UR11, 0x40000040 ;  /* 0x40000040000b7882 */ /* 0x000fe20000000000 */
[----:B------:R-:W-:Y:S01]  /*1c90*/  ULDC UR7, c[0x0][0x744] ;  /* 0x0001d10000077ab9 */ /* 0x000fe20000000800 */
[----:B------:R-:W-:Y:S01]  /*1ca0*/  UMOV UR8, UR4 ;  /* 0x0000000400087c82 */ /* 0x000fe20008000000 */
[--C-:B-----5:R-:W-:Y:S01]  /*1cb0*/  FFMA.FTZ R138, R9, UR7, -R20.reuse ;  /* 0x00000007098a7c23 */ /* 0x120fe20008010814 */
[----:B------:R-:W-:Y:S01]  /*1cc0*/  UMOV UR10, UR6 ;  /* 0x00000006000a7c82 */ /* 0x000fe20008000000 */
[----:B------:R-:W-:Y:S01]  /*1cd0*/  FSEL R140, R140, -INF , P3 ;  /* 0xff8000008c8c7808 */ /* 0x000fe20001800000 */
[----:B------:R-:W-:Y:S01]  /*1ce0*/  HGMMA.64x32x16.F32.BF16 R120, gdesc[UR8], RZ, !UPT, gsb0 ;  /* 0x00600000087879f0 */ /* 0x000fe2000c0018ff */
[----:B------:R-:W-:Y:S01]  /*1cf0*/  UIADD3 UR10, UR6, 0x2, URZ ;  /* 0x00000002060a7890 */ /* 0x000fe2000fffe03f */
[----:B------:R-:W-:Y:S01]  /*1d00*/  FSEL R139, R139, -INF , P2 ;  /* 0xff8000008b8b7808 */ /* 0x000fe20001000000 */
[----:B------:R-:W-:Y:S01]  /*1d10*/  UIADD3 UR8, UR4, 0x2, URZ ;  /* 0x0000000204087890 */ /* 0x000fe2000fffe03f */
[----:B------:R-:W-:Y:S01]  /*1d20*/  FSEL R9, R142, -INF , P3 ;  /* 0xff8000008e097808 */ /* 0x000fe20001800000 */
[----:B------:R-:W-:Y:S01]  /*1d30*/  UMOV UR11, 0x40000040 ;  /* 0x40000040000b7882 */ /* 0x000fe20000000000 */
[----:B------:R-:W-:Y:S01]  /*1d40*/  UMOV UR9, 0x40000040 ;  /* 0x4000004000097882 */ /* 0x000fe20000000000 */
[----:B------:R-:W-:Y:S01]  /*1d50*/  FSEL R11, R143, -INF , P4 ;  /* 0xff8000008f0b7808 */ /* 0x000fe20002000000 */
[--C-:B----4-:R-:W-:Y:S01]  /*1d60*/  FFMA.FTZ R23, R8, UR7, -R21.reuse ;  /* 0x0000000708177c23 */ /* 0x110fe20008010815 */
[----:B------:R-:W-:Y:S01]  /*1d70*/  FSEL R8, R141, -INF , P4 ;  /* 0xff8000008d087808 */ /* 0x000fe20002000000 */
[--C-:B------:R-:W-:Y:S01]  /*1d80*/  FFMA.FTZ R22, R136, UR7, -R21.reuse ;  /* 0x0000000788167c23 */ /* 0x100fe20008010815 */
[----:B------:R-:W-:Y:S01]  /*1d90*/  LEA R155, R16, UR37, 0x2 ;  /* 0x00000025109b7c11 */ /* 0x000fe2000f8e10ff */
[--C-:B------:R-:W-:Y:S01]  /*1da0*/  FFMA.FTZ R136, R140, UR7, -R21.reuse ;  /* 0x000000078c887c23 */ /* 0x100fe20008010815 */
[--C-:B------:R-:W-:Y:S01]  /*1db0*/  FFMA.FTZ R139, R139, UR7, -R20.reuse ;  /* 0x000000078b8b7c23 */ /* 0x100fe20008010814 */
[--C-:B------:R-:W-:Y:S01]  /*1dc0*/  FFMA.FTZ R143, R9, UR7, -R20.reuse ;  /* 0x00000007098f7c23 */ /* 0x100fe20008010814 */
[----:B------:R-:W-:Y:S01]  /*1dd0*/  FFMA.FTZ R142, R11, UR7, -R20 ;  /* 0x000000070b8e7c23 */ /* 0x000fe20008010814 */
[----:B------:R-:W-:Y:S01]  /*1de0*/  FFMA.FTZ R8, R8, UR7, -R21 ;  /* 0x0000000708087c23 */ /* 0x000fe20008010815 */
[----:B------:R-:W-:Y:S01]  /*1df0*/  MUFU.EX2 R22, R22 ;  /* 0x0000001600167308 */ /* 0x000fe20000000800 */
[----:B------:R-:W-:-:S02]  /*1e00*/  ISETP.GT.AND P1, PT, R2, 0x10, PT ;  /* 0x000000100200780c */ /* 0x000fc40003f24270 */
[C---:B------:R-:W-:Y:S02]  /*1e10*/  ISETP.GT.AND P2, PT, R2.reuse, 0x11, PT ;  /* 0x000000110200780c */ /* 0x040fe40003f44270 */
[C---:B------:R-:W-:Y:S02]  /*1e20*/  ISETP.GT.AND P3, PT, R2.reuse, 0x18, PT ;  /* 0x000000180200780c */ /* 0x040fe40003f64270 */
[----:B------:R-:W-:Y:S01]  /*1e30*/  ISETP.GT.AND P4, PT, R2, 0x19, PT ;  /* 0x000000190200780c */ /* 0x000fe20003f84270 */
[----:B------:R-:W1:Y:S01]  /*1e40*/  MUFU.EX2 R23, R23 ;  /* 0x0000001700177308 */ /* 0x000e620000000800 */
[----:B------:R-:W-:Y:S02]  /*1e50*/  FSEL R144, R144, -INF , P1 ;  /* 0xff80000090907808 */ /* 0x000fe40000800000 */
[----:B------:R-:W-:Y:S02]  /*1e60*/  FSEL R154, R145, -INF , P2 ;  /* 0xff800000919a7808 */ /* 0x000fe40001000000 */
[----:B------:R-:W-:Y:S01]  /*1e70*/  FSEL R148, R148, -INF , P3 ;  /* 0xff80000094947808 */ /* 0x000fe20001800000 */
[--C-:B------:R-:W-:Y:S01]  /*1e80*/  FFMA.FTZ R144, R144, UR7, -R21.reuse ;  /* 0x0000000790907c23 */ /* 0x100fe20008010815 */
[----:B------:R-:W-:Y:S01]  /*1e90*/  FSEL R145, R150, -INF , P3 ;  /* 0xff80000096917808 */ /* 0x000fe20001800000 */
[----:B------:R-:W-:Y:S01]  /*1ea0*/  MUFU.EX2 R136, R136 ;  /* 0x0000008800887308 */ /* 0x000fe20000000800 */
[----:B------:R-:W-:Y:S01]  /*1eb0*/  FSEL R147, R147, -INF , P2 ;  /* 0xff80000093937808 */ /* 0x000fe20001000000 */
[----:B------:R-:W-:Y:S01]  /*1ec0*/  FFMA.FTZ R154, R154, UR7, -R21 ;  /* 0x000000079a9a7c23 */ /* 0x000fe20008010815 */
[----:B------:R-:W-:-:S05]  /*1ed0*/  FSEL R151, R151, -INF , P4 ;  /* 0xff80000097977808 */ /* 0x000fca0002000000 */
[----:B------:R1:W2:Y:S08]  /*1ee0*/  MUFU.EX2 R137, R8 ;  /* 0x0000000800897308 */ /* 0x0002b00000000800 */
[----:B------:R-:W-:Y:S01]  /*1ef0*/  MUFU.EX2 R138, R138 ;  /* 0x0000008a008a7308 */ /* 0x000fe20000000800 */
[----:B-1----:R-:W-:-:S07]  /*1f00*/  F2FP.BF16.F32.PACK_AB R8, R23, R22 ;  /* 0x000000161708723e */ /* 0x002fce00000010ff */
[----:B------:R-:W1:Y:S01]  /*1f10*/  MUFU.EX2 R139, R139 ;  /* 0x0000008b008b7308 */ /* 0x000e620000000800 */
[----:B--2---:R-:W-:Y:S01]  /*1f20*/  F2FP.BF16.F32.PACK_AB R10, R137, R136 ;  /* 0x00000088890a723e */ /* 0x004fe200000010ff */
[----:B------:R-:W-:Y:S02]  /*1f30*/  WARPGROUP.DEPBAR.LE gsb0, 0x0 ;  /* 0x00008000000079c5 */ /* 0x000fe40000010000 */
[----:B------:R-:W-:-:S04]  /*1f40*/  WARPGROUP.ARRIVE ;  /* 0x00000000000079c5 */ /* 0x000fc80000000000 */
[----:B------:R-:W-:Y:S02]  /*1f50*/  MUFU.EX2 R143, R143 ;  /* 0x0000008f008f7308 */ /* 0x000fe40000000800 */
[----:B------:R-:W-:Y:S01]  /*1f60*/  HGMMA.64x32x16.F32.BF16 R120, gdesc[UR8], R120, gsb0 ;  /* 0x00600000087879f0 */ /* 0x000fe20008001878 */
[----:B------:R-:W-:Y:S02]  /*1f70*/  UIADD3 UR10, UR6, 0x4, URZ ;  /* 0x00000004060a7890 */ /* 0x000fe4000fffe03f */
[----:B------:R-:W-:Y:S01]  /*1f80*/  UIADD3 UR8, UR4, 0x4, URZ ;  /* 0x0000000404087890 */ /* 0x000fe2000fffe03f */
[----:B------:R-:W-:Y:S01]  /*1f90*/  UMOV UR11, 0x40000040 ;  /* 0x40000040000b7882 */ /* 0x000fe20000000000 */
[----:B------:R-:W-:Y:S01]  /*1fa0*/  UMOV UR9, 0x40000040 ;  /* 0x4000004000097882 */ /* 0x000fe20000000000 */
[----:B------:R-:W2:Y:S01]  /*1fb0*/  MUFU.EX2 R142, R142 ;  /* 0x0000008e008e7308 */ /* 0x000ea20000000800 */
[----:B-1----:R-:W-:-:S07]  /*1fc0*/  F2FP.BF16.F32.PACK_AB R9, R139, R138 ;  /* 0x0000008a8b09723e */ /* 0x002fce00000010ff */
[----:B------:R-:W1:Y:S01]  /*1fd0*/  MUFU.EX2 R144, R144 ;  /* 0x0000009000907308 */ /* 0x000e620000000800 */
[----:B--2---:R-:W-:Y:S01]  /*1fe0*/  F2FP.BF16.F32.PACK_AB R11, R142, R143 ;  /* 0x0000008f8e0b723e */ /* 0x004fe200000010ff */
        /* <DEDUP_REMOVED lines=63> */
[----:B------:R-:W-:-:S04]  /*23e0*/  USHF.R.U32.HI UR4, URZ, 0x4, UR36 ;  /* 0x000000043f047899 */ /* 0x000fc80008011624 */
[----:B------:R-:W-:Y:S01]  /*23f0*/  ULOP3.LUT UR4, UR4, 0x3fff, URZ, 0xc0, !UPT ;  /* 0x00003fff04047892 */ /* 0x000fe2000f8ec03f */
[----:B------:R-:W-:Y:S02]  /*2400*/  WARPGROUP.DEPBAR.LE gsb0, 0x0 ;  /* 0x00008000000079c5 */ /* 0x000fe40000010000 */
[----:B------:R-:W-:-:S06]  /*2410*/  WARPGROUP.ARRIVE ;  /* 0x00000000000079c5 */ /* 0x000fcc0000000000 */
[----:B------:R-:W-:Y:S01]  /*2420*/  HGMMA.64x32x16.F32.BF16 R120, gdesc[UR8], R120, gsb0 ;  /* 0x00600000087879f0 */ /* 0x000fe20008001878 */
[----:B------:R-:W-:Y:S01]  /*2430*/  R2UR UR10, R5 ;  /* 0x00000000050a72ca */ /* 0x000fe200000e0000 */
[----:B------:R-:W-:Y:S01]  /*2440*/  ULOP3.LUT UR9, UR4, 0x1000000, URZ, 0xfc, !UPT ;  /* 0x0100000004097892 */ /* 0x000fe2000f8efc3f */
[----:B------:R-:W-:-:S06]  /*2450*/  UMOV UR11, 0x40000040 ;  /* 0x40000040000b7882 */ /* 0x000fcc0000000000 */
[----:B------:R-:W-:-:S05]  /*2460*/  UMOV UR6, UR9 ;  /* 0x0000000900067c82 */ /* 0x000fca0008000000 */
[----:B------:R-:W-:-:S04]  /*2470*/  ULEA UR5, UR10, UR5, 0xd ;  /* 0x000000050a057291 */ /* 0x000fc8000f8e683f */
[----:B------:R-:W-:-:S04]  /*2480*/  USHF.R.U32.HI UR5, URZ, 0x4, UR5 ;  /* 0x000000043f057899 */ /* 0x000fc80008011605 */
[----:B------:R-:W-:-:S03]  /*2490*/  ULOP3.LUT UR8, UR5, 0x3fff, URZ, 0xc0, !UPT ;  /* 0x00003fff05087892 */ /* 0x000fc6000f8ec03f */
[----:B------:R-:W-:-:S04]  /*24a0*/  UMOV UR5, 0x40000040 ;  /* 0x4000004000057882 */ /* 0x000fc80000000000 */
[----:B------:R-:W-:Y:S01]  /*24b0*/  UMOV UR4, UR8 ;  /* 0x0000000800047c82 */ /* 0x000fe20008000000 */
[----:B------:R-:W-:Y:S02]  /*24c0*/  WARPGROUP.DEPBAR.LE gsb0, 0x0 ;  /* 0x00008000000079c5 */ /* 0x000fe40000010000 */
[----:B------:R-:W2:Y:S04]  /*24d0*/  LDS R141, [R155+0x30200] ;  /* 0x030200009b8d7984 */ /* 0x000ea80000000800 */
[----:B------:R-:W3:Y:S01]  /*24e0*/  LDS R140, [R155+0x30220] ;  /* 0x030220009b8c7984 */ /* 0x000ee20000000800 */
[----:B------:R-:W-:Y:S06]  /*24f0*/  BAR.SYNC.DEFER_BLOCKING 0x9, 0x180 ;  /* 0x0246000000007b1d */ /* 0x000fec0000010000 */
[----:B------:R4:W-:Y:S01]  /*2500*/  STSM.16.M88.4 [R14+0x30400], R8 ;  /* 0x030400080e007844 */ /* 0x0009e20000000200 */
[--C-:B--2---:R-:W-:Y:S01]  /*2510*/  FADD.FTZ R150, R125, -R141.reuse ;  /* 0x8000008d7d967221 */ /* 0x104fe20000010000 */
[----:B------:R-:W-:-:S03]  /*2520*/  FADD.FTZ R125, R132, -R141 ;  /* 0x8000008d847d7221 */ /* 0x000fc60000010000 */
[----:B------:R-:W-:Y:S01]  /*2530*/  FMUL.FTZ R137, R137, R150 ;  /* 0x0000009689897220 */ /* 0x000fe20000410000 */
[----:B----4-:R-:W-:Y:S01]  /*2540*/  FSEL R8, R149, -INF , P4 ;  /* 0xff80000095087808 */ /* 0x010fe20002000000 */
[--C-:B------:R-:W-:Y:S01]  /*2550*/  FFMA.FTZ R10, R148, UR7, -R21.reuse ;  /* 0x00000007940a7c23 */ /* 0x100fe20008010815 */
[----:B------:R-:W-:Y:S01]  /*2560*/  FSEL R11, R146, -INF , P1 ;  /* 0xff800000920b7808 */ /* 0x000fe20000800000 */
[--C-:B------:R-:W-:Y:S01]  /*2570*/  FFMA.FTZ R146, R145, UR7, -R20.reuse ;  /* 0x0000000791927c23 */ /* 0x100fe20008010814 */
[--C-:B------:R-:W-:Y:S01]  /*2580*/  FFMA.FTZ R145, R151, UR7, -R20.reuse ;  /* 0x0000000797917c23 */ /* 0x100fe20008010814 */
[----:B------:R-:W-:Y:S01]  /*2590*/  FFMA.FTZ R21, R8, UR7, -R21 ;  /* 0x0000000708157c23 */ /* 0x000fe20008010815 */
[----:B------:R-:W2:Y:S01]  /*25a0*/  MUFU.EX2 R9, R154 ;  /* 0x0000009a00097308 */ /* 0x000ea20000000800 */
[--C-:B------:R-:W-:Y:S01]  /*25b0*/  FFMA.FTZ R8, R11, UR7, -R20.reuse ;  /* 0x000000070b087c23 */ /* 0x100fe20008010814 */
[----:B------:R-:W-:Y:S01]  /*25c0*/  FFMA.FTZ R11, R147, UR7, -R20 ;  /* 0x00000007930b7c23 */ /* 0x000fe20008010814 */
[--C-:B------:R-:W-:Y:S01]  /*25d0*/  FADD.FTZ R149, R124, -R141.reuse ;  /* 0x8000008d7c957221 */ /* 0x100fe20000010000 */
[--C-:B------:R-:W-:Y:S01]  /*25e0*/  FADD.FTZ R148, R121, -R141.reuse ;  /* 0x8000008d79947221 */ /* 0x100fe20000010000 */
[--C-:B------:R-:W-:Y:S01]  /*25f0*/  FADD.FTZ R124, R133, -R141.reuse ;  /* 0x8000008d857c7221 */ /* 0x100fe20000010000 */
[--C-:B------:R-:W-:Y:S01]  /*2600*/  FADD.FTZ R121, R128, -R141.reuse ;  /* 0x8000008d80797221 */ /* 0x100fe20000010000 */
[--C-:B---3--:R-:W-:Y:S01]  /*2610*/  FADD.FTZ R133, R122, -R140.reuse ;  /* 0x8000008c7a857221 */ /* 0x108fe20000010000 */
[----:B------:R-:W3:Y:S01]  /*2620*/  MUFU.EX2 R10, R10 ;  /* 0x0000000a000a7308 */ /* 0x000ee20000000800 */
[--C-:B------:R-:W-:Y:S01]  /*2630*/  FADD.FTZ R147, R120, -R141.reuse ;  /* 0x8000008d78937221 */ /* 0x100fe20000010000 */
[--C-:B------:R-:W-:Y:S01]  /*2640*/  FADD.FTZ R122, R123, -R140.reuse ;  /* 0x8000008c7b7a7221 */ /* 0x100fe20000010000 */
[--C-:B------:R-:W-:Y:S01]  /*2650*/  FADD.FTZ R128, R126, -R140.reuse ;  /* 0x8000008c7e807221 */ /* 0x100fe20000010000 */
[----:B------:R-:W-:Y:S01]  /*2660*/  FADD.FTZ R120, R129, -R141 ;  /* 0x8000008d81787221 */ /* 0x000fe20000010000 */
[--C-:B------:R-:W-:Y:S01]  /*2670*/  FADD.FTZ R123, R127, -R140.reuse ;  /* 0x8000008c7f7b7221 */ /* 0x100fe20000010000 */
[--C-:B------:R-:W-:Y:S01]  /*2680*/  FADD.FTZ R126, R131, -R140.reuse ;  /* 0x8000008c837e7221 */ /* 0x100fe20000010000 */
[----:B------:R-:W-:Y:S01]  /*2690*/  FMUL.FTZ R143, R143, R128 ;  /* 0x000000808f8f7220 */ /* 0x000fe20000410000 */
[----:B------:R-:W4:Y:S01]  /*26a0*/  MUFU.EX2 R21, R21 ;  /* 0x0000001500157308 */ /* 0x000f220000000800 */
[----:B------:R-:W-:Y:S01]  /*26b0*/  FMUL.FTZ R139, R139, R122 ;  /* 0x0000007a8b8b7220 */ /* 0x000fe20000410000 */
[----:B------:R-:W-:Y:S01]  /*26c0*/  FMUL.FTZ R142, R142, R123 ;  /* 0x0000007b8e8e7220 */ /* 0x000fe20000410000 */
[----:B-1----:R-:W-:Y:S01]  /*26d0*/  FMUL.FTZ R128, R144, R121 ;  /* 0x0000007990807220 */ /* 0x002fe20000410000 */
[C---:B--2---:R-:W-:Y:S01]  /*26e0*/  FMUL.FTZ R131, R9.reuse, R120 ;  /* 0x0000007809837220 */ /* 0x044fe20000410000 */
[----:B------:R-:W-:Y:S01]  /*26f0*/  F2FP.BF16.F32.PACK_AB R120, R9, R144 ;  /* 0x000000900978723e */ /* 0x000fe200000010ff */
[--C-:B------:R-:W-:Y:S01]  /*2700*/  FADD.FTZ R127, R130, -R140.reuse ;  /* 0x8000008c827f7221 */ /* 0x100fe20000010000 */
[--C-:B------:R-:W-:Y:S01]  /*2710*/  FADD.FTZ R129, R134, -R140.reuse ;  /* 0x8000008c86817221 */ /* 0x100fe20000010000 */
[----:B------:R-:W1:Y:S01]  /*2720*/  MUFU.EX2 R8, R8 ;  /* 0x0000000800087308 */ /* 0x000e620000000800 */
[----:B------:R-:W-:Y:S01]  /*2730*/  FADD.FTZ R140, R135, -R140 ;  /* 0x8000008c878c7221 */ /* 0x000fe20000010000 */
[----:B------:R-:W-:Y:S01]  /*2740*/  FMUL.FTZ R22, R22, R147 ;  /* 0x0000009316167220 */ /* 0x000fe20000410000 */
[----:B------:R-:W-:Y:S01]  /*2750*/  FMUL.FTZ R23, R23, R148 ;  /* 0x0000009417177220 */ /* 0x000fe20000410000 */
[----:B------:R-:W-:Y:S01]  /*2760*/  FMUL.FTZ R136, R136, R149 ;  /* 0x0000009588887220 */ /* 0x000fe20000410000 */
[----:B------:R-:W-:Y:S01]  /*2770*/  FMUL.FTZ R138, R138, R133 ;  /* 0x000000858a8a7220 */ /* 0x000fe20000410000 */
[----:B---3--:R-:W-:Y:S01]  /*2780*/  FMUL.FTZ R125, R10, R125 ;  /* 0x0000007d0a7d7220 */ /* 0x008fe20000410000 */
[----:B------:R-:W-:Y:S01]  /*2790*/  UMOV UR7, 0x80000020 ;  /* 0x8000002000077882 */ /* 0x000fe20000000000 */
[----:B------:R-:W2:Y:S01]  /*27a0*/  MUFU.EX2 R11, R11 ;  /* 0x0000000b000b7308 */ /* 0x000ea20000000800 */
[C---:B----4-:R-:W-:Y:S01]  /*27b0*/  F2FP.BF16.F32.PACK_AB R122, R21.reuse, R10 ;  /* 0x0000000a157a723e */ /* 0x050fe200000010ff */
[----:B------:R-:W-:Y:S01]  /*27c0*/  FMUL.FTZ R124, R21, R124 ;  /* 0x0000007c157c7220 */ /* 0x000fe20000410000 */
[----:B------:R-:W-:-:S02]  /*27d0*/  F2FP.BF16.F32.PACK_AB R10, R137, R136 ;  /* 0x00000088890a723e */ /* 0x000fc400000010ff */
[----:B------:R-:W-:-:S03]  /*27e0*/  F2FP.BF16.F32.PACK_AB R9, R139, R138 ;  /* 0x0000008a8b09723e */ /* 0x000fc600000010ff */
[----:B------:R-:W3:Y:S01]  /*27f0*/  MUFU.EX2 R20, R146 ;  /* 0x0000009200147308 */ /* 0x000ee20000000800 */
[----:B-1----:R-:W-:-:S07]  /*2800*/  FMUL.FTZ R21, R8, R127 ;  /* 0x0000007f08157220 */ /* 0x002fce0000410000 */
[----:B------:R-:W1:Y:S01]  /*2810*/  MUFU.EX2 R145, R145 ;  /* 0x0000009100917308 */ /* 0x000e620000000800 */
[C---:B--2---:R-:W-:Y:S01]  /*2820*/  F2FP.BF16.F32.PACK_AB R121, R11.reuse, R8 ;  /* 0x000000080b79723e */ /* 0x044fe200000010ff */
[----:B------:R-:W-:Y:S01]  /*2830*/  FMUL.FTZ R126, R11, R126 ;  /* 0x0000007e0b7e7220 */ /* 0x000fe20000410000 */
[----:B------:R-:W-:Y:S02]  /*2840*/  F2FP.BF16.F32.PACK_AB R8, R23, R22 ;  /* 0x000000161708723e */ /* 0x000fe400000010ff */
[----:B------:R-:W-:Y:S02]  /*2850*/  F2FP.BF16.F32.PACK_AB R11, R142, R143 ;  /* 0x0000008f8e0b723e */ /* 0x000fe400000010ff */
[----:B------:R-:W-:Y:S01]  /*2860*/  F2FP.BF16.F32.PACK_AB R22, R124, R125 ;  /* 0x0000007d7c16723e */ /* 0x000fe200000010ff */
[----:B---3--:R-:W-:Y:S01]  /*2870*/  FMUL.FTZ R129, R20, R129 ;  /* 0x0000008114817220 */ /* 0x008fe20000410000 */
[----:B------:R-:W-:Y:S02]  /*2880*/  F2FP.BF16.F32.PACK_AB R21, R126, R21 ;  /* 0x000000157e15723e */ /* 0x000fe400000010ff */
[C---:B-1----:R-:W-:Y:S01]  /*2890*/  F2FP.BF16.F32.PACK_AB R123, R145.reuse, R20 ;  /* 0x00000014917b723e */ /* 0x042fe200000010ff */
[----:B------:R-:W-:Y:S01]  /*28a0*/  FMUL.FTZ R140, R145, R140 ;  /* 0x0000008c918c7220 */ /* 0x000fe20000410000 */
[----:B------:R-:W-:-:S03]  /*28b0*/  F2FP.BF16.F32.PACK_AB R20, R131, R128 ;  /* 0x000000808314723e */ /* 0x000fc600000010ff */
[----:B------:R1:W-:Y:S01]  /*28c0*/  STSM.16.M88.4 [R15], R120 ;  /* 0x000000780f007844 */ /* 0x0003e20000000200 */
[----:B------:R-:W-:Y:S01]  /*28d0*/  F2FP.BF16.F32.PACK_AB R23, R140, R129 ;  /* 0x000000818c17723e */ /* 0x000fe200000010ff */
[----:B------:R-:W-:Y:S01]  /*28e0*/  @!PT LDS RZ, [RZ] ;  /* 0x00000000fffff984 */ /* 0x000fe20000000800 */
[----:B------:R-:W-:Y:S01]  /*28f0*/  @!PT LDS RZ, [RZ] ;  /* 0x00000000fffff984 */ /* 0x000fe20000000800 */
[----:B------:R-:W-:Y:S01]  /*2900*/  @!PT LDS RZ, [RZ] ;  /* 0x00000000fffff984 */ /* 0x000fe20000000800 */
[----:B------:R-:W-:Y:S01]  /*2910*/  @!PT LDS RZ, [RZ] ;  /* 0x00000000fffff984 */ /* 0x000fe20000000800 */
[----:B------:R2:W-:Y:S06]  /*2920*/  MEMBAR.ALL.CTA ;  /* 0x0000000000007992 */ /* 0x0005ec0000008000 */
[----:B--2---:R-:W2:Y:S02]  /*2930*/  FENCE.VIEW.ASYNC.S ;  /* 0x00000000000073c6 */ /* 0x004ea40000000000 */
[----:B--2---:R-:W-:Y:S06]  /*2940*/  BAR.SYNC.DEFER_BLOCKING 0x9, 0x180 ;  /* 0x0246000000007b1d */ /* 0x004fec0000010000 */
[----:B------:R2:W-:Y:S04]  /*2950*/  STSM.16.M88.4 [R14+0x33400], R8 ;  /* 0x033400080e007844 */ /* 0x0005e80000000200 */
[----:B------:R2:W-:Y:S01]  /*2960*/  STSM.16.M88.4 [R15+0x3000], R20 ;  /* 0x003000140f007844 */ /* 0x0005e20000000200 */
[----:B------:R-:W-:-:S06]  /*2970*/  WARPGROUP.ARRIVE ;  /* 0x00000000000079c5 */ /* 0x000fcc0000000000 */
[----:B------:R-:W-:Y:S01]  /*2980*/  HGMMA.64x96x16.F32.BF16 R24, gdesc[UR4].tnspA.tnspB, R24, gsb0 ;  /* 0x61600000041879f0 */ /* 0x000fe20008001818 */
[----:B------:R-:W-:Y:S02]  /*2990*/  UIADD3 UR6, UR9, 0x40, URZ ;  /* 0x0000004009067890 */ /* 0x000fe4000fffe03f */
[----:B------:R-:W-:Y:S01]  /*29a0*/  UIADD3 UR4, UR8, 0x80, URZ ;  /* 0x0000008008047890 */ /* 0x000fe2000fffe03f */
[----:B------:R-:W-:Y:S01]  /*29b0*/  UMOV UR7, 0x80000020 ;  /* 0x8000002000077882 */ /* 0x000fe20000000000 */
[----:B------:R-:W-:Y:S01]  /*29c0*/  UMOV UR5, 0x40000040 ;  /* 0x4000004000057882 */ /* 0x000fe20000000000 */
[----:B------:R-:W-:Y:S02]  /*29d0*/  WARPGROUP.DEPBAR.LE gsb0, 0x0 ;  /* 0x00008000000079c5 */ /* 0x000fe40000010000 */
        /* <DEDUP_REMOVED lines=9> */
[----:B------:R-:W-:Y:S01]  /*2a70*/  R2UR UR5, R18 ;  /* 0x00000000120572ca */ /* 0x000fe200000e0000 */
[----:B------:R-:W-:Y:S02]  /*2a80*/  UIMAD UR4, UR10, 0x3000, UR37 ;  /* 0x000030000a0478a4 */ /* 0x000fe4000f8e0225 */
[----:B------:R-:W-:Y:S01]  /*2a90*/  UIADD3 UR6, UR9, 0xc0, URZ ;  /* 0x000000c009067890 */ /* 0x000fe2000fffe03f */
[----:B------:R-:W-:Y:S02]  /*2aa0*/  UMOV UR7, 0x80000020 ;  /* 0x8000002000077882 */ /* 0x000fe40000000000 */
[----:B------:R-:W-:-:S07]  /*2ab0*/  UMOV UR9, 0x80000020 ;  /* 0x8000002000097882 */ /* 0x000fce0000000000 */
[----:B------:R-:W-:-:S04]  /*2ac0*/  USHF.R.U32.HI UR5, URZ, 0x4, UR5 ;  /* 0x000000043f057899 */ /* 0x000fc80008011605 */
[----:B------:R-:W-:Y:S02]  /*2ad0*/  ULOP3.LUT UR12, UR5, 0x3fff, URZ, 0xc0, !UPT ;  /* 0x00003fff050c7892 */ /* 0x000fe4000f8ec03f */
[----:B------:R-:W-:Y:S02]  /*2ae0*/  USHF.R.U32.HI UR5, URZ, 0x4, UR4 ;  /* 0x000000043f057899 */ /* 0x000fe40008011604 */
[----:B------:R-:W-:Y:S02]  /*2af0*/  UIADD3 UR4, UR8, 0x180, URZ ;  /* 0x0000018008047890 */ /* 0x000fe4000fffe03f */
[----:B------:R-:W-:Y:S02]  /*2b00*/  ULOP3.LUT UR10, UR5, 0x3fff, URZ, 0xc0, !UPT ;  /* 0x00003fff050a7892 */ /* 0x000fe4000f8ec03f */
[----:B------:R-:W-:Y:S01]  /*2b10*/  ULOP3.LUT UR13, UR12, 0x10000, URZ, 0xfc, !UPT ;  /* 0x000100000c0d7892 */ /* 0x000fe2000f8efc3f */
[----:B------:R-:W-:-:S06]  /*2b20*/  UMOV UR5, 0x40000040 ;  /* 0x4000004000057882 */ /* 0x000fcc0000000000 */
[----:B------:R-:W-:Y:S01]  /*2b30*/  UMOV UR8, UR13 ;  /* 0x0000000d00087c82 */ /* 0x000fe20008000000 */
        /* <DEDUP_REMOVED lines=8> */
[----:B------:R-:W-:Y:S01]  /*2bc0*/  @!PT LDS RZ, [RZ] ;  /* 0x00000000fffff984 */ /* 0x000fe20000000800 */
[----:B------:R-:W-:Y:S01]  /*2bd0*/  @!PT LDS RZ, [RZ] ;  /* 0x00000000fffff984 */ /* 0x000fe20000000800 */
[----:B------:R-:W-:Y:S01]  /*2be0*/  @!PT LDS RZ, [RZ] ;  /* 0x00000000fffff984 */ /* 0x000fe20000000800 */
[----:B------:R-:W-:Y:S01]  /*2bf0*/  @!PT LDS RZ, [RZ] ;  /* 0x00000000fffff984 */ /* 0x000fe20000000800 */
[----:B------:R3:W-:Y:S06]  /*2c00*/  MEMBAR.ALL.CTA ;  /* 0x0000000000007992 */ /* 0x0007ec0000008000 */
[----:B---3--:R-:W3:Y:S02]  /*2c10*/  FENCE.VIEW.ASYNC.S ;  /* 0x00000000000073c6 */ /* 0x008ee40000000000 */
[----:B---3--:R-:W-:Y:S06]  /*2c20*/  BAR.SYNC.DEFER_BLOCKING 0x9, 0x180 ;  /* 0x0246000000007b1d */ /* 0x008fec0000010000 */
[----:B-1----:R-:W-:-:S06]  /*2c30*/  WARPGROUP.ARRIVE ;  /* 0x00000000000079c5 */ /* 0x002fcc0000000000 */
[----:B------:R-:W-:Y:S03]  /*2c40*/  HGMMA.64x64x16.F32.BF16 R120, gdesc[UR8].tnspB, RZ, !UPT, gsb0 ;  /* 0x40e00000087879f0 */ /* 0x000fe6000c0018ff */
[----:B------:R-:W-:Y:S02]  /*2c50*/  WARPGROUP.DEPBAR.LE gsb0, 0x0 ;  /* 0x00008000000079c5 */ /* 0x000fe40000010000 */
[----:B------:R-:W-:-:S06]  /*2c60*/  WARPGROUP.ARRIVE ;  /* 0x00000000000079c5 */ /* 0x000fcc0000000000 */
[----:B------:R-:W-:Y:S01]  /*2c70*/  HGMMA.64x64x16.F32.BF16 R120, gdesc[UR4].tnspB, R120, gsb0 ;  /* 0x40e00000047879f0 */ /* 0x000fe20008001878 */
[----:B------:R-:W-:Y:S02]  /*2c80*/  UIADD3 UR6, UR10, 0x100, URZ ;  /* 0x000001000a067890 */ /* 0x000fe4000fffe03f */
[----:B------:R-:W-:Y:S01]  /*2c90*/  UIADD3 UR4, UR13, 0x100, URZ ;  /* 0x000001000d047890 */ /* 0x000fe2000fffe03f */
[----:B------:R-:W-:Y:S01]  /*2ca0*/  UMOV UR7, 0x40000040 ;  /* 0x4000004000077882 */ /* 0x000fe20000000000 */
[----:B------:R-:W-:Y:S01]  /*2cb0*/  UMOV UR5, 0x80000020 ;  /* 0x8000002000057882 */ /* 0x000fe20000000000 */
        /* <DEDUP_REMOVED lines=23> */
[----:B------:R-:W-:Y:S03]  /*2e30*/  HGMMA.64x64x16.F32.BF16 R120, gdesc[UR4].tnspB, R120, gsb0 ;  /* 0x40e00000047879f0 */ /* 0x000fe60008001878 */
[----:B------:R-:W-:Y:S02]  /*2e40*/  WARPGROUP.DEPBAR.LE gsb0, 0x0 ;  /* 0x00008000000079c5 */ /* 0x000fe40000010000 */
[----:B--2---:R-:W-:Y:S05]  /*2e50*/  @!P0 BRA `(.L_x_22) ;  /* 0x0000000000048947 */ /* 0x004fea0003800000 */
[----:B------:R-:W-:Y:S01]  /*2e60*/  BPT.TRAP 0x1 ;  /* 0x000000040000795c */ /* 0x000fe20000300000 */
.L_x_22:
[----:B------:R-:W-:Y:S01]  /*2e70*/  LEA R8, R5, UR37, 0xd ;  /* 0x0000002505087c11 */ /* 0x000fe2000f8e68ff */
[----:B------:R-:W-:Y:S01]  /*2e80*/  UIADD3 UR4, UR37, 0x36438, URZ ;  /* 0x0003643825047890 */ /* 0x000fe2000fffe03f */
[----:B------:R-:W1:Y:S01]  /*2e90*/  S2R R9, SR_TID.X ;  /* 0x0000000000097919 */ /* 0x000e620000002100 */
[----:B------:R-:W-:Y:S02]  /*2ea0*/  ULOP3.LUT UR12, UR12, 0x1000000, URZ, 0xfc, !UPT ;  /* 0x010000000c0c7892 */ /* 0x000fe4000f8efc3f */
[----:B------:R-:W-:Y:S01]  /*2eb0*/  VIADD R8, R8, 0x1e000 ;  /* 0x0001e00008087836 */ /* 0x000fe20000000000 */
[----:B------:R-:W-:Y:S01]  /*2ec0*/  UPRMT UR4, URZ, 0x654, UR4 ;  /* 0x000006543f047896 */ /* 0x000fe20008000004 */
[----:B------:R-:W-:Y:S01]  /*2ed0*/  UMOV UR7, 0x80000020 ;  /* 0x8000002000077882 */ /* 0x000fe20000000000 */
[----:B------:R-:W-:Y:S02]  /*2ee0*/  UMOV UR5, 0x40000040 ;  /* 0x4000004000057882 */ /* 0x000fe40000000000 */
[----:B------:R-:W-:Y:S01]  /*2ef0*/  SHF.R.U32.HI R8, RZ, 0x4, R8 ;  /* 0x00000004ff087819 */ /* 0x000fe20000011608 */
[----:B------:R-:W-:-:S03]  /*2f00*/  UMOV UR6, UR12 ;  /* 0x0000000c00067c82 */ /* 0x000fc60008000000 */
[----:B------:R-:W-:Y:S01]  /*2f10*/  LOP3.LUT R8, R8, 0x3fff, RZ, 0xc0, !PT ;  /* 0x00003fff08087812 */ /* 0x000fe200078ec0ff */
[----:B------:R-:W-:Y:S01]  /*2f20*/  SYNCS.ARRIVE.TRANS64.RED.A1T0 RZ, [UR4], RZ ;  /* 0x000000ffffff79a7 */ /* 0x000fe20008100404 */
[----:B------:R-:W-:-:S03]  /*2f30*/  WARPGROUP.ARRIVE ;  /* 0x00000000000079c5 */ /* 0x000fc60000000000 */
[----:B------:R-:W-:-:S05]  /*2f40*/  IMAD R8, R3, 0x600, R8 ;  /* 0x0000060003087824 */ /* 0x000fca00078e0208 */
[----:B------:R-:W-:Y:S02]  /*2f50*/  R2UR UR8, R8 ;  /* 0x00000000080872ca */ /* 0x000fe400000e0000 */
[----:B-1----:R-:W-:-:S11]  /*2f60*/  SHF.R.U32.HI R10, RZ, 0x7, R9 ;  /* 0x00000007ff0a7819 */ /* 0x002fd60000011609 */
[----:B------:R-:W-:Y:S02]  /*2f70*/  UMOV UR4, UR8 ;  /* 0x0000000800047c82 */ /* 0x000fe40008000000 */
[----:B------:R-:W-:Y:S01]  /*2f80*/  HGMMA.64x96x16.F32.BF16 R72, gdesc[UR4].tnspA.tnspB, R72, gsb0 ;  /* 0x61600000044879f0 */ /* 0x000fe20008001848 */
[----:B------:R-:W-:Y:S01]  /*2f90*/  UIADD3 UR6, UR12, 0x40, URZ ;  /* 0x000000400c067890 */ /* 0x000fe2000fffe03f */
[C---:B------:R-:W-:Y:S01]  /*2fa0*/  VIADD R9, R10.reuse, 0x9 ;  /* 0x000000090a097836 */ /* 0x040fe20000000000 */
[----:B------:R-:W-:Y:S01]  /*2fb0*/  UIADD3 UR4, UR8, 0x80, URZ ;  /* 0x0000008008047890 */ /* 0x000fe2000fffe03f */
[----:B------:R-:W-:Y:S01]  /*2fc0*/  VIADD R8, R10, 0xc ;  /* 0x0000000c0a087836 */ /* 0x000fe20000000000 */
        /* <DEDUP_REMOVED lines=18> */
[----:B------:R-:W-:Y:S03]  /*30f0*/  HGMMA.64x96x16.F32.BF16 R72, gdesc[UR4].tnspA.tnspB, R72, gsb0 ;  /* 0x61600000044879f0 */ /* 0x000fe60008001848 */
[----:B------:R-:W-:Y:S02]  /*3100*/  WARPGROUP.DEPBAR.LE gsb0, 0x0 ;  /* 0x00008000000079c5 */ /* 0x000fe40000010000 */
[----:B------:R1:W-:Y:S06]  /*3110*/  BAR.SYNC.DEFER_BLOCKING R9, 0xa0 ;  /* 0x000280090000751d */ /* 0x0003ec0000010000 */
[----:B------:R1:W-:Y:S04]  /*3120*/  STS.128 [R0+0x12000], R120 ;  /* 0x0120007800007388 */ /* 0x0003e80000000c00 */
[----:B------:R1:W-:Y:S04]  /*3130*/  STS.128 [R0+0x12800], R124 ;  /* 0x0128007c00007388 */ /* 0x0003e80000000c00 */
[----:B------:R1:W-:Y:S04]  /*3140*/  STS.128 [R0+0x13000], R128 ;  /* 0x0130008000007388 */ /* 0x0003e80000000c00 */
[----:B------:R1:W-:Y:S04]  /*3150*/  STS.128 [R0+0x13800], R132 ;  /* 0x0138008400007388 */ /* 0x0003e80000000c00 */
[----:B------:R1:W-:Y:S04]  /*3160*/  STS.128 [R0+0x14000], R136 ;  /* 0x0140008800007388 */ /* 0x0003e80000000c00 */
[----:B------:R1:W-:Y:S04]  /*3170*/  STS.128 [R0+0x14800], R140 ;  /* 0x0148008c00007388 */ /* 0x0003e80000000c00 */
[----:B------:R1:W-:Y:S04]  /*3180*/  STS.128 [R0+0x15000], R144 ;  /* 0x0150009000007388 */ /* 0x0003e80000000c00 */
[----:B------:R1:W-:Y:S01]  /*3190*/  STS.128 [R0+0x15800], R148 ;  /* 0x0158009400007388 */ /* 0x0003e20000000c00 */
[----:B------:R-:W-:Y:S01]  /*31a0*/  @!PT LDS RZ, [RZ] ;  /* 0x00000000fffff984 */ /* 0x000fe20000000800 */
[----:B------:R-:W-:Y:S01]  /*31b0*/  @!PT LDS RZ, [RZ] ;  /* 0x00000000fffff984 */ /* 0x000fe20000000800 */
[----:B------:R-:W-:Y:S01]  /*31c0*/  @!PT LDS RZ, [RZ] ;  /* 0x00000000fffff984 */ /* 0x000fe20000000800 */
[----:B------:R-:W-:Y:S01]  /*31d0*/  @!PT LDS RZ, [RZ] ;  /* 0x00000000fffff984 */ /* 0x000fe20000000800 */
[----:B------:R2:W-:Y:S06]  /*31e0*/  MEMBAR.ALL.CTA ;  /* 0x0000000000007992 */ /* 0x0005ec0000008000 */
[----:B--2---:R-:W2:Y:S02]  /*31f0*/  FENCE.VIEW.ASYNC.S ;  /* 0x00000000000073c6 */ /* 0x004ea40000000000 */
[----:B--2---:R1:W-:Y:S06]  /*3200*/  BAR.ARV R8, 0xa0 ;  /* 0x000280080000751d */ /* 0x0043ec0000002000 */
[----:B------:R-:W-:Y:S05]  /*3210*/  @!P0 BRA `(.L_x_23) ;  /* 0x0000000000048947 */ /* 0x000fea0003800000 */
[----:B------:R-:W-:Y:S01]  /*3220*/  BPT.TRAP 0x1 ;  /* 0x000000040000795c */ /* 0x000fe20000300000 */
.L_x_23:
[----:B------:R-:W-:Y:S01]  /*3230*/  VIADD R6, R6, 0x1 ;  /* 0x0000000106067836 */ /* 0x000fe20000000000 */
[----:B------:R-:W-:Y:S01]  /*3240*/  LOP3.LUT R7, R7, 0x1, RZ, 0x3c, !PT ;  /* 0x0000000107077812 */ /* 0x000fe200078e3cff */
[----:B------:R-:W-:Y:S02]  /*3250*/  VIADD R3, R3, 0x1 ;  /* 0x0000000103037836 */ /* 0x000fe40000000000 */
[----:B------:R-:W-:Y:S01]  /*3260*/  VIADD R4, R4, 0x36420 ;  /* 0x0003642004047836 */ /* 0x000fe20000000000 */
[----:B------:R-:W-:Y:S02]  /*3270*/  ISETP.GE.AND P1, PT, R6, R17, PT ;  /* 0x000000110600720c */ /* 0x000fe40003f26270 */
[----:B------:R-:W-:Y:S02]  /*3280*/  ISETP.NE.AND P0, PT, R3, 0x2, PT ;  /* 0x000000020300780c */ /* 0x000fe40003f05270 */
[----:B------:R-:W-:Y:S02]  /*3290*/  PRMT R4, RZ, 0x654, R4 ;  /* 0x00000654ff047816 */ /* 0x000fe40000000004 */
[----:B-1----:R-:W-:-:S02]  /*32a0*/  SEL R9, RZ, 0x1, P0 ;  /* 0x00000001ff097807 */ /* 0x002fc40000000000 */
[----:B------:R2:W-:Y:S01]  /*32b0*/  SYNCS.ARRIVE.TRANS64.RED.A1T0 RZ, [R4+URZ], RZ ;  /* 0x000000ff04ff79a7 */ /* 0x0005e2000810043f */
[----:B------:R-:W-:Y:S02]  /*32c0*/  SEL R3, R3, RZ, P0 ;  /* 0x000000ff03037207 */ /* 0x000fe40000000000 */
[----:B------:R-:W-:Y:S02]  /*32d0*/  LOP3.LUT R12, R12, R9, RZ, 0x3c, !PT ;  /* 0x000000090c0c7212 */ /* 0x000fe400078e3cff */
[----:B------:R-:W-:Y:S05]  /*32e0*/  @!P1 BRA `(.L_x_24) ;  /* 0xffffffe000389947 */ /* 0x000fea000383ffff */
.L_x_13:
[----:B------:R-:W-:Y:S01]  /*32f0*/  IMAD.U32 R2, RZ, RZ, UR37 ;  /* 0x00000025ff027e24 */ /* 0x000fe2000f8e00ff */
[----:B------:R-:W-:Y:S02]  /*3300*/  ULDC UR4, c[0x0][0x740] ;  /* 0x0001d00000047ab9 */ /* 0x000fe40000000800 */
[----:B------:R-:W-:Y:S01]  /*3310*/  FMUL.FTZ R72, R72, UR4 ;  /* 0x0000000448487c20 */ /* 0x000fe20008410000 */
[----:B------:R-:W-:Y:S01]  /*3320*/  FMUL.FTZ R73, R73, UR4 ;  /* 0x0000000449497c20 */ /* 0x000fe20008410000 */
[----:B------:R-:W-:Y:S01]  /*3330*/  LOP3.LUT P0, RZ, R2, 0x3ff, RZ, 0xc0, !PT ;  /* 0x000003ff02ff7812 */ /* 0x000fe2000780c0ff */
[----:B------:R-:W-:Y:S01]  /*3340*/  FMUL.FTZ R74, R74, UR4 ;  /* 0x000000044a4a7c20 */ /* 0x000fe20008410000 */
        /* <DEDUP_REMOVED lines=45> */
[----:B------:R-:W-:Y:S06]  /*3620*/  @!P0 BRA `(.L_x_25) ;  /* 0x0000000000408947 */ /* 0x000fec0003800000 */
[----:B------:R-:W-:Y:S01]  /*3630*/  MOV R14, 0x0 ;  /* 0x00000000000e7802 */ /* 0x000fe20000000f00 */
[----:B------:R-:W-:Y:S01]  /*3640*/  ULDC.64 UR4, c[0x4][0x80] ;  /* 0x0100200000047ab9 */ /* 0x000fe20000000a00 */
[----:B------:R-:W-:Y:S01]  /*3650*/  ULDC.64 UR6, c[0x4][0x88] ;  /* 0x0100220000067ab9 */ /* 0x000fe20000000a00 */
[----:B--2---:R-:W-:Y:S02]  /*3660*/  IMAD.U32 R4, RZ, RZ, UR4 ;  /* 0x00000004ff047e24 */ /* 0x004fe4000f8e00ff */
[----:B------:R-:W-:Y:S01]  /*3670*/  IMAD.U32 R5, RZ, RZ, UR5 ;  /* 0x00000005ff057e24 */ /* 0x000fe2000f8e00ff */
[----:B------:R-:W2:Y:S01]  /*3680*/  LDC.64 R14, c[0x4][R14] ;  /* 0x010000000e0e7b82 */ /* 0x000ea20000000a00 */
[----:B------:R-:W-:Y:S01]  /*3690*/  ULDC.64 UR4, c[0x4][0x18] ;  /* 0x0100060000047ab9 */ /* 0x000fe20000000a00 */
[----:B------:R-:W-:Y:S02]  /*36a0*/  IMAD.U32 R6, RZ, RZ, UR6 ;  /* 0x00000006ff067e24 */ /* 0x000fe4000f8e00ff */
[----:B------:R-:W-:-:S02]  /*36b0*/  IMAD.U32 R7, RZ, RZ, UR7 ;  /* 0x00000007ff077e24 */ /* 0x000fc4000f8e00ff */
[----:B------:R-:W-:Y:S02]  /*36c0*/  IMAD.U32 R10, RZ, RZ, UR4 ;  /* 0x00000004ff0a7e24 */ /* 0x000fe4000f8e00ff */
[----:B------:R-:W-:Y:S02]  /*36d0*/  IMAD.U32 R11, RZ, RZ, UR5 ;  /* 0x00000005ff0b7e24 */ /* 0x000fe4000f8e00ff */
[----:B------:R-:W-:Y:S02]  /*36e0*/  IMAD.MOV.U32 R8, RZ, RZ, 0x70 ;  /* 0x00000070ff087424 */ /* 0x000fe400078e00ff */
[----:B------:R-:W-:Y:S02]  /*36f0*/  IMAD.MOV.U32 R12, RZ, RZ, 0x1 ;  /* 0x00000001ff0c7424 */ /* 0x000fe400078e00ff */
[----:B-1----:R-:W-:-:S07]  /*3700*/  IMAD.MOV.U32 R13, RZ, RZ, RZ ;  /* 0x000000ffff0d7224 */ /* 0x002fce00078e00ff */
[----:B------:R-:W-:-:S07]  /*3710*/  LEPC R20, `(.L_x_25) ;  /* 0x000000001014794e */ /* 0x000fce0000000000 */
[----:B--2---:R-:W-:Y:S05]  /*3720*/  CALL.ABS.NOINC R14 ;  /* 0x000000000e007343 */ /* 0x004fea0003c00000 */
.L_x_25:
[----:B------:R-:W-:-:S06]  /*3730*/  UIADD3 UR4, UR37, 0x9000, URZ ;  /* 0x0000900025047890 */ /* 0x000fcc000fffe03f */
[----:B------:R-:W-:-:S05]  /*3740*/  IMAD.U32 R16, RZ, RZ, UR4 ;  /* 0x00000004ff107e24 */ /* 0x000fca000f8e00ff */
[----:B------:R-:W-:-:S13]  /*3750*/  LOP3.LUT P0, RZ, R16, 0x3ff, RZ, 0xc0, !PT ;  /* 0x000003ff10ff7812 */ /* 0x000fda000780c0ff */
[----:B------:R-:W-:Y:S05]  /*3760*/  @!P0 BRA `(.L_x_26) ;  /* 0x0000000000408947 */ /* 0x000fea0003800000 */
        /* <DEDUP_REMOVED lines=16> */
.L_x_26:
        /* <DEDUP_REMOVED lines=18> */
.L_x_27:
        /* <DEDUP_REMOVED lines=18> */
.L_x_28:
[----:B------:R-:W2:Y:S01]  /*3ab0*/  S2R R0, SR_TID.X ;  /* 0x0000000000007919 */ /* 0x000ea20000002100 */
[----:B------:R-:W-:Y:S01]  /*3ac0*/  IMAD.SHL.U32 R3, R152, 0x10, RZ ;  /* 0x0000001098037824 */ /* 0x000fe200078e00ff */
[----:B------:R-:W-:Y:S05]  /*3ad0*/  WARPSYNC.ALL ;  /* 0x0000000000007948 */ /* 0x000fea0003800000 */
[----:B------:R-:W-:Y:S01]  /*3ae0*/  BAR.SYNC.DEFER_BLOCKING 0x1, 0x180 ;  /* 0x0046000000007b1d */ /* 0x000fe20000010000 */
[----:B------:R-:W-:Y:S02]  /*3af0*/  F2FP.BF16.F32.PACK_AB R24, R25, R24 ;  /* 0x000000181918723e */ /* 0x000fe400000010ff */
[----:B------:R-:W-:-:S02]  /*3b00*/  F2FP.BF16.F32.PACK_AB R25, R27, R26 ;  /* 0x0000001a1b19723e */ /* 0x000fc400000010ff */
[----:B------:R-:W-:Y:S02]  /*3b10*/  F2FP.BF16.F32.PACK_AB R32, R33, R32 ;  /* 0x000000202120723e */ /* 0x000fe400000010ff */
[----:B------:R-:W-:Y:S02]  /*3b20*/  F2FP.BF16.F32.PACK_AB R26, R29, R28 ;  /* 0x0000001c1d1a723e */ /* 0x000fe400000010ff */
[----:B------:R-:W-:Y:S02]  /*3b30*/  F2FP.BF16.F32.PACK_AB R27, R31, R30 ;  /* 0x0000001e1f1b723e */ /* 0x000fe400000010ff */
[----:B------:R-:W-:Y:S02]  /*3b40*/  F2FP.BF16.F32.PACK_AB R33, R35, R34 ;  /* 0x000000222321723e */ /* 0x000fe400000010ff */
[----:B------:R-:W-:Y:S02]  /*3b50*/  F2FP.BF16.F32.PACK_AB R40, R41, R40 ;  /* 0x000000282928723e */ /* 0x000fe400000010ff */
[----:B------:R-:W-:-:S02]  /*3b60*/  F2FP.BF16.F32.PACK_AB R34, R37, R36 ;  /* 0x000000242522723e */ /* 0x000fc400000010ff */
[----:B------:R-:W-:Y:S02]  /*3b70*/  F2FP.BF16.F32.PACK_AB R35, R39, R38 ;  /* 0x000000262723723e */ /* 0x000fe400000010ff */
[----:B------:R-:W-:Y:S02]  /*3b80*/  F2FP.BF16.F32.PACK_AB R41, R43, R42 ;  /* 0x0000002a2b29723e */ /* 0x000fe400000010ff */
[----:B------:R-:W-:Y:S02]  /*3b90*/  F2FP.BF16.F32.PACK_AB R48, R49, R48 ;  /* 0x000000303130723e */ /* 0x000fe400000010ff */
[----:B------:R-:W-:Y:S01]  /*3ba0*/  F2FP.BF16.F32.PACK_AB R42, R45, R44 ;  /* 0x0000002c2d2a723e */ /* 0x000fe200000010ff */
[----:B--2---:R-:W-:Y:S01]  /*3bb0*/  VIADD R4, R0, 0xffffff80 ;  /* 0xffffff8000047836 */ /* 0x004fe20000000000 */
[----:B------:R-:W-:Y:S02]  /*3bc0*/  F2FP.BF16.F32.PACK_AB R43, R47, R46 ;  /* 0x0000002e2f2b723e */ /* 0x000fe400000010ff */
[----:B------:R-:W-:Y:S01]  /*3bd0*/  F2FP.BF16.F32.PACK_AB R49, R51, R50 ;  /* 0x000000323331723e */ /* 0x000fe200000010ff */
[----:B------:R-:W-:Y:S01]  /*3be0*/  IMAD.SHL.U32 R0, R4, 0x40, RZ ;  /* 0x0000004004007824 */ /* 0x000fe200078e00ff */
[----:B------:R-:W-:-:S02]  /*3bf0*/  SHF.R.S32.HI R7, RZ, 0x1f, R4 ;  /* 0x0000001fff077819 */ /* 0x000fc40000011404 */
[----:B------:R-:W-:Y:S02]  /*3c00*/  F2FP.BF16.F32.PACK_AB R56, R57, R56 ;  /* 0x000000383938723e */ /* 0x000fe400000010ff */
[----:B------:R-:W-:Y:S02]  /*3c10*/  LOP3.LUT R2, R0, 0x1c0, RZ, 0xc0, !PT ;  /* 0x000001c000027812 */ /* 0x000fe400078ec0ff */
[CC--:B------:R-:W-:Y:S02]  /*3c20*/  LEA.HI R5, R7.reuse, R4.reuse, RZ, 0x7 ;  /* 0x0000000407057211 */ /* 0x0c0fe400078f38ff */
[----:B------:R-:W-:Y:S02]  /*3c30*/  LEA.HI R0, R7, R4, RZ, 0x3 ;  /* 0x0000000407007211 */ /* 0x000fe400078f18ff */
[----:B------:R-:W-:Y:S02]  /*3c40*/  LOP3.LUT R3, R2, 0x30, R3, 0xf8, !PT ;  /* 0x0000003002037812 */ /* 0x000fe400078ef803 */
[----:B------:R-:W-:-:S02]  /*3c50*/  SHF.R.S32.HI R6, RZ, 0x7, R5 ;  /* 0x00000007ff067819 */ /* 0x000fc40000011405 */
[----:B------:R-:W-:Y:S02]  /*3c60*/  SHF.R.U32.HI R5, RZ, 0x3, R2 ;  /* 0x00000003ff057819 */ /* 0x000fe40000011602 */
[----:B------:R-:W-:Y:S01]  /*3c70*/  LOP3.LUT R0, R3, 0x8, R0, 0xf8, !PT ;  /* 0x0000000803007812 */ /* 0x000fe200078ef800 */
[----:B------:R-:W-:Y:S01]  /*3c80*/  IMAD R153, R6, 0xc, R153 ;  /* 0x0000000c06997824 */ /* 0x000fe200078e0299 */
[----:B------:R-:W-:Y:S02]  /*3c90*/  LEA.HI R4, R7, R4, RZ, 0x5 ;  /* 0x0000000407047211 */ /* 0x000fe400078f28ff */
[----:B------:R-:W-:Y:S02]  /*3ca0*/  LOP3.LUT R0, R0, R5, RZ, 0x3c, !PT ;  /* 0x0000000500007212 */ /* 0x000fe400078e3cff */
[----:B------:R-:W-:Y:S02]  /*3cb0*/  SHF.R.S32.HI R2, RZ, 0x5, R4 ;  /* 0x00000005ff027819 */ /* 0x000fe40000011404 */
[----:B------:R-:W-:Y:S01]  /*3cc0*/  F2FP.BF16.F32.PACK_AB R50, R53, R52 ;  /* 0x000000343532723e */ /* 0x000fe200000010ff */
[----:B------:R-:W-:Y:S01]  /*3cd0*/  IMAD.U32 R0, R153, 0x200, R0 ;  /* 0x0000020099007824 */ /* 0x000fe200078e0000 */
[----:B------:R-:W-:-:S02]  /*3ce0*/  F2FP.BF16.F32.PACK_AB R51, R55, R54 ;  /* 0x000000363733723e */ /* 0x000fc400000010ff */
[----:B------:R-:W-:Y:S01]  /*3cf0*/  F2FP.BF16.F32.PACK_AB R57, R59, R58 ;  /* 0x0000003a3b39723e */ /* 0x000fe200000010ff */
[----:B------:R-:W2:Y:S01]  /*3d00*/  SHFL.IDX PT, R2, R2, RZ, 0x1f ;  /* 0x00001fff02027589 */ /* 0x000ea200000e0000 */
[----:B------:R-:W-:Y:S02]  /*3d10*/  LEA R0, R0, UR37, 0x1 ;  /* 0x0000002500007c11 */ /* 0x000fe4000f8e08ff */
[----:B------:R-:W-:Y:S02]  /*3d20*/  F2FP.BF16.F32.PACK_AB R64, R65, R64 ;  /* 0x000000404140723e */ /* 0x000fe400000010ff */
[----:B------:R-:W-:Y:S01]  /*3d30*/  F2FP.BF16.F32.PACK_AB R58, R61, R60 ;  /* 0x0000003c3d3a723e */ /* 0x000fe200000010ff */
[----:B------:R3:W-:Y:S01]  /*3d40*/  STSM.16.MT88.4 [R0+0x9000], R24 ;  /* 0x0090001800007844 */ /* 0x0007e20000004200 */
[----:B------:R-:W-:Y:S02]  /*3d50*/  F2FP.BF16.F32.PACK_AB R59, R63, R62 ;  /* 0x0000003e3f3b723e */ /* 0x000fe400000010ff */
[----:B------:R-:W-:Y:S01]  /*3d60*/  F2FP.BF16.F32.PACK_AB R65, R67, R66 ;  /* 0x000000424341723e */ /* 0x000fe200000010ff */
[----:B------:R3:W-:Y:S01]  /*3d70*/  STSM.16.MT88.4 [R0+0x9800], R32 ;  /* 0x0098002000007844 */ /* 0x0007e20000004200 */
[----:B------:R-:W-:-:S02]  /*3d80*/  F2FP.BF16.F32.PACK_AB R72, R73, R72 ;  /* 0x000000484948723e */ /* 0x000fc400000010ff */
[----:B------:R-:W-:Y:S01]  /*3d90*/  F2FP.BF16.F32.PACK_AB R66, R69, R68 ;  /* 0x000000444542723e */ /* 0x000fe200000010ff */
[----:B------:R3:W-:Y:S01]  /*3da0*/  STSM.16.MT88.4 [R0+0xa000], R40 ;  /* 0x00a0002800007844 */ /* 0x0007e20000004200 */
        /* <DEDUP_REMOVED lines=11> */
[----:B------:R3:W-:Y:S01]  /*3e60*/  STSM.16.MT88.4 [R0], R72 ;  /* 0x0000004800007844 */ /* 0x0007e20000004200 */
[----:B------:R-:W-:Y:S02]  /*3e70*/  F2FP.BF16.F32.PACK_AB R83, R87, R86 ;  /* 0x000000565753723e */ /* 0x000fe400000010ff */
[----:B------:R-:W-:Y:S02]  /*3e80*/  F2FP.BF16.F32.PACK_AB R89, R91, R90 ;  /* 0x0000005a5b59723e */ /* 0x000fe400000010ff */
[----:B------:R-:W-:Y:S01]  /*3e90*/  F2FP.BF16.F32.PACK_AB R96, R97, R96 ;  /* 0x000000606160723e */ /* 0x000fe200000010ff */
[----:B------:R3:W-:Y:S01]  /*3ea0*/  STSM.16.MT88.4 [R0+0x800], R80 ;  /* 0x0008005000007844 */ /* 0x0007e20000004200 */
[----:B------:R-:W-:-:S02]  /*3eb0*/  F2FP.BF16.F32.PACK_AB R90, R93, R92 ;  /* 0x0000005c5d5a723e */ /* 0x000fc400000010ff */
[----:B------:R-:W-:Y:S02]  /*3ec0*/  F2FP.BF16.F32.PACK_AB R91, R95, R94 ;  /* 0x0000005e5f5b723e */ /* 0x000fe400000010ff */
[----:B------:R-:W-:Y:S02]  /*3ed0*/  F2FP.BF16.F32.PACK_AB R97, R99, R98 ;  /* 0x000000626361723e */ /* 0x000fe400000010ff */
[----:B------:R-:W-:Y:S01]  /*3ee0*/  F2FP.BF16.F32.PACK_AB R104, R105, R104 ;  /* 0x000000686968723e */ /* 0x000fe200000010ff */
[----:B------:R3:W-:Y:S01]  /*3ef0*/  STSM.16.MT88.4 [R0+0x1000], R88 ;  /* 0x0010005800007844 */ /* 0x0007e20000004200 */
[----:B------:R-:W-:Y:S02]  /*3f00*/  F2FP.BF16.F32.PACK_AB R98, R101, R100 ;  /* 0x000000646562723e */ /* 0x000fe400000010ff */
[----:B------:R-:W-:Y:S02]  /*3f10*/  F2FP.BF16.F32.PACK_AB R99, R103, R102 ;  /* 0x000000666763723e */ /* 0x000fe400000010ff */
[----:B------:R-:W-:-:S02]  /*3f20*/  F2FP.BF16.F32.PACK_AB R105, R107, R106 ;  /* 0x0000006a6b69723e */ /* 0x000fc400000010ff */
[----:B------:R-:W-:Y:S01]  /*3f30*/  F2FP.BF16.F32.PACK_AB R112, R113, R112 ;  /* 0x000000707170723e */ /* 0x000fe200000010ff */
[----:B------:R3:W-:Y:S01]  /*3f40*/  STSM.16.MT88.4 [R0+0x1800], R96 ;  /* 0x0018006000007844 */ /* 0x0007e20000004200 */
[----:B------:R-:W-:Y:S02]  /*3f50*/  F2FP.BF16.F32.PACK_AB R106, R109, R108 ;  /* 0x0000006c6d6a723e */ /* 0x000fe400000010ff */
[----:B------:R-:W-:Y:S02]  /*3f60*/  F2FP.BF16.F32.PACK_AB R107, R111, R110 ;  /* 0x0000006e6f6b723e */ /* 0x000fe400000010ff */
[----:B------:R-:W-:Y:S02]  /*3f70*/  F2FP.BF16.F32.PACK_AB R113, R115, R114 ;  /* 0x000000727371723e */ /* 0x000fe400000010ff */
[----:B------:R-:W-:Y:S01]  /*3f80*/  F2FP.BF16.F32.PACK_AB R114, R117, R116 ;  /* 0x000000747572723e */ /* 0x000fe200000010ff */
[----:B------:R3:W-:Y:S01]  /*3f90*/  STSM.16.MT88.4 [R0+0x2000], R104 ;  /* 0x0020006800007844 */ /* 0x0007e20000004200 */
[----:B------:R-:W-:-:S02]  /*3fa0*/  F2FP.BF16.F32.PACK_AB R115, R119, R118 ;  /* 0x000000767773723e */ /* 0x000fc400000010ff */
[----:B--2---:R-:W-:-:S03]  /*3fb0*/  ISETP.NE.AND P0, PT, R2, 0xb, PT ;  /* 0x0000000b0200780c */ /* 0x004fc60003f05270 */
[----:B------:R3:W-:Y:S01]  /*3fc0*/  STSM.16.MT88.4 [R0+0x2800], R112 ;  /* 0x0028007000007844 */ /* 0x0007e20000004200 */
[----:B------:R-:W-:Y:S01]  /*3fd0*/  @!PT LDS RZ, [RZ] ;  /* 0x00000000fffff984 */ /* 0x000fe20000000800 */
[----:B------:R-:W-:Y:S01]  /*3fe0*/  @!PT LDS RZ, [RZ] ;  /* 0x00000000fffff984 */ /* 0x000fe20000000800 */
[----:B------:R-:W-:Y:S01]  /*3ff0*/  @!PT LDS RZ, [RZ] ;  /* 0x00000000fffff984 */ /* 0x000fe20000000800 */
[----:B------:R2:W-:Y:S06]  /*4000*/  MEMBAR.ALL.CTA ;  /* 0x0000000000007992 */ /* 0x0005ec0000008000 */
[----:B--2---:R-:W2:Y:S02]  /*4010*/  FENCE.VIEW.ASYNC.S ;  /* 0x00000000000073c6 */ /* 0x004ea40000000000 */
[----:B--2---:R-:W-:Y:S06]  /*4020*/  BAR.ARV 0x1, 0x1a0 ;  /* 0x0046800000007b1d */ /* 0x004fec0000002000 */
[----:B------:R-:W-:Y:S05]  /*4030*/  @P0 BRA `(.L_x_29) ;  /* 0x0000000000b00947 */ /* 0x000fea0003800000 */
[----:B------:R-:W-:Y:S01]  /*4040*/  BAR.SYNC.DEFER_BLOCKING 0x1, 0x1a0 ;  /* 0x0046800000007b1d */ /* 0x000fe20000010000 */
[----:B------:R-:W-:-:S05]  /*4050*/  ELECT P0, URZ, PT ;  /* 0x00000000003f782f */ /* 0x000fca0003800000 */
[----:B------:R-:W-:Y:S08]  /*4060*/  BSSY B0, `(.L_x_29) ;  /* 0x0000029000007945 */ /* 0x000ff00003800000 */
[----:B------:R-:W-:Y:S05]  /*4070*/  @!P0 BRA `(.L_x_30) ;  /* 0x00000000009c8947 */ /* 0x000fea0003800000 */
[----:B------:R-:W2:Y:S01]  /*4080*/  S2UR UR10, SR_CTAID.X ;  /* 0x00000000000a79c3 */ /* 0x000ea20000002500 */
[----:B------:R-:W-:Y:S01]  /*4090*/  ULDC.64 UR6, c[0x0][0x198] ;  /* 0x0000660000067ab9 */ /* 0x000fe20000000a00 */
[----:B------:R-:W-:Y:S02]  /*40a0*/  UIADD3 UR8, UR37, 0x9000, URZ ;  /* 0x0000900025087890 */ /* 0x000fe4000fffe03f */
[----:B------:R-:W-:Y:S02]  /*40b0*/  UIADD3 UR4, UP0, UR6, 0x770, URZ ;  /* 0x0000077006047890 */ /* 0x000fe4000ff1e03f */
[----:B------:R-:W-:Y:S02]  /*40c0*/  UIADD3 UR40, UR37, 0xc000, URZ ;  /* 0x0000c00025287890 */ /* 0x000fe4000fffe03f */
[----:B------:R-:W4:Y:S01]  /*40d0*/  S2UR UR11, SR_CTAID.Y ;  /* 0x00000000000b79c3 */ /* 0x000f220000002600 */
[----:B------:R-:W-:Y:S02]  /*40e0*/  UIADD3.X UR5, URZ, UR7, URZ, UP0, !UPT ;  /* 0x000000073f057290 */ /* 0x000fe400087fe43f */
[----:B------:R-:W-:-:S02]  /*40f0*/  UIADD3 UR6, UP0, UR6, 0x670, URZ ;  /* 0x0000067006067890 */ /* 0x000fc4000ff1e03f */
[----:B------:R-:W-:Y:S02]  /*4100*/  UIADD3 UR32, UR37, 0xf000, URZ ;  /* 0x0000f00025207890 */ /* 0x000fe4000fffe03f */
[----:B------:R-:W-:Y:S01]  /*4110*/  UIADD3.X UR7, URZ, UR7, URZ, UP0, !UPT ;  /* 0x000000073f077290 */ /* 0x000fe200087fe43f */
[----:B------:R-:W5:Y:S01]  /*4120*/  S2UR UR12, SR_CTAID.Z ;  /* 0x00000000000c79c3 */ /* 0x000f620000002700 */
[----:B------:R-:W-:Y:S02]  /*4130*/  UIADD3 UR24, UR37, 0x3000, URZ ;  /* 0x0000300025187890 */ /* 0x000fe4000fffe03f */
[----:B------:R-:W-:Y:S01]  /*4140*/  UIADD3 UR16, UR37, 0x6000, URZ ;  /* 0x0000600025107890 */ /* 0x000fe2000fffe03f */
[----:B------:R-:W-:Y:S01]  /*4150*/  UMOV UR9, URZ ;  /* 0x0000003f00097c82 */ /* 0x000fe20008000000 */
[----:B------:R-:W-:Y:S01]  /*4160*/  UMOV UR41, 0x40 ;  /* 0x0000004000297882 */ /* 0x000fe20000000000 */
[----:B------:R-:W-:Y:S01]  /*4170*/  UMOV UR33, 0x80 ;  /* 0x0000008000217882 */ /* 0x000fe20000000000 */
[----:B--2---:R-:W-:Y:S01]  /*4180*/  UIMAD UR10, UR10, 0x60, URZ ;  /* 0x000000600a0a78a4 */ /* 0x004fe2000f8e023f */
[----:B------:R-:W-:Y:S01]  /*4190*/  UMOV UR25, 0x40 ;  /* 0x0000004000197882 */ /* 0x000fe20000000000 */
[----:B------:R-:W-:-:S05]  /*41a0*/  UMOV UR17, 0x80 ;  /* 0x0000008000117882 */ /* 0x000fca0000000000 */
[----:B------:R-:W-:Y:S01]  /*41b0*/  UMOV UR42, UR10 ;  /* 0x0000000a002a7c82 */ /* 0x000fe20008000000 */
[----:B----4-:R-:W-:Y:S01]  /*41c0*/  UMOV UR43, UR11 ;  /* 0x0000000b002b7c82 */ /* 0x010fe20008000000 */
[----:B------:R-:W-:Y:S01]  /*41d0*/  UMOV UR35, UR11 ;  /* 0x0000000b00237c82 */ /* 0x000fe20008000000 */
[----:B------:R-:W-:Y:S01]  /*41e0*/  UMOV UR34, UR10 ;  /* 0x0000000a00227c82 */ /* 0x000fe20008000000 */
[----:B------:R-:W-:Y:S01]  /*41f0*/  UMOV UR27, UR11 ;  /* 0x0000000b001b7c82 */ /* 0x000fe20008000000 */
[----:B------:R-:W-:Y:S01]  /*4200*/  UMOV UR26, UR10 ;  /* 0x0000000a001a7c82 */ /* 0x000fe20008000000 */
[----:B------:R-:W-:Y:S01]  /*4210*/  UMOV UR19, UR11 ;  /* 0x0000000b00137c82 */ /* 0x000fe20008000000 */
[----:B------:R-:W-:Y:S01]  /*4220*/  UMOV UR18, UR10 ;  /* 0x0000000a00127c82 */ /* 0x000fe20008000000 */
[----:B-----5:R-:W-:Y:S01]  /*4230*/  UMOV UR44, UR12 ;  /* 0x0000000c002c7c82 */ /* 0x020fe20008000000 */
[----:B------:R2:W-:Y:S01]  /*4240*/  UTMASTG.4D [UR8], [UR4] ;  /* 0x00000008040073b5 */ /* 0x0005e20008018000 */
[----:B------:R-:W-:Y:S01]  /*4250*/  UMOV UR36, UR12 ;  /* 0x0000000c00247c82 */ /* 0x000fe20008000000 */
[----:B------:R-:W-:Y:S01]  /*4260*/  UMOV UR28, UR12 ;  /* 0x0000000c001c7c82 */ /* 0x000fe20008000000 */
[----:B------:R-:W-:Y:S01]  /*4270*/  UMOV UR20, UR12 ;  /* 0x0000000c00147c82 */ /* 0x000fe20008000000 */
[----:B------:R4:W-:Y:S01]  /*4280*/  UTMASTG.4D [UR40], [UR4] ;  /* 0x00000028040073b5 */ /* 0x0009e20008018000 */
[----:B------:R4:W-:Y:S01]  /*4290*/  UTMASTG.4D [UR32], [UR4] ;  /* 0x00000020040073b5 */ /* 0x0009e20008018000 */
[----:B--2---:R-:W-:-:S02]  /*42a0*/  UMOV UR8, UR37 ;  /* 0x0000002500087c82 */ /* 0x004fc40008000000 */
[----:B------:R4:W-:Y:S01]  /*42b0*/  UTMASTG.4D [UR8], [UR6] ;  /* 0x00000008060073b5 */ /* 0x0009e20008018000 */
[----:B------:R4:W-:Y:S01]  /*42c0*/  UTMASTG.4D [UR24], [UR6] ;  /* 0x00000018060073b5 */ /* 0x0009e20008018000 */
[----:B------:R4:W-:Y:S02]  /*42d0*/  UTMASTG.4D [UR16], [UR6] ;  /* 0x00000010060073b5 */ /* 0x0009e40008018000 */
[----:B----4-:R0:W-:Y:S02]  /*42e0*/  UTMACMDFLUSH ;  /* 0x00000000000079b7 */ /* 0x0101e40000000000 */
.L_x_30:
[----:B------:R-:W-:Y:S05]  /*42f0*/  BSYNC B0 ;  /* 0x0000000000007941 */ /* 0x000fea0003800000 */
.L_x_29:
[----:B------:R-:W-:-:S04]  /*4300*/  DEPBAR.LE SB0, 0x0 ;  /* 0x000080000000791a */ /* 0x000fc80000000000 */
[----:B------:R-:W-:Y:S05]  /*4310*/  EXIT ;  /* 0x000000000000794d */ /* 0x000fea0003800000 */
.L_x_4:
[----:B------:R-:W-:-:S08]  /*4320*/  NOP ;  /* 0x0000000000007918 */ /* 0x000fd00000000000 */
[----:B------:R-:W1:-:S00]  /*4330*/  USETMAXREG.DEALLOC.CTAPOOL 0x20 ;  /* 0x00000020000079c8 */ /* 0x000e4000080e0500 */
[----:B-1----:R-:W-:Y:S01]  /*4340*/  LOP3.LUT R0, R0, 0x3, RZ, 0xc0, !PT ;  /* 0x0000000300007812 */ /* 0x002fe200078ec0ff */
[----:B------:R-:W-:-:S05]  /*4350*/  IMAD.MOV.U32 R2, RZ, RZ, RZ ;  /* 0x000000ffff027224 */ /* 0x000fca00078e00ff */
[----:B------:R-:W1:Y:S02]  /*4360*/  SHFL.IDX PT, R0, R0, RZ, 0x1f ;  /* 0x00001fff00007589 */ /* 0x000e6400000e0000 */
[----:B-1----:R-:W-:-:S13]  /*4370*/  ISETP.NE.AND P0, PT, R0, RZ, PT ;  /* 0x000000ff0000720c */ /* 0x002fda0003f05270 */
[----:B------:R-:W-:Y:S05]  /*4380*/  @!P0 BRA `(.L_x_31) ;  /* 0x0000000c00b88947 */ /* 0x000fea0003800000 */
[----:B------:R-:W-:-:S13]  /*4390*/  ISETP.NE.AND P0, PT, R0, 0x1, PT ;  /* 0x000000010000780c */ /* 0x000fda0003f05270 */
[----:B------:R-:W-:Y:S05]  /*43a0*/  @P0 EXIT ;  /* 0x000000000000094d */ /* 0x000fea0003800000 */
[----:B------:R-:W1:Y:S02]  /*43b0*/  S2UR UR12, SR_CTAID.Z ;  /* 0x00000000000c79c3 */ /* 0x000e640000002700 */
[----:B-1----:R-:W-:-:S13]  /*43c0*/  ISETP.LE.AND P0, PT, RZ, UR12, PT ;  /* 0x0000000cff007c0c */ /* 0x002fda000bf03270 */
[----:B------:R-:W-:Y:S05]  /*43d0*/  @!P0 EXIT ;  /* 0x000000000000894d */ /* 0x000fea0003800000 */
[----:B------:R-:W1:Y:S01]  /*43e0*/  S2UR UR7, SR_CTAID.Y ;  /* 0x00000000000779c3 */ /* 0x000e620000002600 */
[----:B------:R-:W-:Y:S01]  /*43f0*/  ULDC.64 UR8, c[0x0][0x2d8] ;  /* 0x0000b60000087ab9 */ /* 0x000fe20000000a00 */
[----:B------:R-:W-:Y:S01]  /*4400*/  ULDC.64 UR10, c[0x0][0x2e0] ;  /* 0x0000b800000a7ab9 */ /* 0x000fe20000000a00 */
[----:B------:R-:W-:-:S05]  /*4410*/  ELECT P0, URZ, PT ;  /* 0x00000000003f782f */ /* 0x000fca0003800000 */
[----:B------:R-:W2:Y:S01]  /*4420*/  LDC R2, c[0x0][0x280] ;  /* 0x0000a000ff027b82 */ /* 0x000ea20000000800 */
[----:B-1----:R-:W-:-:S04]  /*4430*/  USHF.R.S32.HI UR4, URZ, 0x1f, UR7 ;  /* 0x0000001f3f047899 */ /* 0x002fc80008011407 */
[----:B------:R-:W-:Y:S02]  /*4440*/  UIMAD UR6, UR4, UR8, URZ ;  /* 0x00000008040672a4 */ /* 0x000fe4000f8e023f */
[----:B------:R-:W-:Y:S01]  /*4450*/  UIMAD.WIDE.U32 UR4, UR7, UR8, URZ ;  /* 0x00000008070472a5 */ /* 0x000fe2000f8e003f */
[----:B--2---:R-:W-:Y:S01]  /*4460*/  ISETP.GE.AND P1, PT, R2, 0x1, PT ;  /* 0x000000010200780c */ /* 0x004fe20003f26270 */
[----:B------:R-:W-:Y:S02]  /*4470*/  UIMAD UR7, UR7, UR9, UR6 ;  /* 0x00000009070772a4 */ /* 0x000fe4000f8e0206 */
[----:B------:R-:W-:Y:S02]  /*4480*/  USHF.R.S32.HI UR6, URZ, 0x1f, UR12 ;  /* 0x0000001f3f067899 */ /* 0x000fe4000801140c */
[----:B------:R-:W-:Y:S02]  /*4490*/  UIADD3 UR5, UR5, UR7, URZ ;  /* 0x0000000705057290 */ /* 0x000fe4000fffe03f */
[----:B------:R-:W-:-:S04]  /*44a0*/  UIMAD UR6, UR6, UR10, URZ ;  /* 0x0000000a060672a4 */ /* 0x000fc8000f8e023f */
[----:B------:R-:W-:Y:S02]  /*44b0*/  UIMAD UR8, UR12, UR11, UR6 ;  /* 0x0000000b0c0872a4 */ /* 0x000fe4000f8e0206 */
[----:B------:R-:W-:Y:S01]  /*44c0*/  UIMAD.WIDE.U32 UR6, UR12, UR10, UR4 ;  /* 0x0000000a0c0672a5 */ /* 0x000fe2000f8e0004 */
[----:B------:R-:W-:Y:S11]  /*44d0*/  @!P1 EXIT ;  /* 0x000000000000994d */ /* 0x000ff60003800000 */
[C---:B------:R-:W-:Y:S01]  /*44e0*/  VIADD R0, R2.reuse, 0x3f ;  /* 0x0000003f02007836 */ /* 0x040fe20000000000 */
[----:B------:R-:W-:Y:S01]  /*44f0*/  ISETP.GE.AND P1, PT, R2, 0x41, PT ;  /* 0x000000410200780c */ /* 0x000fe20003f26270 */
[----:B------:R-:W-:Y:S01]  /*4500*/  UIADD3 UR8, UR7, UR8, URZ ;  /* 0x0000000807087290 */ /* 0x000fe2000fffe03f */
[----:B------:R-:W-:Y:S02]  /*4510*/  UMOV UR4, URZ ;  /* 0x0000003f00047c82 */ /* 0x000fe40008000000 */
[----:B------:R-:W-:-:S04]  /*4520*/  SHF.R.S32.HI R3, RZ, 0x1f, R0 ;  /* 0x0000001fff037819 */ /* 0x000fc80000011400 */
[----:B------:R-:W-:-:S04]  /*4530*/  LEA.HI R3, R3, R0, RZ, 0x6 ;  /* 0x0000000003037211 */ /* 0x000fc800078f30ff */
[----:B------:R-:W-:-:S04]  /*4540*/  SHF.R.S32.HI R0, RZ, 0x6, R3 ;  /* 0x00000006ff007819 */ /* 0x000fc80000011403 */
[----:B------:R-:W-:-:S04]  /*4550*/  VIMNMX R0, R0, 0x1, !PT ;  /* 0x0000000100007848 */ /* 0x000fc80007fe0100 */
[----:B------:R-:W-:Y:S01]  /*4560*/  LOP3.LUT R3, R0, 0x1, RZ, 0xc0, !PT ;  /* 0x0000000100037812 */ /* 0x000fe200078ec0ff */
[----:B------:R-:W-:Y:S06]  /*4570*/  @!P1 BRA `(.L_x_32) ;  /* 0x0000000800209947 */ /* 0x000fec0003800000 */
[----:B------:R-:W-:Y:S01]  /*4580*/  ULDC.64 UR20, c[0x0][0x2c0] ;  /* 0x0000b00000147ab9 */ /* 0x000fe20000000a00 */
[----:B------:R-:W-:Y:S01]  /*4590*/  IMAD.IADD R0, R0, 0x1, -R3 ;  /* 0x0000000100007824 */ /* 0x000fe200078e0a03 */
[----:B------:R-:W-:Y:S01]  /*45a0*/  ULEA UR20, UP0, UR6, UR20, 0x2 ;  /* 0x0000001406147291 */ /* 0x000fe2000f80103f */
[----:B------:R-:W-:Y:S01]  /*45b0*/  UMOV UR4, URZ ;  /* 0x0000003f00047c82 */ /* 0x000fe20008000000 */
[----:B------:R-:W-:Y:S02]  /*45c0*/  UMOV UR5, URZ ;  /* 0x0000003f00057c82 */ /* 0x000fe40008000000 */
[----:B------:R-:W-:Y:S02]  /*45d0*/  ULEA.HI.X UR21, UR6, UR21, UR8, 0x2, UP0 ;  /* 0x0000001506157291 */ /* 0x000fe400080f1408 */
[----:B------:R-:W-:Y:S02]  /*45e0*/  UIADD3 UR12, UP0, UR20, 0x4000, URZ ;  /* 0x00004000140c7890 */ /* 0x000fe4000ff1e03f */
[----:B------:R-:W-:-:S02]  /*45f0*/  UIADD3 UR14, UP1, UR20, 0x8000, URZ ;  /* 0x00008000140e7890 */ /* 0x000fc4000ff3e03f */
[----:B------:R-:W-:Y:S02]  /*4600*/  UIADD3 UR16, UP2, UR20, 0xc000, URZ ;  /* 0x0000c00014107890 */ /* 0x000fe4000ff5e03f */
[----:B------:R-:W-:Y:S02]  /*4610*/  UIADD3 UR18, UP3, UR20, 0x10000, URZ ;  /* 0x0001000014127890 */ /* 0x000fe4000ff7e03f */
[----:B------:R-:W-:Y:S02]  /*4620*/  UIADD3 UR20, UP4, UR20, 0x14000, URZ ;  /* 0x0001400014147890 */ /* 0x000fe4000ff9e03f */
[----:B------:R-:W-:Y:S02]  /*4630*/  UIADD3.X UR13, URZ, UR21, URZ, UP0, !UPT ;  /* 0x000000153f0d7290 */ /* 0x000fe400087fe43f */
[----:B------:R-:W-:Y:S02]  /*4640*/  UIADD3.X UR15, URZ, UR21, URZ, UP1, !UPT ;  /* 0x000000153f0f7290 */ /* 0x000fe40008ffe43f */
[----:B------:R-:W-:-:S02]  /*4650*/  UIADD3.X UR17, URZ, UR21, URZ, UP2, !UPT ;  /* 0x000000153f117290 */ /* 0x000fc400097fe43f */
[----:B------:R-:W-:Y:S02]  /*4660*/  UIADD3.X UR19, URZ, UR21, URZ, UP3, !UPT ;  /* 0x000000153f137290 */ /* 0x000fe40009ffe43f */
[----:B------:R-:W-:Y:S01]  /*4670*/  UIADD3.X UR21, URZ, UR21, URZ, UP4, !UPT ;  /* 0x000000153f157290 */ /* 0x000fe2000a7fe43f */
[----:B------:R-:W-:-:S11]  /*4680*/  ULDC.64 UR24, c[0x0][0x2c0] ;  /* 0x0000b00000187ab9 */ /* 0x000fd60000000a00 */
.L_x_53:
[----:B------:R-:W-:Y:S01]  /*4690*/  UIMAD UR10, UR4, 0x6000, URZ ;  /* 0x00006000040a78a4 */ /* 0x000fe2000f8e023f */
[----:B------:R-:W-:Y:S01]  /*46a0*/  BAR.SYNC.DEFER_BLOCKING 0xd, 0xa0 ;  /* 0x0342800000007b1d */ /* 0x000fe20000010000 */
[----:B------:R-:W-:Y:S02]  /*46b0*/  UIMAD UR9, UR5, 0x3000, URZ ;  /* 0x00003000050978a4 */ /* 0x000fe4000f8e023f */
[----:B------:R-:W-:Y:S02]  /*46c0*/  UIMAD.WIDE UR28, UR10, 0x4, UR12 ;  /* 0x000000040a1c78a5 */ /* 0x000fe4000f8e020c */
[----:B------:R-:W-:Y:S01]  /*46d0*/  UIMAD.WIDE UR26, UR10, 0x4, UR14 ;  /* 0x000000040a1a78a5 */ /* 0x000fe2000f8e020e */
[----:B------:R-:W-:Y:S01]  /*46e0*/  BSSY B0, `(.L_x_33) ;  /* 0x0000012000007945 */ /* 0x000fe20003800000 */
[----:B------:R-:W-:Y:S02]  /*46f0*/  UIMAD.WIDE UR30, UR10, 0x4, UR16 ;  /* 0x000000040a1e78a5 */ /* 0x000fe4000f8e0210 */
[----:B------:R-:W-:-:S02]  /*4700*/  UIMAD.WIDE UR32, UR10, 0x4, UR18 ;  /* 0x000000040a2078a5 */ /* 0x000fc4000f8e0212 */
[----:B------:R-:W-:Y:S01]  /*4710*/  UIMAD.WIDE UR10, UR10, 0x4, UR20 ;  /* 0x000000040a0a78a5 */ /* 0x000fe2000f8e0214 */
[----:B------:R-:W-:Y:S11]  /*4720*/  @!P0 BRA `(.L_x_34) ;  /* 0x0000000000348947 */ /* 0x000ff60003800000 */
[----:B------:R-:W1:Y:S01]  /*4730*/  S2UR UR23, SR_CgaCtaId ;  /* 0x00000000001779c3 */ /* 0x000e620000008800 */
[----:B------:R-:W-:Y:S01]  /*4740*/  UIADD3 UR34, UP0, UR9, UR6, URZ ;  /* 0x0000000609227290 */ /* 0x000fe2000ff1e03f */
[----:B------:R-:W-:-:S03]  /*4750*/  UMOV UR22, 0x400 ;  /* 0x0000040000167882 */ /* 0x000fc60000000000 */
[----:B------:R-:W-:Y:S02]  /*4760*/  ULEA.HI.X.SX32 UR35, UR9, UR8, 0x1, UP0 ;  /* 0x0000000809237291 */ /* 0x000fe400080f0e3f */
[----:B------:R-:W-:-:S04]  /*4770*/  ULEA UR36, UP0, UR34, UR24, 0x2 ;  /* 0x0000001822247291 */ /* 0x000fc8000f80103f */
[----:B------:R-:W-:-:S03]  /*4780*/  ULEA.HI.X UR37, UR34, UR25, UR35, 0x2, UP0 ;  /* 0x0000001922257291 */ /* 0x000fc600080f1423 */
[----:B------:R-:W-:Y:S01]  /*4790*/  UMOV UR34, 0x0 ;  /* 0x0000000000227882 */ /* 0x000fe20000000000 */
[----:B------:R-:W-:Y:S01]  /*47a0*/  UMOV UR35, 0x14f00000 ;  /* 0x14f0000000237882 */ /* 0x000fe20000000000 */
[----:B-1----:R-:W-:-:S03]  /*47b0*/  ULEA UR22, UR23, UR22, 0x18 ;  /* 0x0000001617167291 */ /* 0x002fc6000f8ec03f */
[----:B------:R-:W-:Y:S01]  /*47c0*/  UMOV UR23, 0x400 ;  /* 0x0000040000177882 */ /* 0x000fe20000000000 */
[----:B------:R-:W-:-:S09]  /*47d0*/  UIADD3 UR22, UR22, 0x12000, URZ ;  /* 0x0001200016167890 */ /* 0x000fd2000fffe03f */
[----:B------:R1:W-:Y:S02]  /*47e0*/  UBLKRED.G.S.ADD.F32.RN [UR36], [UR22], UR23, desc[UR34] ;  /* 0x00002224160073bb */ /* 0x0003e400080a1417 */
[----:B-1----:R0:W-:Y:S02]  /*47f0*/  UTMACMDFLUSH ;  /* 0x00000000000079b7 */ /* 0x0021e40000000000 */
.L_x_34:
[----:B------:R-:W-:Y:S05]  /*4800*/  BSYNC B0 ;  /* 0x0000000000007941 */ /* 0x000fea0003800000 */
.L_x_33:
[----:B------:R-:W-:Y:S06]  /*4810*/  BAR.SYNC.DEFER_BLOCKING 0xe, 0xa0 ;  /* 0x0382800000007b1d */ /* 0x000fec0000010000 */
[----:B------:R-:W-:Y:S04]  /*4820*/  BSSY B0, `(.L_x_35) ;  /* 0x000000b000007945 */ /* 0x000fe80003800000 */
[----:B------:R-:W-:Y:S05]  /*4830*/  @!P0 BRA `(.L_x_36) ;  /* 0x0000000000248947 */ /* 0x000fea0003800000 */
[----:B------:R-:W1:Y:S01]  /*4840*/  S2UR UR23, SR_CgaCtaId ;  /* 0x00000000001779c3 */ /* 0x000e620000008800 */
[----:B------:R-:W-:Y:S01]  /*4850*/  UMOV UR22, 0x400 ;  /* 0x0000040000167882 */ /* 0x000fe20000000000 */
[----:B------:R-:W-:Y:S01]  /*4860*/  UMOV UR34, 0x0 ;  /* 0x0000000000227882 */ /* 0x000fe20000000000 */
[----:B------:R-:W-:Y:S01]  /*4870*/  UMOV UR35, 0x14f00000 ;  /* 0x14f0000000237882 */ /* 0x000fe20000000000 */
[----:B-1----:R-:W-:-:S03]  /*4880*/  ULEA UR22, UR23, UR22, 0x18 ;  /* 0x0000001617167291 */ /* 0x002fc6000f8ec03f */
[----:B------:R-:W-:Y:S01]  /*4890*/  UMOV UR23, 0x400 ;  /* 0x0000040000177882 */ /* 0x000fe20000000000 */
[----:B------:R-:W-:-:S09]  /*48a0*/  UIADD3 UR22, UR22, 0x16000, URZ ;  /* 0x0001600016167890 */ /* 0x000fd2000fffe03f */
[----:B------:R1:W-:Y:S02]  /*48b0*/  UBLKRED.G.S.ADD.F32.RN [UR28], [UR22], UR23, desc[UR34] ;  /* 0x0000221c160073bb */ /* 0x0003e400080a1417 */
[----:B-1----:R0:W-:Y:S02]  /*48c0*/  UTMACMDFLUSH ;  /* 0x00000000000079b7 */ /* 0x0021e40000000000 */
.L_x_36:
[----:B------:R-:W-:Y:S05]  /*48d0*/  BSYNC B0 ;  /* 0x0000000000007941 */ /* 0x000fea0003800000 */
.L_x_35:
        /* <DEDUP_REMOVED lines=10> */
[----:B------:R1:W-:Y:S01]  /*4980*/  UBLKRED.G.S.ADD.F32.RN [UR26], [UR22], UR23, desc[UR28] ;  /* 0x00001c1a160073bb */ /* 0x0003e200080a1417 */
[----:B------:R0:W-:Y:S01]  /*4990*/  UTMACMDFLUSH ;  /* 0x00000000000079b7 */ /* 0x0001e20000000000 */
[----:B-1----:R-:W-:-:S04]  /*49a0*/  DEPBAR.LE SB0, 0x2 ;  /* 0x000080800000791a */ /* 0x002fc80000000000 */
.L_x_38:
[----:B------:R-:W-:Y:S05]  /*49b0*/  BSYNC B0 ;  /* 0x0000000000007941 */ /* 0x000fea0003800000 */
.L_x_37:
[----:B------:R-:W-:Y:S06]  /*49c0*/  BAR.ARV 0xa, 0xa0 ;  /* 0x0282800000007b1d */ /* 0x000fec0000002000 */
[----:B------:R-:W-:Y:S04]  /*49d0*/  BSSY B0, `(.L_x_39) ;  /* 0x0000003000007945 */ /* 0x000fe80003800000 */
[----:B------:R-:W-:Y:S05]  /*49e0*/  @!P0 BRA `(.L_x_40) ;  /* 0x0000000000048947 */ /* 0x000fea0003800000 */
[----:B------:R-:W-:-:S04]  /*49f0*/  DEPBAR.LE SB0, 0x1 ;  /* 0x000080400000791a */ /* 0x000fc80000000000 */
.L_x_40:
[----:B------:R-:W-:Y:S05]  /*4a00*/  BSYNC B0 ;  /* 0x0000000000007941 */ /* 0x000fea0003800000 */
.L_x_39:
[----:B------:R-:W-:Y:S06]  /*4a10*/  BAR.ARV 0xb, 0xa0 ;  /* 0x02c2800000007b1d */ /* 0x000fec0000002000 */
[----:B------:R-:W-:Y:S04]  /*4a20*/  BSSY B0, `(.L_x_41) ;  /* 0x0000003000007945 */ /* 0x000fe80003800000 */
[----:B------:R-:W-:Y:S05]  /*4a30*/  @!P0 BRA `(.L_x_42) ;  /* 0x0000000000048947 */ /* 0x000fea0003800000 */
[----:B------:R-:W-:-:S04]  /*4a40*/  DEPBAR.LE SB0, 0x0 ;  /* 0x000080000000791a */ /* 0x000fc80000000000 */
.L_x_42:
[----:B------:R-:W-:Y:S05]  /*4a50*/  BSYNC B0 ;  /* 0x0000000000007941 */ /* 0x000fea0003800000 */
.L_x_41:
[----:B------:R-:W-:Y:S06]  /*4a60*/  BAR.ARV 0xc, 0xa0 ;  /* 0x0302800000007b1d */ /* 0x000fec0000002000 */
[----:B------:R-:W-:Y:S02]  /*4a70*/  BSSY B0, `(.L_x_43) ;  /* 0x000000c000007945 */ /* 0x000fe40003800000 */
[----:B------:R-:W-:Y:S06]  /*4a80*/  BAR.SYNC.DEFER_BLOCKING 0xd, 0xa0 ;  /* 0x0342800000007b1d */ /* 0x000fec0000010000 */
        /* <DEDUP_REMOVED lines=10> */
.L_x_44:
[----:B------:R-:W-:Y:S05]  /*4b30*/  BSYNC B0 ;  /* 0x0000000000007941 */ /* 0x000fea0003800000 */
.L_x_43:
        /* <DEDUP_REMOVED lines=12> */
.L_x_46:
[----:B------:R-:W-:Y:S05]  /*4c00*/  BSYNC B0 ;  /* 0x0000000000007941 */ /* 0x000fea0003800000 */
.L_x_45:
        /* <DEDUP_REMOVED lines=13> */
.L_x_48:
[----:B------:R-:W-:Y:S05]  /*4ce0*/  BSYNC B0 ;  /* 0x0000000000007941 */ /* 0x000fea0003800000 */
.L_x_47:
[----:B------:R-:W-:Y:S06]  /*4cf0*/  BAR.ARV 0xa, 0xa0 ;  /* 0x0282800000007b1d */ /* 0x000fec0000002000 */
[----:B------:R-:W-:Y:S04]  /*4d00*/  BSSY B0, `(.L_x_49) ;  /* 0x0000003000007945 */ /* 0x000fe80003800000 */
[----:B------:R-:W-:Y:S05]  /*4d10*/  @!P0 BRA `(.L_x_50) ;  /* 0x0000000000048947 */ /* 0x000fea0003800000 */
[----:B------:R-:W-:-:S04]  /*4d20*/  DEPBAR.LE SB0, 0x1 ;  /* 0x000080400000791a */ /* 0x000fc80000000000 */
.L_x_50:
[----:B------:R-:W-:Y:S05]  /*4d30*/  BSYNC B0 ;  /* 0x0000000000007941 */ /* 0x000fea0003800000 */
.L_x_49:
[----:B------:R-:W-:Y:S01]  /*4d40*/  VIADD R0, R0, 0xfffffffe ;  /* 0xfffffffe00007836 */ /* 0x000fe20000000000 */
[----:B------:R-:W-:Y:S06]  /*4d50*/  BAR.ARV 0xb, 0xa0 ;  /* 0x02c2800000007b1d */ /* 0x000fec0000002000 */
[----:B------:R-:W-:Y:S01]  /*4d60*/  BSSY B0, `(.L_x_51) ;  /* 0x0000004000007945 */ /* 0x000fe20003800000 */
[----:B------:R-:W-:-:S03]  /*4d70*/  ISETP.NE.AND P1, PT, R0, RZ, PT ;  /* 0x000000ff0000720c */ /* 0x000fc60003f25270 */
[----:B------:R-:W-:Y:S10]  /*4d80*/  @!P0 BRA `(.L_x_52) ;  /* 0x0000000000048947 */ /* 0x000ff40003800000 */
[----:B------:R-:W-:-:S04]  /*4d90*/  DEPBAR.LE SB0, 0x0 ;  /* 0x000080000000791a */ /* 0x000fc80000000000 */
.L_x_52:
[----:B------:R-:W-:Y:S05]  /*4da0*/  BSYNC B0 ;  /* 0x0000000000007941 */ /* 0x000fea0003800000 */
.L_x_51:
[----:B------:R-:W-:Y:S06]  /*4db0*/  BAR.ARV 0xc, 0xa0 ;  /* 0x0302800000007b1d */ /* 0x000fec0000002000 */
[----:B------:R-:W-:Y:S02]  /*4dc0*/  UIADD3 UR5, UR5, 0x2, URZ ;  /* 0x0000000205057890 */ /* 0x000fe4000fffe03f */
[----:B------:R-:W-:Y:S01]  /*4dd0*/  UIADD3 UR4, UR4, 0x1, URZ ;  /* 0x0000000104047890 */ /* 0x000fe2000fffe03f */
[----:B------:R-:W-:Y:S11]  /*4de0*/  @P1 BRA `(.L_x_53) ;  /* 0xfffffff800281947 */ /* 0x000ff6000383ffff */
[----:B------:R-:W-:-:S12]  /*4df0*/  UIADD3 UR4, UR9, 0x6000, URZ ;  /* 0x0000600009047890 */ /* 0x000fd8000fffe03f */
.L_x_32:
[----:B------:R-:W-:-:S13]  /*4e00*/  ISETP.NE.AND P1, PT, R3, RZ, PT ;  /* 0x000000ff0300720c */ /* 0x000fda0003f25270 */
[----:B------:R-:W-:Y:S05]  /*4e10*/  @!P1 EXIT ;  /* 0x000000000000994d */ /* 0x000fea0003800000 */
[----:B------:R-:W-:Y:S06]  /*4e20*/  BAR.SYNC.DEFER_BLOCKING 0xd, 0xa0 ;  /* 0x0342800000007b1d */ /* 0x000fec0000010000 */
[----:B------:R-:W-:Y:S04]  /*4e30*/  BSSY B0, `(.L_x_54) ;  /* 0x0000010000007945 */ /* 0x000fe80003800000 */
[----:B------:R-:W-:Y:S05]  /*4e40*/  @!P0 BRA `(.L_x_55) ;  /* 0x0000000000388947 */ /* 0x000fea0003800000 */
[----:B------:R-:W1:Y:S01]  /*4e50*/  S2UR UR9, SR_CgaCtaId ;  /* 0x00000000000979c3 */ /* 0x000e620000008800 */
[----:B------:R-:W-:Y:S01]  /*4e60*/  UIADD3 UR12, UP0, UR4, UR6, URZ ;  /* 0x00000006040c7290 */ /* 0x000fe2000ff1e03f */
[----:B------:R-:W-:Y:S01]  /*4e70*/  UMOV UR5, 0x400 ;  /* 0x0000040000057882 */ /* 0x000fe20000000000 */
[----:B------:R-:W-:Y:S02]  /*4e80*/  ULDC.64 UR10, c[0x0][0x2c0] ;  /* 0x0000b000000a7ab9 */ /* 0x000fe40000000a00 */
        /* <DEDUP_REMOVED lines=10> */
.L_x_55:
[----:B------:R-:W-:Y:S05]  /*4f30*/  BSYNC B0 ;  /* 0x0000000000007941 */ /* 0x000fea0003800000 */
.L_x_54:
[----:B------:R-:W-:Y:S06]  /*4f40*/  BAR.SYNC.DEFER_BLOCKING 0xe, 0xa0 ;  /* 0x0382800000007b1d */ /* 0x000fec0000010000 */
[----:B------:R-:W-:Y:S04]  /*4f50*/  BSSY B0, `(.L_x_56) ;  /* 0x0000011000007945 */ /* 0x000fe80003800000 */
[----:B------:R-:W-:Y:S05]  /*4f60*/  @!P0 BRA `(.L_x_57) ;  /* 0x00000000003c8947 */ /* 0x000fea0003800000 */
[----:B------:R-:W1:Y:S01]  /*4f70*/  S2UR UR12, SR_CgaCtaId ;  /* 0x00000000000c79c3 */ /* 0x000e620000008800 */
[----:B------:R-:W-:Y:S01]  /*4f80*/  UIADD3 UR5, UR4, 0x1000, URZ ;  /* 0x0000100004057890 */ /* 0x000fe2000fffe03f */
[----:B------:R-:W-:Y:S01]  /*4f90*/  UMOV UR9, 0x400 ;  /* 0x0000040000097882 */ /* 0x000fe20000000000 */
[----:B------:R-:W-:Y:S02]  /*4fa0*/  ULDC.64 UR10, c[0x0][0x2c0] ;  /* 0x0000b000000a7ab9 */ /* 0x000fe40000000a00 */
[----:B------:R-:W-:-:S04]  /*4fb0*/  UIADD3 UR13, UP0, UR5, UR6, URZ ;  /* 0x00000006050d7290 */ /* 0x000fc8000ff1e03f */
        /* <DEDUP_REMOVED lines=10> */
.L_x_57:
[----:B------:R-:W-:Y:S05]  /*5060*/  BSYNC B0 ;  /* 0x0000000000007941 */ /* 0x000fea0003800000 */
.L_x_56:
        /* <DEDUP_REMOVED lines=19> */
.L_x_59:
[----:B------:R-:W-:Y:S05]  /*51a0*/  BSYNC B0 ;  /* 0x0000000000007941 */ /* 0x000fea0003800000 */
.L_x_58:
[----:B------:R-:W-:Y:S06]  /*51b0*/  BAR.ARV 0xa, 0xa0 ;  /* 0x0282800000007b1d */ /* 0x000fec0000002000 */
[----:B------:R-:W-:Y:S04]  /*51c0*/  BSSY B0, `(.L_x_60) ;  /* 0x0000003000007945 */ /* 0x000fe80003800000 */
[----:B------:R-:W-:Y:S05]  /*51d0*/  @!P0 BRA `(.L_x_61) ;  /* 0x0000000000048947 */ /* 0x000fea0003800000 */
[----:B------:R-:W-:-:S04]  /*51e0*/  DEPBAR.LE SB0, 0x1 ;  /* 0x000080400000791a */ /* 0x000fc80000000000 */
.L_x_61:
[----:B------:R-:W-:Y:S05]  /*51f0*/  BSYNC B0 ;  /* 0x0000000000007941 */ /* 0x000fea0003800000 */
.L_x_60:
[----:B------:R-:W-:Y:S06]  /*5200*/  BAR.ARV 0xb, 0xa0 ;  /* 0x02c2800000007b1d */ /* 0x000fec0000002000 */
[----:B------:R-:W-:Y:S04]  /*5210*/  BSSY B0, `(.L_x_62) ;  /* 0x0000003000007945 */ /* 0x000fe80003800000 */
[----:B------:R-:W-:Y:S05]  /*5220*/  @!P0 BRA `(.L_x_63) ;  /* 0x0000000000048947 */ /* 0x000fea0003800000 */
[----:B------:R-:W-:-:S04]  /*5230*/  DEPBAR.LE SB0, 0x0 ;  /* 0x000080000000791a */ /* 0x000fc80000000000 */
.L_x_63:
[----:B------:R-:W-:Y:S05]  /*5240*/  BSYNC B0 ;  /* 0x0000000000007941 */ /* 0x000fea0003800000 */
.L_x_62:
[----:B------:R-:W-:Y:S06]  /*5250*/  BAR.ARV 0xc, 0xa0 ;  /* 0x0302800000007b1d */ /* 0x000fec0000002000 */
[----:B------:R-:W-:Y:S05]  /*5260*/  EXIT ;  /* 0x000000000000794d */ /* 0x000fea0003800000 */
.L_x_31:
[----:B------:R-:W1:Y:S01]  /*5270*/  S2UR UR29, SR_CTAID.Z ;  /* 0x00000000001d79c3 */ /* 0x000e620000002700 */
[----:B------:R-:W-:Y:S02]  /*5280*/  IMAD.MOV.U32 R12, RZ, RZ, 0x1 ;  /* 0x00000001ff0c7424 */ /* 0x000fe400078e00ff */
[----:B------:R-:W-:Y:S01]  /*5290*/  IMAD.MOV.U32 R4, RZ, RZ, 0x1 ;  /* 0x00000001ff047424 */ /* 0x000fe200078e00ff */
[----:B-1----:R-:W-:-:S13]  /*52a0*/  ISETP.LE.AND P0, PT, RZ, UR29, PT ;  /* 0x0000001dff007c0c */ /* 0x002fda000bf03270 */
[----:B------:R-:W-:Y:S05]  /*52b0*/  @!P0 BRA `(.L_x_64) ;  /* 0x0000001c00bc8947 */ /* 0x000fea0003800000 */
[----:B------:R-:W1:Y:S01]  /*52c0*/  S2R R13, SR_CTAID.Y ;  /* 0x00000000000d7919 */ /* 0x000e620000002600 */
[----:B------:R-:W2:Y:S01]  /*52d0*/  LDC.64 R8, c[0x0][0x718] ;  /* 0x0001c600ff087b82 */ /* 0x000ea20000000a00 */
[----:B------:R-:W-:Y:S01]  /*52e0*/  ULDC UR4, c[0x0][0x2e8] ;  /* 0x0000ba0000047ab9 */ /* 0x000fe20000000800 */
[----:B------:R-:W-:Y:S01]  /*52f0*/  BSSY B0, `(.L_x_64) ;  /* 0x00001eb000007945 */ /* 0x000fe20003800000 */
[----:B------:R-:W3:Y:S01]  /*5300*/  S2R R11, SR_CTAID.Z ;  /* 0x00000000000b7919 */ /* 0x000ee20000002700 */
[----:B------:R-:W-:-:S04]  /*5310*/  UISETP.NE.AND UP0, UPT, UR4, 0x1, UPT ;  /* 0x000000010400788c */ /* 0x000fc8000bf05270 */
[----:B------:R-:W2:Y:S07]  /*5320*/  S2UR UR28, SR_CTAID.Y ;  /* 0x00000000001c79c3 */ /* 0x000eae0000002600 */
[----:B------:R-:W-:Y:S01]  /*5330*/  @UP0 ULDC UR6, c[0x0][0x2ec] ;  /* 0x0000bb0000060ab9 */ /* 0x000fe20000000800 */
[----:B------:R-:W4:Y:S01]  /*5340*/  LDC.64 R14, c[0x0][0x720] ;  /* 0x0001c800ff0e7b82 */ /* 0x000f220000000a00 */
[----:B------:R-:W-:-:S07]  /*5350*/  @UP0 ULDC UR8, c[0x0][0x2f0] ;  /* 0x0000bc0000080ab9 */ /* 0x000fce0000000800 */
[----:B------:R-:W5:Y:S01]  /*5360*/  LDC.64 R4, c[0x0][0x700] ;  /* 0x0001c000ff047b82 */ /* 0x000f620000000a00 */
[----:B-1----:R-:W-:-:S07]  /*5370*/  SHF.R.S32.HI R13, RZ, 0x1f, R13 ;  /* 0x0000001fff0d7819 */ /* 0x002fce000001140d */
[----:B------:R-:W1:Y:S01]  /*5380*/  LDC.64 R6, c[0x0][0x730] ;  /* 0x0001cc00ff067b82 */ /* 0x000e620000000a00 */
[----:B--2---:R-:W-:Y:S01]  /*5390*/  IMAD.WIDE.U32 R2, R8, UR28, RZ ;  /* 0x0000001c08027c25 */ /* 0x004fe2000f8e00ff */
[----:B------:R-:W-:Y:S01]  /*53a0*/  UIMAD.WIDE.U32 UR6, UR28, UR6, URZ ;  /* 0x000000061c0672a5 */ /* 0x000fe2000f8e003f */
[----:B---3--:R-:W-:Y:S01]  /*53b0*/  SHF.R.S32.HI R11, RZ, 0x1f, R11 ;  /* 0x0000001fff0b7819 */ /* 0x008fe2000001140b */
[----:B------:R-:W-:Y:S01]  /*53c0*/  UMOV UR36, UR28 ;  /* 0x0000001c00247c82 */ /* 0x000fe20008000000 */
[----:B------:R-:W-:Y:S01]  /*53d0*/  IMAD R0, R13, R8, RZ ;  /* 0x000000080d007224 */ /* 0x000fe200078e02ff */
[----:B------:R-:W-:-:S03]  /*53e0*/  @UP0 USHF.R.U32.HI UR36, URZ, UR8, UR7 ;  /* 0x000000083f240299 */ /* 0x000fc60008011607 */
[----:B------:R-:W-:Y:S02]  /*53f0*/  IMAD R9, R9, UR28, R0 ;  /* 0x0000001c09097c24 */ /* 0x000fe4000f8e0200 */
[----:B----4-:R-:W-:Y:S02]  /*5400*/  IMAD R0, R11, R14, RZ ;  /* 0x0000000e0b007224 */ /* 0x010fe400078e02ff */
[----:B------:R-:W-:Y:S02]  /*5410*/  IMAD.IADD R3, R3, 0x1, R9 ;  /* 0x0000000103037824 */ /* 0x000fe400078e0209 */
[----:B------:R-:W2:Y:S01]  /*5420*/  LDC.64 R8, c[0x0][0x738] ;  /* 0x0001ce00ff087b82 */ /* 0x000ea20000000a00 */
[----:B------:R-:W-:Y:S02]  /*5430*/  IMAD R15, R15, UR29, R0 ;  /* 0x0000001d0f0f7c24 */ /* 0x000fe4000f8e0200 */
[----:B------:R-:W-:-:S04]  /*5440*/  IMAD.WIDE.U32 R2, R14, UR29, R2 ;  /* 0x0000001d0e027c25 */ /* 0x000fc8000f8e0002 */
[----:B------:R-:W-:Y:S01]  /*5450*/  IMAD.IADD R0, R3, 0x1, R15 ;  /* 0x0000000103007824 */ /* 0x000fe200078e020f */
[----:B-----5:R-:W-:Y:S01]  /*5460*/  LEA R4, P0, R2, R4, 0x2 ;  /* 0x0000000402047211 */ /* 0x020fe200078010ff */
[----:B-1----:R-:W-:-:S03]  /*5470*/  IMAD R10, R13, R6, RZ ;  /* 0x000000060d0a7224 */ /* 0x002fc600078e02ff */
[----:B------:R-:W-:Y:S02]  /*5480*/  LEA.HI.X R0, R2, R5, R0, 0x2, P0 ;  /* 0x0000000502007211 */ /* 0x000fe400000f1400 */
[----:B------:R-:W-:Y:S01]  /*5490*/  ELECT P0, URZ, PT ;  /* 0x00000000003f782f */ /* 0x000fe20003800000 */
[----:B------:R-:W-:Y:S01]  /*54a0*/  IMAD R3, R7, UR28, R10 ;  /* 0x0000001c07037c24 */ /* 0x000fe2000f8e020a */
[----:B------:R-:W-:Y:S01]  /*54b0*/  R2UR UR4, R4 ;  /* 0x00000000040472ca */ /* 0x000fe200000e0000 */
[----:B------:R-:W-:Y:S01]  /*54c0*/  IMAD.WIDE.U32 R6, R6, UR28, RZ ;  /* 0x0000001c06067c25 */ /* 0x000fe2000f8e00ff */
[----:B------:R-:W-:-:S03]  /*54d0*/  R2UR UR5, R0 ;  /* 0x00000000000572ca */ /* 0x000fc600000e0000 */
[----:B------:R-:W-:Y:S02]  /*54e0*/  IMAD.IADD R7, R7, 0x1, R3 ;  /* 0x0000000107077824 */ /* 0x000fe400078e0203 */
[----:B------:R-:W-:Y:S02]  /*54f0*/  IMAD.MOV.U32 R2, RZ, RZ, RZ ;  /* 0x000000ffff027224 */ /* 0x000fe400078e00ff */
[----:B--2---:R-:W-:Y:S02]  /*5500*/  IMAD R0, R11, R8, RZ ;  /* 0x000000080b007224 */ /* 0x004fe400078e02ff */
[----:B------:R-:W-:-:S04]  /*5510*/  IMAD.WIDE.U32 R6, R8, UR29, R6 ;  /* 0x0000001d08067c25 */ /* 0x000fc8000f8e0006 */
[----:B------:R-:W-:Y:S02]  /*5520*/  IMAD R9, R9, UR29, R0 ;  /* 0x0000001d09097c24 */ /* 0x000fe4000f8e0200 */
[----:B------:R-:W-:Y:S01]  /*5530*/  IMAD.MOV.U32 R4, RZ, RZ, 0x1 ;  /* 0x00000001ff047424 */ /* 0x000fe200078e00ff */
[----:B------:R-:W-:Y:S06]  /*5540*/  @!P0 BRA `(.L_x_65) ;  /* 0x0000001c00148947 */ /* 0x000fec0003800000 */
[----:B------:R-:W1:Y:S01]  /*5550*/  S2R R3, SR_CgaCtaId ;  /* 0x0000000000037919 */ /* 0x000e620000008800 */
[----:B------:R-:W-:Y:S01]  /*5560*/  IMAD.MOV.U32 R10, RZ, RZ, 0x1 ;  /* 0x00000001ff0a7424 */ /* 0x000fe200078e00ff */
[----:B------:R-:W-:Y:S01]  /*5570*/  MOV R0, 0x400 ;  /* 0x0000040000007802 */ /* 0x000fe20000000f00 */
[----:B------:R-:W-:Y:S01]  /*5580*/  IMAD.IADD R11, R7, 0x1, R9 ;  /* 0x00000001070b7824 */ /* 0x000fe200078e0209 */
[----:B------:R-:W2:Y:S02]  /*5590*/  S2R R16, SR_TID.X ;  /* 0x0000000000107919 */ /* 0x000ea40000002100 */
[----:B------:R-:W-:Y:S01]  /*55a0*/  SHF.L.U32 R10, R10, 0x1f, RZ ;  /* 0x0000001f0a0a7819 */ /* 0x000fe200000006ff */
[----:B------:R-:W3:Y:S01]  /*55b0*/  S2R R2, SR_CTAID.X ;  /* 0x0000000000027919 */ /* 0x000ee20000002500 */
[----:B-1----:R-:W-:-:S04]  /*55c0*/  LEA R0, R3, R0, 0x18 ;  /* 0x0000000003007211 */ /* 0x002fc800078ec0ff */
[----:B------:R-:W1:Y:S01]  /*55d0*/  SYNCS.PHASECHK.TRANS64.TRYWAIT P1, [R0+URZ+0x36420], R10 ;  /* 0x0364200a000075a7 */ /* 0x000e62000802017f */
[----:B--2---:R-:W-:Y:S01]  /*55e0*/  LOP3.LUT P0, RZ, R16, 0x7f, RZ, 0xc0, !PT ;  /* 0x0000007f10ff7812 */ /* 0x004fe2000780c0ff */
[----:B-1-3--:R-:W-:-:S12]  /*55f0*/  @!P1 BRA `(.L_x_66) ;  /* 0x0000001c00d09947 */ /* 0x00afd80003800000 */
.L_x_95:
[----:B------:R-:W-:Y:S02]  /*5600*/  IMAD.MOV.U32 R12, RZ, RZ, 0x1 ;  /* 0x00000001ff0c7424 */ /* 0x000fe400078e00ff */
[----:B------:R-:W-:Y:S01]  /*5610*/  IMAD R4, R2, 0x60, RZ ;  /* 0x0000006002047824 */ /* 0x000fe200078e02ff */
[----:B------:R-:W-:Y:S06]  /*5620*/  @P0 BRA `(.L_x_67) ;  /* 0x0000000000180947 */ /* 0x000fec0003800000 */
[----:B------:R-:W2:Y:S01]  /*5630*/  S2R R5, SR_TID.X ;  /* 0x0000000000057919 */ /* 0x000ea20000002100 */
[----:B------:R-:W-:-:S04]  /*5640*/  IMAD.MOV.U32 R3, RZ, RZ, 0x6100 ;  /* 0x00006100ff037424 */ /* 0x000fc800078e00ff */
[----:B------:R3:W-:Y:S01]  /*5650*/  SYNCS.ARRIVE.TRANS64 RZ, [R0+URZ+0x36410], R3 ;  /* 0x0364100300ff79a7 */ /* 0x0007e2000800003f */
[----:B--2---:R-:W-:-:S13]  /*5660*/  LOP3.LUT P1, RZ, R5, 0x1f, RZ, 0xc0, !PT ;  /* 0x0000001f05ff7812 */ /* 0x004fda000782c0ff */
[----:B---3--:R-:W-:Y:S05]  /*5670*/  @!P1 BRA `(.L_x_67) ;  /* 0x0000000000049947 */ /* 0x008fea0003800000 */
[----:B------:R-:W-:Y:S01]  /*5680*/  BPT.TRAP 0x1 ;  /* 0x000000040000795c */ /* 0x000fe20000300000 */
.L_x_67:
[----:B------:R-:W2:Y:S01]  /*5690*/  LDC.64 R8, c[0x0][0x198] ;  /* 0x00006600ff087b82 */ /* 0x000ea20000000a00 */
[----:B------:R-:W-:Y:S01]  /*56a0*/  R2UR UR32, R0 ;  /* 0x00000000002072ca */ /* 0x000fe200000e0000 */
[----:B------:R-:W-:Y:S01]  /*56b0*/  UMOV UR27, URZ ;  /* 0x0000003f001b7c82 */ /* 0x000fe20008000000 */
[----:B------:R-:W-:Y:S01]  /*56c0*/  R2UR UR35, R4 ;  /* 0x00000000042372ca */ /* 0x000fe200000e0000 */
[----:B------:R-:W-:Y:S01]  /*56d0*/  UMOV UR30, 0x0 ;  /* 0x00000000001e7882 */ /* 0x000fe20000000000 */
[----:B------:R-:W-:Y:S01]  /*56e0*/  UMOV UR31, 0x14f00000 ;  /* 0x14f00000001f7882 */ /* 0x000fe20000000000 */
[----:B------:R-:W-:Y:S01]  /*56f0*/  UMOV UR26, URZ ;  /* 0x0000003f001a7c82 */ /* 0x000fe20008000000 */
[----:B------:R-:W-:Y:S01]  /*5700*/  UMOV UR18, 0x40 ;  /* 0x0000004000127882 */ /* 0x000fe20000000000 */
[----:B------:R-:W3:Y:S01]  /*5710*/  LDC R16, c[0x0][0x280] ;  /* 0x0000a000ff107b82 */ /* 0x000ee20000000800 */
[----:B------:R-:W-:Y:S01]  /*5720*/  UMOV UR20, UR28 ;  /* 0x0000001c00147c82 */ /* 0x000fe20008000000 */
[----:B------:R-:W-:Y:S01]  /*5730*/  UMOV UR21, UR29 ;  /* 0x0000001d00157c82 */ /* 0x000fe20008000000 */
[----:B------:R-:W-:Y:S01]  /*5740*/  UMOV UR19, UR27 ;  /* 0x0000001b00137c82 */ /* 0x000fe20008000000 */
[----:B------:R-:W-:Y:S01]  /*5750*/  UMOV UR10, 0x80 ;  /* 0x00000080000a7882 */ /* 0x000fe20000000000 */
[----:B------:R-:W-:Y:S01]  /*5760*/  UMOV UR12, UR28 ;  /* 0x0000001c000c7c82 */ /* 0x000fe20008000000 */
[----:B------:R-:W-:Y:S01]  /*5770*/  UIADD3 UR24, UR32, 0x1e000, URZ ;  /* 0x0001e00020187890 */ /* 0x000fe2000fffe03f */
[----:B------:R-:W-:Y:S01]  /*5780*/  IMAD.MOV.U32 R4, RZ, RZ, 0x1 ;  /* 0x00000001ff047424 */ /* 0x000fe200078e00ff */
[----:B------:R-:W-:-:S02]  /*5790*/  UIADD3 UR25, UR32, 0x36410, URZ ;  /* 0x0003641020197890 */ /* 0x000fc4000fffe03f */
[----:B------:R-:W-:Y:S02]  /*57a0*/  UIADD3 UR16, UR32, 0x20000, URZ ;  /* 0x0002000020107890 */ /* 0x000fe4000fffe03f */
[----:B------:R-:W-:Y:S02]  /*57b0*/  UIADD3 UR8, UR32, 0x22000, URZ ;  /* 0x0002200020087890 */ /* 0x000fe4000fffe03f */
[----:B------:R-:W-:Y:S01]  /*57c0*/  UIADD3 UR40, UR32, 0x30000, URZ ;  /* 0x0003000020287890 */ /* 0x000fe2000fffe03f */
[----:B--2---:R-:W-:Y:S01]  /*57d0*/  IMAD.MOV.U32 R13, RZ, RZ, R8 ;  /* 0x000000ffff0d7224 */ /* 0x004fe200078e0008 */
[----:B------:R-:W-:Y:S01]  /*57e0*/  UIADD3 UR33, UR32, 0x36400, URZ ;  /* 0x0003640020217890 */ /* 0x000fe2000fffe03f */
[----:B------:R-:W-:Y:S01]  /*57f0*/  IMAD.MOV.U32 R14, RZ, RZ, R9 ;  /* 0x000000ffff0e7224 */ /* 0x000fe200078e0009 */
[----:B------:R-:W-:Y:S01]  /*5800*/  UMOV UR17, UR25 ;  /* 0x0000001900117c82 */ /* 0x000fe20008000000 */
[----:B------:R-:W-:Y:S01]  /*5810*/  UMOV UR13, UR29 ;  /* 0x0000001d000d7c82 */ /* 0x000fe20008000000 */
[C---:B------:R-:W-:Y:S01]  /*5820*/  IADD3 R2, P2, R13.reuse, 0x2f0, RZ ;  /* 0x000002f00d027810 */ /* 0x040fe20007f5e0ff */
[----:B------:R-:W-:Y:S01]  /*5830*/  UMOV UR11, UR27 ;  /* 0x0000001b000b7c82 */ /* 0x000fe20008000000 */
[C---:B------:R-:W-:Y:S01]  /*5840*/  IADD3 R5, P3, R13.reuse, 0x3f0, RZ ;  /* 0x000003f00d057810 */ /* 0x040fe20007f7e0ff */
[----:B------:R-:W-:Y:S01]  /*5850*/  UMOV UR9, UR25 ;  /* 0x0000001900097c82 */ /* 0x000fe20008000000 */
[----:B------:R-:W-:Y:S01]  /*5860*/  R2UR UR14, R2 ;  /* 0x00000000020e72ca */ /* 0x000fe200000e0000 */
[----:B------:R-:W-:Y:S01]  /*5870*/  UMOV UR42, 0x10 ;  /* 0x00000010002a7882 */ /* 0x000fe20000000000 */
[----:B------:R-:W-:Y:S01]  /*5880*/  IADD3 R2, P1, R13, 0xf0, RZ ;  /* 0x000000f00d027810 */ /* 0x000fe20007f3e0ff */
[--C-:B------:R-:W-:Y:S01]  /*5890*/  IMAD.X R15, RZ, RZ, R14.reuse, P3 ;  /* 0x000000ffff0f7224 */ /* 0x100fe200018e060e */
[----:B------:R-:W-:Y:S01]  /*58a0*/  R2UR UR6, R5 ;  /* 0x00000000050672ca */ /* 0x000fe200000e0000 */
[--C-:B------:R-:W-:Y:S01]  /*58b0*/  IMAD.X R5, RZ, RZ, R14.reuse, P2 ;  /* 0x000000ffff057224 */ /* 0x100fe200010e060e */
[----:B------:R-:W-:Y:S01]  /*58c0*/  R2UR UR22, R2 ;  /* 0x00000000021672ca */ /* 0x000fe200000e0000 */
[----:B------:R-:W-:Y:S01]  /*58d0*/  IMAD.X R3, RZ, RZ, R14, P1 ;  /* 0x000000ffff037224 */ /* 0x000fe200008e060e */
[----:B------:R-:W-:Y:S01]  /*58e0*/  R2UR UR7, R15 ;  /* 0x000000000f0772ca */ /* 0x000fe200000e0000 */
[----:B------:R-:W-:Y:S01]  /*58f0*/  UMOV UR41, UR25 ;  /* 0x0000001900297c82 */ /* 0x000fe20008000000 */
[----:B------:R-:W-:Y:S01]  /*5900*/  R2UR UR15, R5 ;  /* 0x00000000050f72ca */ /* 0x000fe200000e0000 */
[----:B------:R-:W-:Y:S01]  /*5910*/  IMAD.MOV.U32 R5, RZ, RZ, 0x12000 ;  /* 0x00012000ff057424 */ /* 0x000fe200078e00ff */
[----:B------:R-:W-:Y:S01]  /*5920*/  R2UR UR23, R3 ;  /* 0x00000000031772ca */ /* 0x000fe200000e0000 */
[----:B------:R-:W-:Y:S01]  /*5930*/  UIADD3 UR48, UR32, 0x3000, URZ ;  /* 0x0000300020307890 */ /* 0x000fe2000fffe03f */
[----:B---3--:R-:W-:Y:S01]  /*5940*/  ISETP.GE.AND P1, PT, R16, 0x41, PT ;  /* 0x000000411000780c */ /* 0x008fe20003f26270 */
[----:B------:R-:W-:Y:S01]  /*5950*/  UMOV UR38, 0x0 ;  /* 0x0000000000267882 */ /* 0x000fe20000000000 */
[----:B------:R-:W-:Y:S01]  /*5960*/  UMOV UR39, 0x10000000 ;  /* 0x1000000000277882 */ /* 0x000fe20000000000 */
[----:B------:R-:W-:Y:S01]  /*5970*/  UMOV UR37, UR29 ;  /* 0x0000001d00257c82 */ /* 0x000fe20008000000 */
[----:B------:R-:W-:Y:S01]  /*5980*/  UMOV UR34, UR26 ;  /* 0x0000001a00227c82 */ /* 0x000fe20008000000 */
[----:B------:R-:W-:Y:S01]  /*5990*/  UMOV UR50, 0x40 ;  /* 0x0000004000327882 */ /* 0x000fe20000000000 */
[----:B------:R-:W-:Y:S01]  /*59a0*/  UMOV UR52, UR36 ;  /* 0x0000002400347c82 */ /* 0x000fe20008000000 */
[----:B------:R-:W-:Y:S01]  /*59b0*/  UMOV UR53, UR29 ;  /* 0x0000001d00357c82 */ /* 0x000fe20008000000 */
[----:B------:R-:W-:Y:S01]  /*59c0*/  UMOV UR51, UR35 ;  /* 0x0000002300337c82 */ /* 0x000fe20008000000 */
[----:B------:R-:W-:Y:S01]  /*59d0*/  UMOV UR49, UR33 ;  /* 0x0000002100317c82 */ /* 0x000fe20008000000 */
[----:B------:R-:W-:Y:S01]  /*59e0*/  UMOV UR44, UR36 ;  /* 0x00000024002c7c82 */ /* 0x000fe20008000000 */
[----:B------:R-:W-:Y:S01]  /*59f0*/  UTMALDG.4D [UR24], [UR22], desc[UR30] ;  /* 0x00001e18160075b4 */ /* 0x000fe20008019000 */
[----:B------:R-:W-:Y:S01]  /*5a00*/  UMOV UR45, UR29 ;  /* 0x0000001d002d7c82 */ /* 0x000fe20008000000 */
[----:B------:R-:W-:Y:S01]  /*5a10*/  UMOV UR43, UR35 ;  /* 0x00000023002b7c82 */ /* 0x000fe20008000000 */
[----:B------:R-:W-:Y:S01]  /*5a20*/  IMAD.MOV.U32 R15, RZ, RZ, 0x1 ;  /* 0x00000001ff0f7424 */ /* 0x000fe200078e00ff */
[----:B------:R2:W-:Y:S01]  /*5a30*/  UTMALDG.4D [UR16], [UR22], desc[UR30] ;  /* 0x00001e10160075b4 */ /* 0x0005e20008019000 */
[----:B------:R-:W-:Y:S01]  /*5a40*/  UTMALDG.4D [UR8], [UR22], desc[UR30] ;  /* 0x00001e08160075b4 */ /* 0x000fe20008019000 */
[----:B------:R3:W-:Y:S01]  /*5a50*/  UBLKCP.S.G [UR40], [UR4], UR42 ;  /* 0x00000028040073ba */ /* 0x0007e2000800022a */
[----:B------:R4:W-:Y:S01]  /*5a60*/  SYNCS.ARRIVE.TRANS64 RZ, [R0+URZ+0x36400], R5 ;  /* 0x0364000500ff79a7 */ /* 0x0009e2000800003f */
[----:B------:R5:W-:Y:S01]  /*5a70*/  UTMALDG.4D [UR32], [UR14], desc[UR38] ;  /* 0x000026200e0075b4 */ /* 0x000be20008019000 */
[----:B--2---:R-:W-:Y:S01]  /*5a80*/  UIADD3 UR16, UR32, 0x9000, URZ ;  /* 0x0000900020107890 */ /* 0x004fe2000fffe03f */
[----:B----4-:R-:W-:Y:S01]  /*5a90*/  IMAD.MOV.U32 R5, RZ, RZ, RZ ;  /* 0x000000ffff057224 */ /* 0x010fe200078e00ff */
[----:B------:R-:W-:Y:S01]  /*5aa0*/  UMOV UR20, UR36 ;  /* 0x0000002400147c82 */ /* 0x000fe20008000000 */
[----:B------:R-:W-:Y:S01]  /*5ab0*/  UMOV UR18, UR26 ;  /* 0x0000001a00127c82 */ /* 0x000fe20008000000 */
[----:B------:R-:W-:Y:S01]  /*5ac0*/  UMOV UR19, UR35 ;  /* 0x0000002300137c82 */ /* 0x000fe20008000000 */
[----:B------:R-:W-:Y:S01]  /*5ad0*/  UMOV UR17, UR33 ;  /* 0x0000002100117c82 */ /* 0x000fe20008000000 */
[----:B---3--:R-:W-:Y:S01]  /*5ae0*/  UIADD3 UR40, UR32, 0x6000, URZ ;  /* 0x0000600020287890 */ /* 0x008fe2000fffe03f */
[----:B------:R2:W-:Y:S01]  /*5af0*/  UTMALDG.4D [UR48], [UR14], desc[UR38] ;  /* 0x000026300e0075b4 */ /* 0x0005e20008019000 */
[----:B------:R-:W-:Y:S01]  /*5b00*/  UIADD3 UR8, UR32, 0xc000, URZ ;  /* 0x0000c00020087890 */ /* 0x000fe2000fffe03f */
[----:B------:R-:W-:Y:S01]  /*5b10*/  UMOV UR42, 0x80 ;  /* 0x00000080002a7882 */ /* 0x000fe20000000000 */
[----:B------:R-:W-:Y:S01]  /*5b20*/  UMOV UR41, UR33 ;  /* 0x0000002100297c82 */ /* 0x000fe20008000000 */
[----:B------:R-:W-:Y:S01]  /*5b30*/  UMOV UR10, 0x40 ;  /* 0x00000040000a7882 */ /* 0x000fe20000000000 */
[----:B------:R-:W-:Y:S01]  /*5b40*/  UMOV UR12, UR36 ;  /* 0x00000024000c7c82 */ /* 0x000fe20008000000 */
[----:B------:R-:W-:-:S02]  /*5b50*/  UMOV UR11, UR35 ;  /* 0x00000023000b7c82 */ /* 0x000fc40008000000 */
[----:B------:R2:W-:Y:S01]  /*5b60*/  UTMALDG.4D [UR40], [UR14], desc[UR38] ;  /* 0x000026280e0075b4 */ /* 0x0005e20008019000 */
[----:B------:R-:W-:Y:S01]  /*5b70*/  UMOV UR9, UR33 ;  /* 0x0000002100097c82 */ /* 0x000fe20008000000 */
[----:B------:R2:W-:Y:S01]  /*5b80*/  UTMALDG.4D [UR16], [UR6], desc[UR38] ;  /* 0x00002610060075b4 */ /* 0x0005e20008019000 */
[----:B-----5:R-:W-:Y:S01]  /*5b90*/  UIADD3 UR32, UR32, 0xf000, URZ ;  /* 0x0000f00020207890 */ /* 0x020fe2000fffe03f */
[----:B------:R-:W-:Y:S01]  /*5ba0*/  UMOV UR34, 0x80 ;  /* 0x0000008000227882 */ /* 0x000fe20000000000 */
[----:B------:R2:W-:Y:S07]  /*5bb0*/  UTMALDG.4D [UR8], [UR6], desc[UR38] ;  /* 0x00002608060075b4 */ /* 0x0005ee0008019000 */
[----:B------:R2:W-:Y:S02]  /*5bc0*/  UTMALDG.4D [UR32], [UR6], desc[UR38] ;  /* 0x00002620060075b4 */ /* 0x0005e40008019000 */
[----:B--2---:R-:W-:Y:S05]  /*5bd0*/  @!P1 BRA `(.L_x_68) ;  /* 0x00000010009c9947 */ /* 0x004fea0003800000 */
[----:B------:R-:W2:Y:S01]  /*5be0*/  S2R R18, SR_TID.X ;  /* 0x0000000000127919 */ /* 0x000ea20000002100 */
[C---:B------:R-:W-:Y:S01]  /*5bf0*/  VIADD R4, R16.reuse, 0x3f ;  /* 0x0000003f10047836 */ /* 0x040fe20000000000 */
[----:B------:R-:W-:Y:S01]  /*5c00*/  ISETP.GE.AND P1, PT, R16, 0x81, PT ;  /* 0x000000811000780c */ /* 0x000fe20003f26270 */
[----:B------:R-:W-:Y:S02]  /*5c10*/  IMAD.MOV.U32 R15, RZ, RZ, 0x1 ;  /* 0x00000001ff0f7424 */ /* 0x000fe400078e00ff */
[----:B------:R-:W-:Y:S01]  /*5c20*/  IMAD.MOV.U32 R20, RZ, RZ, RZ ;  /* 0x000000ffff147224 */ /* 0x000fe200078e00ff */
[----:B------:R-:W-:Y:S01]  /*5c30*/  SHF.R.S32.HI R5, RZ, 0x1f, R4 ;  /* 0x0000001fff057819 */ /* 0x000fe20000011404 */
[----:B------:R-:W-:-:S03]  /*5c40*/  IMAD.MOV.U32 R12, RZ, RZ, 0x1 ;  /* 0x00000001ff0c7424 */ /* 0x000fc600078e00ff */
[----:B------:R-:W-:Y:S01]  /*5c50*/  LEA.HI R4, R5, R4, RZ, 0x6 ;  /* 0x0000000405047211 */ /* 0x000fe200078f30ff */
[----:B------:R-:W-:-:S03]  /*5c60*/  IMAD.MOV.U32 R5, RZ, RZ, RZ ;  /* 0x000000ffff057224 */ /* 0x000fc600078e00ff */
[----:B------:R-:W-:-:S04]  /*5c70*/  LEA.HI.SX32 R4, R4, 0xffffffff, 0x1a ;  /* 0xffffffff04047811 */ /* 0x000fc800078fd2ff */
[----:B------:R-:W-:-:S04]  /*5c80*/  VIMNMX R4, R4, 0x1, !PT ;  /* 0x0000000104047848 */ /* 0x000fc80007fe0100 */
[----:B------:R-:W-:Y:S02]  /*5c90*/  LOP3.LUT R21, R4, 0x1, RZ, 0xc0, !PT ;  /* 0x0000000104157812 */ /* 0x000fe400078ec0ff */
[----:B--2---:R-:W-:Y:S01]  /*5ca0*/  LOP3.LUT R16, R18, 0x1f, RZ, 0xc0, !PT ;  /* 0x0000001f12107812 */ /* 0x004fe200078ec0ff */
[----:B------:R-:W-:Y:S06]  /*5cb0*/  @!P1 BRA `(.L_x_69) ;  /* 0x0000000800f49947 */ /* 0x000fec0003800000 */
[----:B------:R-:W-:Y:S02]  /*5cc0*/  IMAD.IADD R22, R4, 0x1, -R21 ;  /* 0x0000000104167824 */ /* 0x000fe400078e0a15 */
[----:B------:R-:W-:Y:S02]  /*5cd0*/  IMAD.MOV.U32 R20, RZ, RZ, RZ ;  /* 0x000000ffff147224 */ /* 0x000fe400078e00ff */
[----:B------:R-:W-:-:S07]  /*5ce0*/  IMAD.MOV.U32 R12, RZ, RZ, 0x1 ;  /* 0x00000001ff0c7424 */ /* 0x000fce00078e00ff */
.L_x_78:
[----:B-1----:R-:W-:-:S05]  /*5cf0*/  IMAD.MOV.U32 R10, RZ, RZ, 0x1 ;  /* 0x00000001ff0a7424 */ /* 0x002fca00078e00ff */
[----:B------:R-:W-:-:S04]  /*5d00*/  SHF.L.U32 R10, R10, 0x1f, RZ ;  /* 0x0000001f0a0a7819 */ /* 0x000fc800000006ff */
[----:B------:R-:W1:Y:S02]  /*5d10*/  SYNCS.PHASECHK.TRANS64.TRYWAIT P1, [R0+URZ+0x36438], R10 ;  /* 0x0364380a000075a7 */ /* 0x000e64000802017f */
[----:B-123--:R-:W-:Y:S05]  /*5d20*/  @!P1 BRA `(.L_x_70) ;  /* 0x0000001800189947 */ /* 0x00efea0003800000 */
.L_x_96:
[----:B------:R-:W-:Y:S05]  /*5d30*/  @P0 BRA `(.L_x_71) ;  /* 0x0000000000140947 */ /* 0x000fea0003800000 */
[----:B------:R-:W-:Y:S01]  /*5d40*/  ISETP.NE.AND P1, PT, R16, RZ, PT ;  /* 0x000000ff1000720c */ /* 0x000fe20003f25270 */
[----:B------:R-:W-:-:S04]  /*5d50*/  IMAD.MOV.U32 R3, RZ, RZ, 0x6100 ;  /* 0x00006100ff037424 */ /* 0x000fc800078e00ff */
[----:B------:R2:W-:Y:S08]  /*5d60*/  SYNCS.ARRIVE.TRANS64 RZ, [R0+URZ+0x36430], R3 ;  /* 0x0364300300ff79a7 */ /* 0x0005f0000800003f */
[----:B------:R-:W-:Y:S05]  /*5d70*/  @!P1 BRA `(.L_x_71) ;  /* 0x0000000000049947 */ /* 0x000fea0003800000 */
[----:B------:R-:W-:Y:S01]  /*5d80*/  BPT.TRAP 0x1 ;  /* 0x000000040000795c */ /* 0x000fe20000300000 */
.L_x_71:
[----:B------:R-:W3:Y:S01]  /*5d90*/  LDC.64 R18, c[0x0][0x728] ;  /* 0x0001ca00ff127b82 */ /* 0x000ee20000000a00 */
[----:B------:R-:W-:Y:S01]  /*5da0*/  IMAD.SHL.U32 R28, R20, 0x40, RZ ;  /* 0x00000040141c7824 */ /* 0x000fe200078e00ff */
[----:B------:R-:W-:Y:S01]  /*5db0*/  UMOV UR14, 0x0 ;  /* 0x00000000000e7882 */ /* 0x000fe20000000000 */
[----:B------:R-:W-:Y:S01]  /*5dc0*/  IMAD.MOV.U32 R13, RZ, RZ, R8 ;  /* 0x000000ffff0d7224 */ /* 0x000fe200078e0008 */
[----:B------:R-:W-:Y:S01]  /*5dd0*/  UMOV UR15, 0x14f00000 ;  /* 0x14f00000000f7882 */ /* 0x000fe20000000000 */
[----:B------:R-:W-:Y:S01]  /*5de0*/  IMAD.MOV.U32 R14, RZ, RZ, R9 ;  /* 0x000000ffff0e7224 */ /* 0x000fe200078e0009 */
[----:B------:R-:W-:Y:S01]  /*5df0*/  IADD3 R2, P1, R28, R6, RZ ;  /* 0x000000061c027210 */ /* 0x000fe20007f3e0ff */
[----:B------:R-:W-:Y:S01]  /*5e00*/  VIADD R23, R0, 0x36430 ;  /* 0x0003643000177836 */ /* 0x000fe20000000000 */
[----:B------:R-:W-:Y:S01]  /*5e10*/  R2UR UR27, R28 ;  /* 0x000000001c1b72ca */ /* 0x000fe200000e0000 */
[----:B------:R-:W-:Y:S01]  /*5e20*/  VIADD R24, R0, 0x2a000 ;  /* 0x0002a00000187836 */ /* 0x000fe20000000000 */
[----:B--2---:R-:W-:Y:S01]  /*5e30*/  LEA.HI.X.SX32 R3, R28, R11, 0x1, P1 ;  /* 0x0000000b1c037211 */ /* 0x004fe200008f0eff */
[C---:B------:R-:W-:Y:S01]  /*5e40*/  VIADD R25, R0.reuse, 0x2c000 ;  /* 0x0002c00000197836 */ /* 0x040fe20000000000 */
[----:B------:R-:W-:Y:S01]  /*5e50*/  R2UR UR25, R23 ;  /* 0x00000000171972ca */ /* 0x000fe200000e0000 */
[----:B------:R-:W-:Y:S01]  /*5e60*/  VIADD R26, R0, 0x2e000 ;  /* 0x0002e000001a7836 */ /* 0x000fe20000000000 */
[----:B------:R-:W-:Y:S01]  /*5e70*/  R2UR UR24, R24 ;  /* 0x00000000181872ca */ /* 0x000fe200000e0000 */
[----:B------:R-:W-:Y:S01]  /*5e80*/  VIADD R27, R0, 0x30200 ;  /* 0x00030200001b7836 */ /* 0x000fe20000000000 */
[----:B------:R-:W-:Y:S01]  /*5e90*/  R2UR UR16, R25 ;  /* 0x00000000191072ca */ /* 0x000fe200000e0000 */
[----:B------:R-:W-:Y:S01]  /*5ea0*/  UMOV UR26, URZ ;  /* 0x0000003f001a7c82 */ /* 0x000fe20008000000 */
[----:B------:R-:W-:Y:S01]  /*5eb0*/  R2UR UR8, R26 ;  /* 0x000000001a0872ca */ /* 0x000fe200000e0000 */
[----:B------:R-:W-:Y:S01]  /*5ec0*/  UMOV UR18, 0x40 ;  /* 0x0000004000127882 */ /* 0x000fe20000000000 */
[----:B------:R-:W-:Y:S01]  /*5ed0*/  R2UR UR32, R27 ;  /* 0x000000001b2072ca */ /* 0x000fe200000e0000 */
[----:B------:R-:W-:Y:S01]  /*5ee0*/  UMOV UR20, UR28 ;  /* 0x0000001c00147c82 */ /* 0x000fe20008000000 */
[----:B------:R-:W-:Y:S01]  /*5ef0*/  UMOV UR21, UR29 ;  /* 0x0000001d00157c82 */ /* 0x000fe20008000000 */
[----:B------:R-:W-:Y:S01]  /*5f00*/  UMOV UR19, UR27 ;  /* 0x0000001b00137c82 */ /* 0x000fe20008000000 */
[C---:B---3--:R-:W-:Y:S01]  /*5f10*/  LEA R4, P1, R2.reuse, R18, 0x2 ;  /* 0x0000001202047211 */ /* 0x048fe200078210ff */
[----:B------:R-:W-:Y:S01]  /*5f20*/  UMOV UR17, UR25 ;  /* 0x0000001900117c82 */ /* 0x000fe20008000000 */
[----:B------:R-:W-:Y:S01]  /*5f30*/  UMOV UR10, 0x80 ;  /* 0x00000080000a7882 */ /* 0x000fe20000000000 */
[----:B------:R-:W-:Y:S01]  /*5f40*/  UMOV UR12, UR28 ;  /* 0x0000001c000c7c82 */ /* 0x000fe20008000000 */
[----:B------:R-:W-:Y:S01]  /*5f50*/  LEA.HI.X R2, R2, R19, R3, 0x2, P1 ;  /* 0x0000001302027211 */ /* 0x000fe200008f1403 */
[----:B------:R-:W-:Y:S01]  /*5f60*/  UMOV UR13, UR29 ;  /* 0x0000001d000d7c82 */ /* 0x000fe20008000000 */
[----:B------:R-:W-:Y:S01]  /*5f70*/  R2UR UR30, R4 ;  /* 0x00000000041e72ca */ /* 0x000fe200000e0000 */
[----:B------:R-:W-:Y:S01]  /*5f80*/  UMOV UR9, UR25 ;  /* 0x0000001900097c82 */ /* 0x000fe20008000000 */
[----:B------:R-:W-:Y:S01]  /*5f90*/  IADD3 R4, P1, R13, 0x1f0, RZ ;  /* 0x000001f00d047810 */ /* 0x000fe20007f3e0ff */
[----:B------:R-:W-:Y:S01]  /*5fa0*/  UMOV UR11, UR27 ;  /* 0x0000001b000b7c82 */ /* 0x000fe20008000000 */
[----:B------:R-:W-:Y:S01]  /*5fb0*/  R2UR UR31, R2 ;  /* 0x00000000021f72ca */ /* 0x000fe200000e0000 */
[----:B------:R-:W-:Y:S01]  /*5fc0*/  UMOV UR22, 0x10 ;  /* 0x0000001000167882 */ /* 0x000fe20000000000 */
[----:B------:R-:W-:Y:S01]  /*5fd0*/  R2UR UR6, R4 ;  /* 0x00000000040672ca */ /* 0x000fe200000e0000 */
[----:B------:R-:W-:Y:S01]  /*5fe0*/  IMAD.X R5, RZ, RZ, R14, P1 ;  /* 0x000000ffff057224 */ /* 0x000fe200008e060e */
[----:B------:R-:W-:Y:S01]  /*5ff0*/  SHF.L.U32 R3, R12, 0x1f, RZ ;  /* 0x0000001f0c037819 */ /* 0x000fe200000006ff */
[----:B------:R-:W-:-:S03]  /*6000*/  UMOV UR33, UR25 ;  /* 0x0000001900217c82 */ /* 0x000fc60008000000 */
[----:B------:R-:W-:-:S13]  /*6010*/  R2UR UR7, R5 ;  /* 0x00000000050772ca */ /* 0x000fda00000e0000 */
[----:B------:R2:W-:Y:S01]  /*6020*/  UTMALDG.4D [UR24], [UR6], desc[UR14] ;  /* 0x00000e18060075b4 */ /* 0x0005e20008019000 */
[----:B------:R2:W-:Y:S01]  /*6030*/  UTMALDG.4D [UR16], [UR6], desc[UR14] ;  /* 0x00000e10060075b4 */ /* 0x0005e20008019000 */
[----:B------:R2:W-:Y:S01]  /*6040*/  UTMALDG.4D [UR8], [UR6], desc[UR14] ;  /* 0x00000e08060075b4 */ /* 0x0005e20008019000 */
[----:B------:R2:W-:Y:S01]  /*6050*/  UBLKCP.S.G [UR32], [UR30], UR22 ;  /* 0x000000201e0073ba */ /* 0x0005e20008000216 */
[----:B------:R-:W3:Y:S02]  /*6060*/  SYNCS.PHASECHK.TRANS64.TRYWAIT P1, [R0+URZ+0x36428], R3 ;  /* 0x03642803000075a7 */ /* 0x000ee4000802017f */
[----:B--23--:R-:W-:Y:S05]  /*6070*/  @!P1 BRA `(.L_x_72) ;  /* 0x0000001400589947 */ /* 0x00cfea0003800000 */
.L_x_97:
[----:B------:R-:W-:Y:S05]  /*6080*/  @P0 BRA `(.L_x_73) ;  /* 0x0000000000140947 */ /* 0x000fea0003800000 */
[----:B------:R-:W-:Y:S01]  /*6090*/  ISETP.NE.AND P1, PT, R16, RZ, PT ;  /* 0x000000ff1000720c */ /* 0x000fe20003f25270 */
[----:B--2---:R-:W-:-:S04]  /*60a0*/  IMAD.MOV.U32 R3, RZ, RZ, 0x6100 ;  /* 0x00006100ff037424 */ /* 0x004fc800078e00ff */
[----:B------:R3:W-:Y:S08]  /*60b0*/  SYNCS.ARRIVE.TRANS64 RZ, [R0+URZ+0x36418], R3 ;  /* 0x0364180300ff79a7 */ /* 0x0007f0000800003f */
[----:B------:R-:W-:Y:S05]  /*60c0*/  @!P1 BRA `(.L_x_73) ;  /* 0x0000000000049947 */ /* 0x000fea0003800000 */
[----:B------:R-:W-:Y:S01]  /*60d0*/  BPT.TRAP 0x1 ;  /* 0x000000040000795c */ /* 0x000fe20000300000 */
.L_x_73:
[----:B------:R-:W-:Y:S01]  /*60e0*/  VIADD R28, R28, 0x40 ;  /* 0x000000401c1c7836 */ /* 0x000fe20000000000 */
[----:B------:R-:W-:Y:S01]  /*60f0*/  IADD3 R2, P1, R13, 0xf0, RZ ;  /* 0x000000f00d027810 */ /* 0x000fe20007f3e0ff */
[----:B------:R-:W-:Y:S01]  /*6100*/  UMOV UR22, 0x0 ;  /* 0x0000000000167882 */ /* 0x000fe20000000000 */
[----:B------:R-:W-:Y:S01]  /*6110*/  R2UR UR24, R0 ;  /* 0x00000000001872ca */ /* 0x000fe200000e0000 */
[----:B------:R-:W-:Y:S01]  /*6120*/  UMOV UR23, 0x14f00000 ;  /* 0x14f0000000177882 */ /* 0x000fe20000000000 */
[----:B------:R-:W-:Y:S01]  /*6130*/  R2UR UR19, R28 ;  /* 0x000000001c1372ca */ /* 0x000fe200000e0000 */
[----:B--23--:R-:W-:Y:S01]  /*6140*/  IMAD.X R3, RZ, RZ, R14, P1 ;  /* 0x000000ffff037224 */ /* 0x00cfe200008e060e */
[----:B------:R-:W-:Y:S01]  /*6150*/  R2UR UR14, R2 ;  /* 0x00000000020e72ca */ /* 0x000fe200000e0000 */
[----:B------:R-:W-:Y:S01]  /*6160*/  UMOV UR18, URZ ;  /* 0x0000003f00127c82 */ /* 0x000fe20008000000 */
[----:B------:R-:W-:Y:S01]  /*6170*/  UMOV UR20, UR28 ;  /* 0x0000001c00147c82 */ /* 0x000fe20008000000 */
[----:B------:R-:W-:Y:S01]  /*6180*/  UMOV UR21, UR29 ;  /* 0x0000001d00157c82 */ /* 0x000fe20008000000 */
[----:B------:R-:W-:Y:S01]  /*6190*/  R2UR UR15, R3 ;  /* 0x00000000030f72ca */ /* 0x000fe200000e0000 */
[----:B------:R-:W-:Y:S01]  /*61a0*/  UMOV UR10, 0x40 ;  /* 0x00000040000a7882 */ /* 0x000fe20000000000 */
[----:B------:R-:W-:Y:S01]  /*61b0*/  UMOV UR12, UR28 ;  /* 0x0000001c000c7c82 */ /* 0x000fe20008000000 */
[----:B------:R-:W-:Y:S01]  /*61c0*/  UMOV UR13, UR29 ;  /* 0x0000001d000d7c82 */ /* 0x000fe20008000000 */
[----:B------:R-:W-:Y:S01]  /*61d0*/  UMOV UR26, 0x80 ;  /* 0x00000080001a7882 */ /* 0x000fe20000000000 */
[----:B------:R-:W-:Y:S01]  /*61e0*/  UIADD3 UR16, UR24, 0x24000, URZ ;  /* 0x0002400018107890 */ /* 0x000fe2000fffe03f */
[----:B------:R-:W-:Y:S01]  /*61f0*/  SHF.L.U32 R29, RZ, 0x1f, RZ ;  /* 0x0000001fff1d7819 */ /* 0x000fe200000006ff */
[----:B------:R-:W-:-:S02]  /*6200*/  UIADD3 UR17, UR24, 0x36418, URZ ;  /* 0x0003641818117890 */ /* 0x000fc4000fffe03f */
[----:B------:R-:W-:Y:S02]  /*6210*/  UIADD3 UR8, UR24, 0x26000, URZ ;  /* 0x0002600018087890 */ /* 0x000fe4000fffe03f */
[----:B------:R-:W-:Y:S02]  /*6220*/  UIADD3 UR30, UR24, 0x30100, URZ ;  /* 0x00030100181e7890 */ /* 0x000fe4000fffe03f */
[----:B------:R-:W-:Y:S02]  /*6230*/  UIADD3 UR24, UR24, 0x28000, URZ ;  /* 0x0002800018187890 */ /* 0x000fe4000fffe03f */
[----:B------:R-:W-:Y:S02]  /*6240*/  UIMAD.WIDE UR6, UR19, 0x4, UR4 ;  /* 0x00000004130678a5 */ /* 0x000fe4000f8e0204 */
[----:B------:R2:W-:Y:S01]  /*6250*/  UTMALDG.4D [UR16], [UR14], desc[UR22] ;  /* 0x000016100e0075b4 */ /* 0x0005e20008019000 */
[----:B------:R-:W-:Y:S01]  /*6260*/  UMOV UR9, UR17 ;  /* 0x0000001100097c82 */ /* 0x000fe20008000000 */
[----:B------:R-:W-:Y:S01]  /*6270*/  UMOV UR11, UR19 ;  /* 0x00000013000b7c82 */ /* 0x000fe20008000000 */
[----:B------:R-:W-:Y:S01]  /*6280*/  UMOV UR25, UR17 ;  /* 0x0000001100197c82 */ /* 0x000fe20008000000 */
[----:B------:R-:W-:Y:S01]  /*6290*/  UMOV UR27, UR19 ;  /* 0x00000013001b7c82 */ /* 0x000fe20008000000 */
[----:B------:R-:W-:Y:S01]  /*62a0*/  UMOV UR32, 0x10 ;  /* 0x0000001000207882 */ /* 0x000fe20000000000 */
[----:B------:R-:W-:Y:S01]  /*62b0*/  UMOV UR31, UR17 ;  /* 0x00000011001f7c82 */ /* 0x000fe20008000000 */
[----:B------:R2:W-:Y:S01]  /*62c0*/  UTMALDG.4D [UR8], [UR14], desc[UR22] ;  /* 0x000016080e0075b4 */ /* 0x0005e20008019000 */
[----:B------:R2:W-:Y:S01]  /*62d0*/  UTMALDG.4D [UR24], [UR14], desc[UR22] ;  /* 0x000016180e0075b4 */ /* 0x0005e20008019000 */
[----:B------:R2:W-:Y:S01]  /*62e0*/  UBLKCP.S.G [UR30], [UR6], UR32 ;  /* 0x0000001e060073ba */ /* 0x0005e20008000220 */
[----:B------:R-:W3:Y:S02]  /*62f0*/  SYNCS.PHASECHK.TRANS64.TRYWAIT P1, [R0+URZ+0x36438], R29 ;  /* 0x0364381d000075a7 */ /* 0x000ee4000802017f */
[----:B--23--:R-:W-:Y:S05]  /*6300*/  @!P1 BRA `(.L_x_74) ;  /* 0x0000001000c89947 */ /* 0x00cfea0003800000 */
.L_x_98:
[----:B--2---:R-:W-:Y:S01]  /*6310*/  SHF.R.S32.HI R29, RZ, 0x1f, R28 ;  /* 0x0000001fff1d7819 */ /* 0x004fe2000001141c */
[----:B------:R-:W-:Y:S06]  /*6320*/  @P0 BRA `(.L_x_75) ;  /* 0x00000000001c0947 */ /* 0x000fec0003800000 */
[----:B------:R-:W-:-:S04]  /*6330*/  IMAD.MOV.U32 R16, RZ, RZ, 0x6100 ;  /* 0x00006100ff107424 */ /* 0x000fc800078e00ff */
[----:B------:R2:W-:Y:S02]  /*6340*/  SYNCS.ARRIVE.TRANS64 RZ, [R0+URZ+0x36430], R16 ;  /* 0x0364301000ff79a7 */ /* 0x0005e4000800003f */
[----:B--2---:R-:W2:Y:S02]  /*6350*/  S2R R16, SR_TID.X ;  /* 0x0000000000107919 */ /* 0x004ea40000002100 */
[----:B--2---:R-:W-:-:S04]  /*6360*/  LOP3.LUT R16, R16, 0x1f, RZ, 0xc0, !PT ;  /* 0x0000001f10107812 */ /* 0x004fc800078ec0ff */
[----:B------:R-:W-:-:S13]  /*6370*/  ISETP.NE.AND P1, PT, R16, RZ, PT ;  /* 0x000000ff1000720c */ /* 0x000fda0003f25270 */
[----:B------:R-:W-:Y:S05]  /*6380*/  @!P1 BRA `(.L_x_75) ;  /* 0x0000000000049947 */ /* 0x000fea0003800000 */
[----:B------:R-:W-:Y:S01]  /*6390*/  BPT.TRAP 0x1 ;  /* 0x000000040000795c */ /* 0x000fe20000300000 */
.L_x_75:
[C---:B------:R-:W-:Y:S01]  /*63a0*/  R2UR UR27, R28.reuse ;  /* 0x000000001c1b72ca */ /* 0x040fe200000e0000 */
[----:B------:R-:W-:Y:S01]  /*63b0*/  UMOV UR14, 0x0 ;  /* 0x00000000000e7882 */ /* 0x000fe20000000000 */
[----:B------:R-:W-:Y:S01]  /*63c0*/  IADD3 R28, P1, R28, R6, RZ ;  /* 0x000000061c1c7210 */ /* 0x000fe20007f3e0ff */
[----:B------:R-:W-:Y:S01]  /*63d0*/  UMOV UR15, 0x14f00000 ;  /* 0x14f00000000f7882 */ /* 0x000fe20000000000 */
[----:B------:R-:W-:Y:S01]  /*63e0*/  R2UR UR25, R23 ;  /* 0x00000000171972ca */ /* 0x000fe200000e0000 */
[----:B------:R-:W-:Y:S01]  /*63f0*/  UMOV UR26, URZ ;  /* 0x0000003f001a7c82 */ /* 0x000fe20008000000 */
[----:B------:R-:W-:Y:S01]  /*6400*/  R2UR UR24, R24 ;  /* 0x00000000181872ca */ /* 0x000fe200000e0000 */
[----:B------:R-:W-:Y:S01]  /*6410*/  IMAD.X R29, R29, 0x1, R11, P1 ;  /* 0x000000011d1d7824 */ /* 0x000fe200008e060b */
[----:B------:R-:W-:Y:S01]  /*6420*/  LEA R18, P1, R28, R18, 0x2 ;  /* 0x000000121c127211 */ /* 0x000fe200078210ff */
[----:B------:R-:W-:Y:S01]  /*6430*/  UMOV UR18, 0x40 ;  /* 0x0000004000127882 */ /* 0x000fe20000000000 */
[----:B------:R-:W-:Y:S01]  /*6440*/  R2UR UR6, R4 ;  /* 0x00000000040672ca */ /* 0x000fe200000e0000 */
[----:B------:R-:W-:Y:S01]  /*6450*/  UMOV UR20, UR28 ;  /* 0x0000001c00147c82 */ /* 0x000fe20008000000 */
[----:B------:R-:W-:Y:S01]  /*6460*/  LEA.HI.X R19, R28, R19, R29, 0x2, P1 ;  /* 0x000000131c137211 */ /* 0x000fe200008f141d */
[----:B------:R-:W-:Y:S01]  /*6470*/  UMOV UR21, UR29 ;  /* 0x0000001d00157c82 */ /* 0x000fe20008000000 */
[----:B------:R-:W-:Y:S01]  /*6480*/  R2UR UR7, R5 ;  /* 0x00000000050772ca */ /* 0x000fe200000e0000 */
[----:B------:R-:W-:Y:S01]  /*6490*/  UMOV UR19, UR27 ;  /* 0x0000001b00137c82 */ /* 0x000fe20008000000 */
[----:B------:R-:W-:Y:S01]  /*64a0*/  R2UR UR16, R25 ;  /* 0x00000000191072ca */ /* 0x000fe200000e0000 */
[----:B------:R-:W-:Y:S01]  /*64b0*/  UMOV UR17, UR25 ;  /* 0x0000001900117c82 */ /* 0x000fe20008000000 */
[----:B------:R-:W-:Y:S01]  /*64c0*/  R2UR UR8, R26 ;  /* 0x000000001a0872ca */ /* 0x000fe200000e0000 */
[----:B------:R-:W-:Y:S01]  /*64d0*/  UMOV UR10, 0x80 ;  /* 0x00000080000a7882 */ /* 0x000fe20000000000 */
[----:B------:R-:W-:Y:S01]  /*64e0*/  R2UR UR30, R18 ;  /* 0x00000000121e72ca */ /* 0x000fe200000e0000 */
[----:B------:R-:W-:Y:S01]  /*64f0*/  UMOV UR12, UR28 ;  /* 0x0000001c000c7c82 */ /* 0x000fe20008000000 */
[----:B------:R-:W-:Y:S01]  /*6500*/  R2UR UR31, R19 ;  /* 0x00000000131f72ca */ /* 0x000fe200000e0000 */
[----:B------:R-:W-:Y:S01]  /*6510*/  UMOV UR13, UR29 ;  /* 0x0000001d000d7c82 */ /* 0x000fe20008000000 */
[----:B------:R-:W-:Y:S01]  /*6520*/  R2UR UR32, R27 ;  /* 0x000000001b2072ca */ /* 0x000fe200000e0000 */
[----:B------:R-:W-:Y:S01]  /*6530*/  UMOV UR9, UR25 ;  /* 0x0000001900097c82 */ /* 0x000fe20008000000 */
[----:B------:R-:W-:Y:S01]  /*6540*/  LOP3.LUT R12, R12, 0x1, RZ, 0x3c, !PT ;  /* 0x000000010c0c7812 */ /* 0x000fe200078e3cff */
[----:B------:R2:W-:Y:S01]  /*6550*/  UTMALDG.4D [UR24], [UR6], desc[UR14] ;  /* 0x00000e18060075b4 */ /* 0x0005e20008019000 */
[----:B------:R-:W-:Y:S01]  /*6560*/  UMOV UR11, UR27 ;  /* 0x0000001b000b7c82 */ /* 0x000fe20008000000 */
[----:B------:R-:W-:Y:S01]  /*6570*/  UMOV UR33, UR25 ;  /* 0x0000001900217c82 */ /* 0x000fe20008000000 */
[----:B------:R-:W-:Y:S01]  /*6580*/  SHF.L.U32 R5, R12, 0x1f, RZ ;  /* 0x0000001f0c057819 */ /* 0x000fe200000006ff */
[----:B------:R-:W-:Y:S01]  /*6590*/  UMOV UR22, 0x10 ;  /* 0x0000001000167882 */ /* 0x000fe20000000000 */
[----:B------:R2:W-:Y:S01]  /*65a0*/  UTMALDG.4D [UR16], [UR6], desc[UR14] ;  /* 0x00000e10060075b4 */ /* 0x0005e20008019000 */
[----:B------:R2:W-:Y:S04]  /*65b0*/  UTMALDG.4D [UR8], [UR6], desc[UR14] ;  /* 0x00000e08060075b4 */ /* 0x0005e80008019000 */
[----:B------:R2:W-:Y:S01]  /*65c0*/  UBLKCP.S.G [UR32], [UR30], UR22 ;  /* 0x000000201e0073ba */ /* 0x0005e20008000216 */
[----:B------:R-:W3:Y:S02]  /*65d0*/  SYNCS.PHASECHK.TRANS64.TRYWAIT P1, [R0+URZ+0x36420], R5 ;  /* 0x03642005000075a7 */ /* 0x000ee4000802017f */
[----:B--23--:R-:W-:Y:S05]  /*65e0*/  @!P1 BRA `(.L_x_76) ;  /* 0x0000001000249947 */ /* 0x00cfea0003800000 */
.L_x_100:
[----:B------:R-:W-:Y:S05]  /*65f0*/  @P0 BRA `(.L_x_77) ;  /* 0x0000000000140947 */ /* 0x000fea0003800000 */
[----:B------:R-:W-:Y:S01]  /*6600*/  ISETP.NE.AND P1, PT, R16, RZ, PT ;  /* 0x000000ff1000720c */ /* 0x000fe20003f25270 */
[----:B--2---:R-:W-:-:S04]  /*6610*/  IMAD.MOV.U32 R5, RZ, RZ, 0x6100 ;  /* 0x00006100ff057424 */ /* 0x004fc800078e00ff */
[----:B------:R3:W-:Y:S08]  /*6620*/  SYNCS.ARRIVE.TRANS64 RZ, [R0+URZ+0x36410], R5 ;  /* 0x0364100500ff79a7 */ /* 0x0007f0000800003f */
[----:B------:R-:W-:Y:S05]  /*6630*/  @!P1 BRA `(.L_x_77) ;  /* 0x0000000000049947 */ /* 0x000fea0003800000 */
[----:B------:R-:W-:Y:S01]  /*6640*/  BPT.TRAP 0x1 ;  /* 0x000000040000795c */ /* 0x000fe20000300000 */
.L_x_77:
[----:B------:R-:W-:Y:S01]  /*6650*/  R2UR UR30, R20 ;  /* 0x00000000141e72ca */ /* 0x000fe200000e0000 */
[----:B------:R-:W-:Y:S01]  /*6660*/  VIADD R22, R22, 0xfffffffe ;  /* 0xfffffffe16167836 */ /* 0x000fe20000000000 */
[----:B------:R-:W-:Y:S01]  /*6670*/  R2UR UR24, R0 ;  /* 0x00000000001872ca */ /* 0x000fe200000e0000 */
[----:B------:R-:W-:Y:S01]  /*6680*/  UMOV UR22, 0x0 ;  /* 0x0000000000167882 */ /* 0x000fe20000000000 */
[----:B------:R-:W-:Y:S01]  /*6690*/  R2UR UR14, R2 ;  /* 0x00000000020e72ca */ /* 0x000fe200000e0000 */
[----:B------:R-:W-:Y:S01]  /*66a0*/  UMOV UR23, 0x14f00000 ;  /* 0x14f0000000177882 */ /* 0x000fe20000000000 */
[----:B------:R-:W-:Y:S01]  /*66b0*/  R2UR UR15, R3 ;  /* 0x00000000030f72ca */ /* 0x000fe200000e0000 */
[----:B------:R-:W-:Y:S01]  /*66c0*/  UMOV UR18, URZ ;  /* 0x0000003f00127c82 */ /* 0x000fe20008000000 */
[----:B------:R-:W-:Y:S01]  /*66d0*/  ISETP.NE.AND P1, PT, R22, RZ, PT ;  /* 0x000000ff1600720c */ /* 0x000fe20003f25270 */
[----:B------:R-:W-:Y:S01]  /*66e0*/  UMOV UR20, UR28 ;  /* 0x0000001c00147c82 */ /* 0x000fe20008000000 */
[----:B------:R-:W-:Y:S01]  /*66f0*/  UMOV UR21, UR29 ;  /* 0x0000001d00157c82 */ /* 0x000fe20008000000 */
[----:B------:R-:W-:Y:S01]  /*6700*/  UMOV UR10, 0x40 ;  /* 0x00000040000a7882 */ /* 0x000fe20000000000 */
[----:B------:R-:W-:Y:S01]  /*6710*/  UMOV UR12, UR28 ;  /* 0x0000001c000c7c82 */ /* 0x000fe20008000000 */
[----:B------:R-:W-:-:S02]  /*6720*/  UIADD3 UR30, UR30, 0x2, URZ ;  /* 0x000000021e1e7890 */ /* 0x000fc4000fffe03f */
[----:B------:R-:W-:Y:S02]  /*6730*/  UIADD3 UR16, UR24, 0x1e000, URZ ;  /* 0x0001e00018107890 */ /* 0x000fe4000fffe03f */
[----:B------:R-:W-:Y:S02]  /*6740*/  USHF.L.U32 UR19, UR30, 0x6, URZ ;  /* 0x000000061e137899 */ /* 0x000fe4000800063f */
[----:B------:R-:W-:Y:S01]  /*6750*/  UIADD3 UR17, UR24, 0x36410, URZ ;  /* 0x0003641018117890 */ /* 0x000fe2000fffe03f */
[----:B------:R-:W-:Y:S01]  /*6760*/  IMAD.U32 R20, RZ, RZ, UR30 ;  /* 0x0000001eff147e24 */ /* 0x000fe2000f8e00ff */
[----:B------:R-:W-:Y:S02]  /*6770*/  UIADD3 UR8, UR24, 0x20000, URZ ;  /* 0x0002000018087890 */ /* 0x000fe4000fffe03f */
[----:B------:R-:W-:Y:S02]  /*6780*/  UIADD3 UR32, UR24, 0x30000, URZ ;  /* 0x0003000018207890 */ /* 0x000fe4000fffe03f */
[----:B------:R-:W-:-:S02]  /*6790*/  UIADD3 UR24, UR24, 0x22000, URZ ;  /* 0x0002200018187890 */ /* 0x000fc4000fffe03f */
[----:B------:R-:W-:Y:S02]  /*67a0*/  UIMAD.WIDE UR6, UR19, 0x4, UR4 ;  /* 0x00000004130678a5 */ /* 0x000fe4000f8e0204 */
[----:B------:R4:W-:Y:S01]  /*67b0*/  UTMALDG.4D [UR16], [UR14], desc[UR22] ;  /* 0x000016100e0075b4 */ /* 0x0009e20008019000 */
[----:B------:R-:W-:Y:S01]  /*67c0*/  UMOV UR13, UR29 ;  /* 0x0000001d000d7c82 */ /* 0x000fe20008000000 */
[----:B------:R-:W-:Y:S01]  /*67d0*/  UMOV UR9, UR17 ;  /* 0x0000001100097c82 */ /* 0x000fe20008000000 */
[----:B------:R-:W-:Y:S01]  /*67e0*/  UMOV UR11, UR19 ;  /* 0x00000013000b7c82 */ /* 0x000fe20008000000 */
[----:B------:R-:W-:Y:S01]  /*67f0*/  UMOV UR26, 0x80 ;  /* 0x00000080001a7882 */ /* 0x000fe20000000000 */
[----:B------:R-:W-:Y:S01]  /*6800*/  UMOV UR25, UR17 ;  /* 0x0000001100197c82 */ /* 0x000fe20008000000 */
[----:B------:R-:W-:Y:S01]  /*6810*/  UMOV UR27, UR19 ;  /* 0x00000013001b7c82 */ /* 0x000fe20008000000 */
[----:B------:R-:W-:Y:S01]  /*6820*/  UMOV UR31, 0x10 ;  /* 0x00000010001f7882 */ /* 0x000fe20000000000 */
[----:B------:R4:W-:Y:S01]  /*6830*/  UTMALDG.4D [UR8], [UR14], desc[UR22] ;  /* 0x000016080e0075b4 */ /* 0x0009e20008019000 */
[----:B------:R-:W-:Y:S01]  /*6840*/  UMOV UR33, UR17 ;  /* 0x0000001100217c82 */ /* 0x000fe20008000000 */
[----:B------:R4:W-:Y:S01]  /*6850*/  UTMALDG.4D [UR24], [UR14], desc[UR22] ;  /* 0x000016180e0075b4 */ /* 0x0009e20008019000 */
[----:B------:R4:W-:Y:S02]  /*6860*/  UBLKCP.S.G [UR32], [UR6], UR31 ;  /* 0x00000020060073ba */ /* 0x0009e4000800021f */
[----:B----4-:R-:W-:Y:S05]  /*6870*/  @P1 BRA `(.L_x_78) ;  /* 0xfffffff4001c1947 */ /* 0x010fea000383ffff */
[----:B--23--:R-:W-:-:S07]  /*6880*/  IMAD.U32 R5, RZ, RZ, UR19 ;  /* 0x00000013ff057e24 */ /* 0x00cfce000f8e00ff */
.L_x_69:
[----:B------:R-:W-:Y:S01]  /*6890*/  ISETP.NE.AND P1, PT, R21, RZ, PT ;  /* 0x000000ff1500720c */ /* 0x000fe20003f25270 */
[----:B------:R-:W-:-:S12]  /*68a0*/  IMAD.MOV.U32 R4, RZ, RZ, 0x1 ;  /* 0x00000001ff047424 */ /* 0x000fd800078e00ff */
[----:B------:R-:W-:Y:S05]  /*68b0*/  @!P1 BRA `(.L_x_68) ;  /* 0x0000000400649947 */ /* 0x000fea0003800000 */
[----:B------:R-:W2:Y:S02]  /*68c0*/  SYNCS.PHASECHK.TRANS64.TRYWAIT P1, [R0+URZ+0x36438], R10 ;  /* 0x0364380a000075a7 */ /* 0x000ea4000802017f */
[----:B--2---:R-:W-:Y:S05]  /*68d0*/  @!P1 BRA `(.L_x_79) ;  /* 0x0000000c00809947 */ /* 0x004fea0003800000 */
.L_x_101:
[----:B------:R-:W-:Y:S05]  /*68e0*/  @P0 BRA `(.L_x_80) ;  /* 0x0000000000140947 */ /* 0x000fea0003800000 */
[----:B------:R-:W-:Y:S01]  /*68f0*/  ISETP.NE.AND P1, PT, R16, RZ, PT ;  /* 0x000000ff1000720c */ /* 0x000fe20003f25270 */
[----:B------:R-:W-:-:S04]  /*6900*/  IMAD.MOV.U32 R5, RZ, RZ, 0x6100 ;  /* 0x00006100ff057424 */ /* 0x000fc800078e00ff */
[----:B------:R3:W-:Y:S08]  /*6910*/  SYNCS.ARRIVE.TRANS64 RZ, [R0+URZ+0x36430], R5 ;  /* 0x0364300500ff79a7 */ /* 0x0007f0000800003f */
[----:B------:R-:W-:Y:S05]  /*6920*/  @!P1 BRA `(.L_x_80) ;  /* 0x0000000000049947 */ /* 0x000fea0003800000 */
[----:B------:R-:W-:Y:S01]  /*6930*/  BPT.TRAP 0x1 ;  /* 0x000000040000795c */ /* 0x000fe20000300000 */
.L_x_80:
[----:B---3--:R-:W3:Y:S01]  /*6940*/  LDC.64 R4, c[0x0][0x728] ;  /* 0x0001ca00ff047b82 */ /* 0x008ee20000000a00 */
[----:B------:R-:W-:Y:S01]  /*6950*/  IMAD.SHL.U32 R20, R20, 0x40, RZ ;  /* 0x0000004014147824 */ /* 0x000fe200078e00ff */
[----:B------:R-:W-:Y:S01]  /*6960*/  R2UR UR24, R0 ;  /* 0x00000000001872ca */ /* 0x000fe200000e0000 */
[----:B------:R-:W-:Y:S01]  /*6970*/  UMOV UR14, 0x0 ;  /* 0x00000000000e7882 */ /* 0x000fe20000000000 */
[----:B------:R-:W-:Y:S01]  /*6980*/  UMOV UR15, 0x14f00000 ;  /* 0x14f00000000f7882 */ /* 0x000fe20000000000 */
[----:B------:R-:W-:Y:S01]  /*6990*/  UMOV UR18, URZ ;  /* 0x0000003f00127c82 */ /* 0x000fe20008000000 */
[C---:B------:R-:W-:Y:S01]  /*69a0*/  IADD3 R8, P1, R20.reuse, R6, RZ ;  /* 0x0000000614087210 */ /* 0x040fe20007f3e0ff */
[----:B------:R-:W-:Y:S01]  /*69b0*/  UMOV UR20, UR28 ;  /* 0x0000001c00147c82 */ /* 0x000fe20008000000 */
[C---:B------:R-:W-:Y:S01]  /*69c0*/  R2UR UR19, R20.reuse ;  /* 0x00000000141372ca */ /* 0x040fe200000e0000 */
[----:B------:R-:W-:Y:S01]  /*69d0*/  UMOV UR21, UR29 ;  /* 0x0000001d00157c82 */ /* 0x000fe20008000000 */
[----:B------:R-:W-:Y:S01]  /*69e0*/  LEA.HI.X.SX32 R9, R20, R11, 0x1, P1 ;  /* 0x0000000b14097211 */ /* 0x000fe200008f0eff */
[----:B------:R-:W-:Y:S01]  /*69f0*/  UMOV UR10, 0x40 ;  /* 0x00000040000a7882 */ /* 0x000fe20000000000 */
[----:B------:R-:W-:Y:S01]  /*6a00*/  UMOV UR12, UR28 ;  /* 0x0000001c000c7c82 */ /* 0x000fe20008000000 */
[----:B------:R-:W-:Y:S01]  /*6a10*/  UMOV UR13, UR29 ;  /* 0x0000001d000d7c82 */ /* 0x000fe20008000000 */
[----:B------:R-:W-:Y:S01]  /*6a20*/  UMOV UR26, 0x80 ;  /* 0x00000080001a7882 */ /* 0x000fe20000000000 */
[----:B------:R-:W-:-:S02]  /*6a30*/  UIADD3 UR17, UR24, 0x36430, URZ ;  /* 0x0003643018117890 */ /* 0x000fc4000fffe03f */
[----:B------:R-:W-:Y:S02]  /*6a40*/  UIADD3 UR16, UR24, 0x2a000, URZ ;  /* 0x0002a00018107890 */ /* 0x000fe4000fffe03f */
[----:B------:R-:W-:Y:S02]  /*6a50*/  UIADD3 UR32, UR24, 0x30200, URZ ;  /* 0x0003020018207890 */ /* 0x000fe4000fffe03f */
[----:B------:R-:W-:Y:S02]  /*6a60*/  UIADD3 UR8, UR24, 0x2c000, URZ ;  /* 0x0002c00018087890 */ /* 0x000fe4000fffe03f */
[----:B------:R-:W-:Y:S01]  /*6a70*/  UIADD3 UR24, UR24, 0x2e000, URZ ;  /* 0x0002e00018187890 */ /* 0x000fe2000fffe03f */
[C---:B---3--:R-:W-:Y:S01]  /*6a80*/  LEA R4, P2, R8.reuse, R4, 0x2 ;  /* 0x0000000408047211 */ /* 0x048fe200078410ff */
[----:B------:R-:W-:Y:S01]  /*6a90*/  UMOV UR9, UR17 ;  /* 0x0000001100097c82 */ /* 0x000fe20008000000 */
[----:B------:R-:W-:Y:S01]  /*6aa0*/  UMOV UR11, UR19 ;  /* 0x00000013000b7c82 */ /* 0x000fe20008000000 */
[----:B------:R-:W-:Y:S01]  /*6ab0*/  UMOV UR25, UR17 ;  /* 0x0000001100197c82 */ /* 0x000fe20008000000 */
[----:B------:R-:W-:Y:S01]  /*6ac0*/  LEA.HI.X R5, R8, R5, R9, 0x2, P2 ;  /* 0x0000000508057211 */ /* 0x000fe200010f1409 */
[----:B------:R-:W-:Y:S01]  /*6ad0*/  UMOV UR27, UR19 ;  /* 0x00000013001b7c82 */ /* 0x000fe20008000000 */
[----:B------:R-:W-:Y:S01]  /*6ae0*/  IADD3 R8, P1, R13, 0x1f0, RZ ;  /* 0x000001f00d087810 */ /* 0x000fe20007f3e0ff */
[----:B------:R-:W-:Y:S01]  /*6af0*/  UMOV UR33, UR17 ;  /* 0x0000001100217c82 */ /* 0x000fe20008000000 */
[----:B------:R-:W-:Y:S01]  /*6b00*/  R2UR UR30, R4 ;  /* 0x00000000041e72ca */ /* 0x000fe200000e0000 */
[----:B------:R-:W-:Y:S01]  /*6b10*/  UMOV UR22, 0x10 ;  /* 0x0000001000167882 */ /* 0x000fe20000000000 */
[----:B------:R-:W-:Y:S01]  /*6b20*/  R2UR UR6, R8 ;  /* 0x00000000080672ca */ /* 0x000fe200000e0000 */
[----:B------:R-:W-:Y:S01]  /*6b30*/  IMAD.X R8, RZ, RZ, R14, P1 ;  /* 0x000000ffff087224 */ /* 0x000fe200008e060e */
[----:B------:R-:W-:-:S02]  /*6b40*/  R2UR UR31, R5 ;  /* 0x00000000051f72ca */ /* 0x000fc400000e0000 */
[----:B------:R-:W-:Y:S02]  /*6b50*/  SHF.L.U32 R5, R12, 0x1f, RZ ;  /* 0x0000001f0c057819 */ /* 0x000fe400000006ff */
[----:B------:R-:W-:-:S13]  /*6b60*/  R2UR UR7, R8 ;  /* 0x00000000080772ca */ /* 0x000fda00000e0000 */
[----:B------:R3:W-:Y:S01]  /*6b70*/  UTMALDG.4D [UR16], [UR6], desc[UR14] ;  /* 0x00000e10060075b4 */ /* 0x0007e20008019000 */
[----:B------:R3:W-:Y:S01]  /*6b80*/  UTMALDG.4D [UR8], [UR6], desc[UR14] ;  /* 0x00000e08060075b4 */ /* 0x0007e20008019000 */
[----:B------:R3:W-:Y:S01]  /*6b90*/  UTMALDG.4D [UR24], [UR6], desc[UR14] ;  /* 0x00000e18060075b4 */ /* 0x0007e20008019000 */
[----:B------:R3:W-:Y:S01]  /*6ba0*/  UBLKCP.S.G [UR32], [UR30], UR22 ;  /* 0x000000201e0073ba */ /* 0x0007e20008000216 */
[----:B------:R-:W4:Y:S02]  /*6bb0*/  SYNCS.PHASECHK.TRANS64.TRYWAIT P1, [R0+URZ+0x36428], R5 ;  /* 0x03642805000075a7 */ /* 0x000f24000802017f */
[----:B---34-:R-:W-:Y:S05]  /*6bc0*/  @!P1 BRA `(.L_x_81) ;  /* 0x0000000800d89947 */ /* 0x018fea0003800000 */
.L_x_102:
[----:B------:R-:W-:Y:S01]  /*6bd0*/  IMAD.MOV.U32 R4, RZ, RZ, RZ ;  /* 0x000000ffff047224 */ /* 0x000fe200078e00ff */
[----:B------:R-:W-:Y:S06]  /*6be0*/  @P0 BRA `(.L_x_82) ;  /* 0x0000000000140947 */ /* 0x000fec0003800000 */
[----:B------:R-:W-:Y:S01]  /*6bf0*/  ISETP.NE.AND P1, PT, R16, RZ, PT ;  /* 0x000000ff1000720c */ /* 0x000fe20003f25270 */
[----:B---3--:R-:W-:-:S04]  /*6c00*/  IMAD.MOV.U32 R5, RZ, RZ, 0x6100 ;  /* 0x00006100ff057424 */ /* 0x008fc800078e00ff */
[----:B------:R4:W-:Y:S08]  /*6c10*/  SYNCS.ARRIVE.TRANS64 RZ, [R0+URZ+0x36418], R5 ;  /* 0x0364180500ff79a7 */ /* 0x0009f0000800003f */
[----:B------:R-:W-:Y:S05]  /*6c20*/  @!P1 BRA `(.L_x_82) ;  /* 0x0000000000049947 */ /* 0x000fea0003800000 */
[----:B------:R-:W-:Y:S01]  /*6c30*/  BPT.TRAP 0x1 ;  /* 0x000000040000795c */ /* 0x000fe20000300000 */
.L_x_82:
[----:B------:R-:W-:Y:S01]  /*6c40*/  R2UR UR19, R20 ;  /* 0x00000000141372ca */ /* 0x000fe200000e0000 */
[----:B------:R-:W-:Y:S01]  /*6c50*/  UMOV UR22, 0x0 ;  /* 0x0000000000167882 */ /* 0x000fe20000000000 */
[----:B------:R-:W-:Y:S01]  /*6c60*/  R2UR UR24, R0 ;  /* 0x00000000001872ca */ /* 0x000fe200000e0000 */
[----:B------:R-:W-:Y:S01]  /*6c70*/  UMOV UR23, 0x14f00000 ;  /* 0x14f0000000177882 */ /* 0x000fe20000000000 */
[----:B------:R-:W-:Y:S01]  /*6c80*/  R2UR UR14, R2 ;  /* 0x00000000020e72ca */ /* 0x000fe200000e0000 */
[----:B------:R-:W-:Y:S01]  /*6c90*/  UMOV UR18, URZ ;  /* 0x0000003f00127c82 */ /* 0x000fe20008000000 */
[----:B------:R-:W-:Y:S01]  /*6ca0*/  R2UR UR15, R3 ;  /* 0x00000000030f72ca */ /* 0x000fe200000e0000 */
[----:B------:R-:W-:Y:S01]  /*6cb0*/  UMOV UR20, UR28 ;  /* 0x0000001c00147c82 */ /* 0x000fe20008000000 */
[----:B------:R-:W-:Y:S01]  /*6cc0*/  UMOV UR21, UR29 ;  /* 0x0000001d00157c82 */ /* 0x000fe20008000000 */
[----:B------:R-:W-:Y:S01]  /*6cd0*/  UMOV UR10, 0x40 ;  /* 0x00000040000a7882 */ /* 0x000fe20000000000 */
[----:B------:R-:W-:Y:S01]  /*6ce0*/  UMOV UR12, UR28 ;  /* 0x0000001c000c7c82 */ /* 0x000fe20008000000 */
[----:B------:R-:W-:Y:S01]  /*6cf0*/  UMOV UR13, UR29 ;  /* 0x0000001d000d7c82 */ /* 0x000fe20008000000 */
[----:B------:R-:W-:Y:S01]  /*6d00*/  UMOV UR26, 0x80 ;  /* 0x00000080001a7882 */ /* 0x000fe20000000000 */
[----:B------:R-:W-:Y:S01]  /*6d10*/  UIADD3 UR19, UR19, 0x40, URZ ;  /* 0x0000004013137890 */ /* 0x000fe2000fffe03f */
[----:B------:R-:W-:Y:S01]  /*6d20*/  IMAD.MOV.U32 R15, RZ, RZ, 0x2 ;  /* 0x00000002ff0f7424 */ /* 0x000fe200078e00ff */
[----:B------:R-:W-:-:S02]  /*6d30*/  UIADD3 UR16, UR24, 0x24000, URZ ;  /* 0x0002400018107890 */ /* 0x000fc4000fffe03f */
[----:B------:R-:W-:Y:S02]  /*6d40*/  UIADD3 UR17, UR24, 0x36418, URZ ;  /* 0x0003641818117890 */ /* 0x000fe4000fffe03f */
[----:B------:R-:W-:Y:S01]  /*6d50*/  UIADD3 UR8, UR24, 0x26000, URZ ;  /* 0x0002600018087890 */ /* 0x000fe2000fffe03f */
[----:B---34-:R-:W-:Y:S01]  /*6d60*/  IMAD.U32 R5, RZ, RZ, UR19 ;  /* 0x00000013ff057e24 */ /* 0x018fe2000f8e00ff */
        /* <DEDUP_REMOVED lines=12> */
[----:B------:R3:W-:Y:S02]  /*6e30*/  UBLKCP.S.G [UR32], [UR6], UR30 ;  /* 0x00000020060073ba */ /* 0x0007e4000800021e */
[----:B---3--:R-:W-:Y:S01]  /*6e40*/  NOP ;  /* 0x0000000000007918 */ /* 0x008fe20000000000 */
.L_x_68:
[----:B------:R-:W-:-:S04]  /*6e50*/  SHF.L.U32 R3, R4, 0x1f, RZ ;  /* 0x0000001f04037819 */ /* 0x000fc800000006ff */
[----:B------:R-:W3:Y:S02]  /*6e60*/  SYNCS.PHASECHK.TRANS64.TRYWAIT P1, [R0+URZ+0x36438], R3 ;  /* 0x03643803000075a7 */ /* 0x000ee4000802017f */
[----:B---3--:R-:W-:Y:S05]  /*6e70*/  @!P1 BRA `(.L_x_83) ;  /* 0x0000000800409947 */ /* 0x008fea0003800000 */
.L_x_103:
[----:B------:R-:W-:Y:S05]  /*6e80*/  @P0 BRA `(.L_x_84) ;  /* 0x0000000000180947 */ /* 0x000fea0003800000 */
[----:B------:R-:W4:Y:S01]  /*6e90*/  S2R R2, SR_TID.X ;  /* 0x0000000000027919 */ /* 0x000f220000002100 */
[----:B---3--:R-:W-:-:S04]  /*6ea0*/  IMAD.MOV.U32 R3, RZ, RZ, 0x6100 ;  /* 0x00006100ff037424 */ /* 0x008fc800078e00ff */
[----:B------:R5:W-:Y:S01]  /*6eb0*/  SYNCS.ARRIVE.TRANS64 RZ, [R0+URZ+0x36430], R3 ;  /* 0x0364300300ff79a7 */ /* 0x000be2000800003f */
[----:B----4-:R-:W-:-:S13]  /*6ec0*/  LOP3.LUT P0, RZ, R2, 0x1f, RZ, 0xc0, !PT ;  /* 0x0000001f02ff7812 */ /* 0x010fda000780c0ff */
[----:B-----5:R-:W-:Y:S05]  /*6ed0*/  @!P0 BRA `(.L_x_84) ;  /* 0x0000000000048947 */ /* 0x020fea0003800000 */
[----:B------:R-:W-:Y:S01]  /*6ee0*/  BPT.TRAP 0x1 ;  /* 0x000000040000795c */ /* 0x000fe20000300000 */
.L_x_84:
[----:B---3--:R-:W3:Y:S01]  /*6ef0*/  LDC.64 R2, c[0x0][0x728] ;  /* 0x0001ca00ff027b82 */ /* 0x008ee20000000a00 */
[----:B------:R-:W-:Y:S01]  /*6f00*/  IADD3 R13, P1, R13, 0x1f0, RZ ;  /* 0x000001f00d0d7810 */ /* 0x000fe20007f3e0ff */
[----:B------:R-:W-:Y:S01]  /*6f10*/  UMOV UR14, 0x0 ;  /* 0x00000000000e7882 */ /* 0x000fe20000000000 */
[C---:B------:R-:W-:Y:S01]  /*6f20*/  IADD3 R6, P0, R5.reuse, R6, RZ ;  /* 0x0000000605067210 */ /* 0x040fe20007f1e0ff */
[----:B------:R-:W-:Y:S01]  /*6f30*/  UMOV UR15, 0x14f00000 ;  /* 0x14f00000000f7882 */ /* 0x000fe20000000000 */
[----:B------:R-:W-:Y:S01]  /*6f40*/  R2UR UR24, R0 ;  /* 0x00000000001872ca */ /* 0x000fe200000e0000 */
[----:B------:R-:W-:Y:S01]  /*6f50*/  IMAD.X R14, RZ, RZ, R14, P1 ;  /* 0x000000ffff0e7224 */ /* 0x000fe200008e060e */
[C---:B------:R-:W-:Y:S01]  /*6f60*/  LEA.HI.X.SX32 R11, R5.reuse, R11, 0x1, P0 ;  /* 0x0000000b050b7211 */ /* 0x040fe200000f0eff */
[----:B------:R-:W-:Y:S01]  /*6f70*/  UMOV UR18, URZ ;  /* 0x0000003f00127c82 */ /* 0x000fe20008000000 */
[----:B------:R-:W-:Y:S01]  /*6f80*/  R2UR UR19, R5 ;  /* 0x00000000051372ca */ /* 0x000fe200000e0000 */
[----:B------:R-:W-:Y:S01]  /*6f90*/  UMOV UR20, UR28 ;  /* 0x0000001c00147c82 */ /* 0x000fe20008000000 */
[----:B------:R-:W-:Y:S01]  /*6fa0*/  R2UR UR6, R13 ;  /* 0x000000000d0672ca */ /* 0x000fe200000e0000 */
[----:B------:R-:W-:Y:S01]  /*6fb0*/  UMOV UR21, UR29 ;  /* 0x0000001d00157c82 */ /* 0x000fe20008000000 */
[----:B------:R-:W-:Y:S01]  /*6fc0*/  R2UR UR7, R14 ;  /* 0x000000000e0772ca */ /* 0x000fe200000e0000 */
[----:B------:R-:W-:Y:S01]  /*6fd0*/  UMOV UR10, 0x40 ;  /* 0x00000040000a7882 */ /* 0x000fe20000000000 */
[----:B------:R-:W-:Y:S01]  /*6fe0*/  UMOV UR12, UR28 ;  /* 0x0000001c000c7c82 */ /* 0x000fe20008000000 */
[----:B------:R-:W-:Y:S01]  /*6ff0*/  UMOV UR13, UR29 ;  /* 0x0000001d000d7c82 */ /* 0x000fe20008000000 */
[----:B------:R-:W-:Y:S01]  /*7000*/  UMOV UR26, 0x80 ;  /* 0x00000080001a7882 */ /* 0x000fe20000000000 */
[----:B------:R-:W-:Y:S01]  /*7010*/  UIADD3 UR17, UR24, 0x36430, URZ ;  /* 0x0003643018117890 */ /* 0x000fe2000fffe03f */
[----:B------:R-:W-:Y:S01]  /*7020*/  LOP3.LUT R4, R4, 0x1, RZ, 0x3c, !PT ;  /* 0x0000000104047812 */ /* 0x000fe200078e3cff */
[----:B------:R-:W-:-:S02]  /*7030*/  UIADD3 UR16, UR24, 0x2a000, URZ ;  /* 0x0002a00018107890 */ /* 0x000fc4000fffe03f */
[----:B------:R-:W-:Y:S01]  /*7040*/  UIADD3 UR32, UR24, 0x30200, URZ ;  /* 0x0003020018207890 */ /* 0x000fe2000fffe03f */
[C---:B---3--:R-:W-:Y:S01]  /*7050*/  LEA R2, P0, R6.reuse, R2, 0x2 ;  /* 0x0000000206027211 */ /* 0x048fe200078010ff */
[----:B------:R-:W-:Y:S02]  /*7060*/  UIADD3 UR8, UR24, 0x2c000, URZ ;  /* 0x0002c00018087890 */ /* 0x000fe4000fffe03f */
[----:B------:R-:W-:Y:S01]  /*7070*/  UIADD3 UR24, UR24, 0x2e000, URZ ;  /* 0x0002e00018187890 */ /* 0x000fe2000fffe03f */
[----:B------:R-:W-:Y:S01]  /*7080*/  LEA.HI.X R3, R6, R3, R11, 0x2, P0 ;  /* 0x0000000306037211 */ /* 0x000fe200000f140b */
[----:B------:R-:W-:Y:S01]  /*7090*/  UMOV UR11, UR19 ;  /* 0x00000013000b7c82 */ /* 0x000fe20008000000 */
[----:B------:R-:W-:Y:S01]  /*70a0*/  R2UR UR30, R2 ;  /* 0x00000000021e72ca */ /* 0x000fe200000e0000 */
[----:B------:R-:W-:Y:S01]  /*70b0*/  UMOV UR9, UR17 ;  /* 0x0000001100097c82 */ /* 0x000fe20008000000 */
[----:B------:R-:W-:Y:S01]  /*70c0*/  R2UR UR31, R3 ;  /* 0x00000000031f72ca */ /* 0x000fe200000e0000 */
[----:B------:R-:W-:Y:S01]  /*70d0*/  UMOV UR27, UR19 ;  /* 0x00000013001b7c82 */ /* 0x000fe20008000000 */
[----:B------:R3:W-:Y:S01]  /*70e0*/  UTMALDG.4D [UR16], [UR6], desc[UR14] ;  /* 0x00000e10060075b4 */ /* 0x0007e20008019000 */
[----:B------:R-:W-:Y:S01]  /*70f0*/  UMOV UR25, UR17 ;  /* 0x0000001100197c82 */ /* 0x000fe20008000000 */
[----:B------:R-:W-:Y:S01]  /*7100*/  UMOV UR33, UR17 ;  /* 0x0000001100217c82 */ /* 0x000fe20008000000 */
[----:B------:R-:W-:Y:S01]  /*7110*/  UMOV UR22, 0x10 ;  /* 0x0000001000167882 */ /* 0x000fe20000000000 */
[----:B------:R-:W-:Y:S01]  /*7120*/  ISETP.NE.AND P0, PT, R15, 0x2, PT ;  /* 0x000000020f00780c */ /* 0x000fe20003f05270 */
[----:B------:R3:W-:Y:S03]  /*7130*/  UTMALDG.4D [UR8], [UR6], desc[UR14] ;  /* 0x00000e08060075b4 */ /* 0x0007e60008019000 */
[----:B------:R-:W-:-:S02]  /*7140*/  SEL R3, RZ, 0x1, P0 ;  /* 0x00000001ff037807 */ /* 0x000fc40000000000 */
[----:B------:R-:W-:Y:S02]  /*7150*/  SEL R2, R15, RZ, P0 ;  /* 0x000000ff0f027207 */ /* 0x000fe40000000000 */
[----:B------:R-:W-:Y:S01]  /*7160*/  LOP3.LUT R12, R12, R3, RZ, 0x3c, !PT ;  /* 0x000000030c0c7212 */ /* 0x000fe200078e3cff */
[----:B------:R3:W-:Y:S01]  /*7170*/  UTMALDG.4D [UR24], [UR6], desc[UR14] ;  /* 0x00000e18060075b4 */ /* 0x0007e20008019000 */
[----:B------:R3:W-:Y:S02]  /*7180*/  UBLKCP.S.G [UR32], [UR30], UR22 ;  /* 0x000000201e0073ba */ /* 0x0007e40008000216 */
[----:B---3--:R-:W-:-:S03]  /*7190*/  NOP ;  /* 0x0000000000007918 */ /* 0x008fc60000000000 */
.L_x_65:
[----:B------:R-:W-:Y:S05]  /*71a0*/  BSYNC B0 ;  /* 0x0000000000007941 */ /* 0x000fea0003800000 */
.L_x_64:
[----:B------:R-:W-:-:S03]  /*71b0*/  UMOV UR6, 0xffffffff ;  /* 0xffffffff00067882 */ /* 0x000fc60000000000 */
[----:B------:R-:W-:Y:S05]  /*71c0*/  BRA.DIV UR6, `(.L_x_85) ;  /* 0x0000000606807947 */ /* 0x000fea000b800000 */
[----:B------:R-:W-:-:S13]  /*71d0*/  ELECT P0, URZ, PT ;  /* 0x00000000003f782f */ /* 0x000fda0003800000 */
.L_x_106:
[----:B------:R-:W-:Y:S04]  /*71e0*/  BSSY B0, `(.L_x_86) ;  /* 0x000001e000007945 */ /* 0x000fe80003800000 */
[----:B------:R-:W-:Y:S05]  /*71f0*/  @!P0 BRA `(.L_x_87) ;  /* 0x0000000000708947 */ /* 0x000fea0003800000 */
[----:B------:R-:W-:-:S04]  /*7200*/  LOP3.LUT R17, R17, 0x2, RZ, 0xfc, !PT ;  /* 0x0000000211117812 */ /* 0x000fc800078efcff */
[----:B------:R-:W-:-:S13]  /*7210*/  ISETP.NE.AND P0, PT, R17, 0x3, PT ;  /* 0x000000031100780c */ /* 0x000fda0003f05270 */
[----:B------:R-:W-:Y:S05]  /*7220*/  @!P0 BRA `(.L_x_88) ;  /* 0x0000000000048947 */ /* 0x000fea0003800000 */
[----:B------:R-:W-:Y:S01]  /*7230*/  BPT.TRAP 0x1 ;  /* 0x000000040000795c */ /* 0x000fe20000300000 */
.L_x_88:
[----:B------:R-:W3:Y:S01]  /*7240*/  S2R R3, SR_CgaCtaId ;  /* 0x0000000000037919 */ /* 0x000ee20000008800 */
[----:B-12---:R-:W-:-:S04]  /*7250*/  MOV R0, 0x400 ;  /* 0x0000040000007802 */ /* 0x006fc80000000f00 */
[----:B---3--:R-:W-:Y:S02]  /*7260*/  LEA R9, R3, R0, 0x18 ;  /* 0x0000000003097211 */ /* 0x008fe400078ec0ff */
[----:B------:R-:W-:-:S03]  /*7270*/  SHF.L.U32 R0, R12, 0x1f, RZ ;  /* 0x0000001f0c007819 */ /* 0x000fc600000006ff */
[----:B------:R-:W-:-:S04]  /*7280*/  VIADD R3, R9, 0x36420 ;  /* 0x0003642009037836 */ /* 0x000fc80000000000 */
[C---:B------:R-:W-:Y:S02]  /*7290*/  IMAD R7, R2.reuse, 0x8, R3 ;  /* 0x0000000802077824 */ /* 0x040fe400078e0203 */
[----:B------:R-:W-:Y:S02]  /*72a0*/  VIADD R2, R2, 0x1 ;  /* 0x0000000102027836 */ /* 0x000fe40000000000 */
[----:B------:R-:W1:Y:S03]  /*72b0*/  SYNCS.PHASECHK.TRANS64.TRYWAIT P1, [R7+URZ], R0 ;  /* 0x00000000070075a7 */ /* 0x000e66000802017f */
[----:B------:R-:W-:-:S04]  /*72c0*/  ISETP.NE.AND P2, PT, R2, 0x2, PT ;  /* 0x000000020200780c */ /* 0x000fc80003f45270 */
[----:B------:R-:W-:Y:S02]  /*72d0*/  SEL R5, RZ, 0x1, P2 ;  /* 0x00000001ff057807 */ /* 0x000fe40001000000 */
[----:B------:R-:W-:Y:S02]  /*72e0*/  SEL R2, R2, RZ, P2 ;  /* 0x000000ff02027207 */ /* 0x000fe40001000000 */
[----:B------:R-:W-:-:S03]  /*72f0*/  LOP3.LUT R5, R12, R5, RZ, 0x3c, !PT ;  /* 0x000000050c057212 */ /* 0x000fc600078e3cff */
[----:B------:R-:W-:Y:S01]  /*7300*/  IMAD R3, R2, 0x8, R3 ;  /* 0x0000000802037824 */ /* 0x000fe200078e0203 */
[----:B------:R-:W-:Y:S01]  /*7310*/  SHF.L.U32 R2, R5, 0x1f, RZ ;  /* 0x0000001f05027819 */ /* 0x000fe200000006ff */
[----:B-1----:R-:W-:Y:S06]  /*7320*/  @!P1 BRA `(.L_x_89) ;  /* 0x00000004004c9947 */ /* 0x002fec0003800000 */
.L_x_107:
[----:B------:R-:W2:Y:S02]  /*7330*/  SYNCS.PHASECHK.TRANS64.TRYWAIT P1, [R3+URZ], R2 ;  /* 0x00000002030075a7 */ /* 0x000ea4000802017f */
[----:B--2---:R-:W-:Y:S05]  /*7340*/  @!P1 BRA `(.L_x_90) ;  /* 0x0000000400589947 */ /* 0x004fea0003800000 */
.L_x_108:
[----:B------:R-:W-:Y:S05]  /*7350*/  @!P0 BRA `(.L_x_91) ;  /* 0x0000000000048947 */ /* 0x000fea0003800000 */
[----:B------:R-:W-:Y:S01]  /*7360*/  BPT.TRAP 0x1 ;  /* 0x000000040000795c */ /* 0x000fe20000300000 */
.L_x_91:
[----:B------:R-:W-:-:S07]  /*7370*/  SHF.L.U32 R4, R4, 0x1f, RZ ;  /* 0x0000001f04047819 */ /* 0x000fce00000006ff */
.L_x_92:
[----:B---3--:R3:W4:Y:S02]  /*7380*/  SYNCS.PHASECHK.TRANS64.TRYWAIT P0, [R9+URZ+0x36438], R4 ;  /* 0x03643804090075a7 */ /* 0x008724000800017f */
[----:B----4-:R-:W-:Y:S05]  /*7390*/  @!P0 NANOSLEEP.SYNCS 0x989680 ;  /* 0x009896800000895d */ /* 0x010fea0003900000 */
[----:B------:R-:W4:Y:S02]  /*73a0*/  @!P0 SYNCS.PHASECHK.TRANS64 P0, [R9+URZ+0x36438], R4 ;  /* 0x03643804090085a7 */ /* 0x000f24000800007f */
[----:B----4-:R-:W-:Y:S05]  /*73b0*/  @!P0 BRA `(.L_x_92) ;  /* 0xfffffffc00f08947 */ /* 0x010fea000383ffff */
.L_x_87:
[----:B------:R-:W-:Y:S05]  /*73c0*/  BSYNC B0 ;  /* 0x0000000000007941 */ /* 0x000fea0003800000 */
.L_x_86:
[----:B------:R-:W-:Y:S05]  /*73d0*/  EXIT ;  /* 0x000000000000794d */ /* 0x000fea0003800000 */
.L_x_10:
[----:B------:R-:W-:Y:S02]  /*73e0*/  IMAD.MOV.U32 R12, RZ, RZ, RZ ;  /* 0x000000ffff0c7224 */ /* 0x000fe400078e00ff */
[----:B------:R-:W-:Y:S02]  /*73f0*/  IMAD.MOV.U32 R11, RZ, RZ, 0x1f ;  /* 0x0000001fff0b7424 */ /* 0x000fe400078e00ff */
[----:B------:R-:W-:-:S07]  /*7400*/  IMAD.MOV.U32 R15, RZ, RZ, -0x1 ;  /* 0xffffffffff0f7424 */ /* 0x000fce00078e00ff */
[----:B------:R-:W-:Y:S05]  /*7410*/  WARPSYNC.COLLECTIVE R15, `(.L_x_93) ;  /* 0x000000000f087348 */ /* 0x000fea0003c00000 */
[----:B------:R1:W2:Y:S02]  /*7420*/  SHFL.IDX P6, R14, R13, R12, R11 ;  /* 0x0000000c0d0e7389 */ /* 0x0002a400000c000b */
[----:B-12---:R-:W-:Y:S01]  /*7430*/  ENDCOLLECTIVE ;  /* 0x000000000000791b */ /* 0x006fe20003800000 */
.L_x_93:
[----:B------:R-:W-:Y:S05]  /*7440*/  BRA `(.L_x_94) ;  /* 0xffffff9400cc7947 */ /* 0x000fea000383ffff */
.L_x_12:
[----:B--2---:R2:W3:Y:S02]  /*7450*/  SYNCS.PHASECHK.TRANS64.TRYWAIT P0, [R19+URZ+0x36400], R12 ;  /* 0x0364000c130075a7 */ /* 0x0044e4000800017f */
[----:B---3--:R-:W-:Y:S05]  /*7460*/  @!P0 NANOSLEEP.SYNCS 0x989680 ;  /* 0x009896800000895d */ /* 0x008fea0003900000 */
[----:B------:R-:W3:Y:S02]  /*7470*/  @!P0 SYNCS.PHASECHK.TRANS64 P0, [R19+URZ+0x36400], R12 ;  /* 0x0364000c130085a7 */ /* 0x000ee4000800007f */
[----:B---3--:R-:W-:Y:S05]  /*7480*/  @!P0 BRA `(.L_x_12) ;  /* 0xfffffffc00f08947 */ /* 0x008fea000383ffff */
[----:B------:R-:W-:Y:S05]  /*7490*/  BRA `(.L_x_11) ;  /* 0xffffff9800307947 */ /* 0x000fea000383ffff */
.L_x_17:
[----:B--2---:R2:W3:Y:S02]  /*74a0*/  SYNCS.PHASECHK.TRANS64.TRYWAIT P1, [R4+URZ+0x36410], R9 ;  /* 0x03641009040075a7 */ /* 0x0044e4000802017f */
[----:B---3--:R-:W-:Y:S05]  /*74b0*/  @!P1 NANOSLEEP.SYNCS 0x989680 ;  /* 0x009896800000995d */ /* 0x008fea0003900000 */
[----:B------:R-:W3:Y:S02]  /*74c0*/  @!P1 SYNCS.PHASECHK.TRANS64 P1, [R4+URZ+0x36410], R9 ;  /* 0x03641009040095a7 */ /* 0x000ee4000802007f */
[----:B---3--:R-:W-:Y:S05]  /*74d0*/  @!P1 BRA `(.L_x_17) ;  /* 0xfffffffc00f09947 */ /* 0x008fea000383ffff */
[----:B------:R-:W-:Y:S05]  /*74e0*/  BRA `(.L_x_16) ;  /* 0xffffff9c00e87947 */ /* 0x000fea000383ffff */
.L_x_21:
[----:B------:R1:W1:Y:S02]  /*74f0*/  SYNCS.PHASECHK.TRANS64.TRYWAIT P1, [R19+URZ+0x36430], R8 ;  /* 0x03643008130075a7 */ /* 0x000264000802017f */
[----:B-1----:R-:W-:Y:S05]  /*7500*/  @!P1 NANOSLEEP.SYNCS 0x989680 ;  /* 0x009896800000995d */ /* 0x002fea0003900000 */
[----:B------:R-:W1:Y:S02]  /*7510*/  @!P1 SYNCS.PHASECHK.TRANS64 P1, [R19+URZ+0x36430], R8 ;  /* 0x03643008130095a7 */ /* 0x000e64000802007f */
[----:B-1----:R-:W-:Y:S05]  /*7520*/  @!P1 BRA `(.L_x_21) ;  /* 0xfffffffc00f09947 */ /* 0x002fea000383ffff */
[----:B------:R-:W-:Y:S05]  /*7530*/  BRA `(.L_x_20) ;  /* 0xffffffa4008c7947 */ /* 0x000fea000383ffff */
.L_x_66:
[----:B-1----:R1:W2:Y:S02]  /*7540*/  SYNCS.PHASECHK.TRANS64.TRYWAIT P1, [R0+URZ+0x36420], R10 ;  /* 0x0364200a000075a7 */ /* 0x0022a4000802017f */
[----:B--2---:R-:W-:Y:S05]  /*7550*/  @!P1 NANOSLEEP.SYNCS 0x989680 ;  /* 0x009896800000995d */ /* 0x004fea0003900000 */
[----:B------:R-:W2:Y:S02]  /*7560*/  @!P1 SYNCS.PHASECHK.TRANS64 P1, [R0+URZ+0x36420], R10 ;  /* 0x0364200a000095a7 */ /* 0x000ea4000802007f */
[----:B--2---:R-:W-:Y:S05]  /*7570*/  @!P1 BRA `(.L_x_66) ;  /* 0xfffffffc00f09947 */ /* 0x004fea000383ffff */
[----:B------:R-:W-:Y:S05]  /*7580*/  BRA `(.L_x_95) ;  /* 0xffffffe0001c7947 */ /* 0x000fea000383ffff */
.L_x_70:
[----:B-1----:R1:W2:Y:S02]  /*7590*/  SYNCS.PHASECHK.TRANS64.TRYWAIT P1, [R0+URZ+0x36438], R10 ;  /* 0x0364380a000075a7 */ /* 0x0022a4000802017f */
[----:B--2---:R-:W-:Y:S05]  /*75a0*/  @!P1 NANOSLEEP.SYNCS 0x989680 ;  /* 0x009896800000995d */ /* 0x004fea0003900000 */
[----:B------:R-:W2:Y:S02]  /*75b0*/  @!P1 SYNCS.PHASECHK.TRANS64 P1, [R0+URZ+0x36438], R10 ;  /* 0x0364380a000095a7 */ /* 0x000ea4000802007f */
[----:B--2---:R-:W-:Y:S05]  /*75c0*/  @!P1 BRA `(.L_x_70) ;  /* 0xfffffffc00f09947 */ /* 0x004fea000383ffff */
[----:B------:R-:W-:Y:S05]  /*75d0*/  BRA `(.L_x_96) ;  /* 0xffffffe400d47947 */ /* 0x000fea000383ffff */
.L_x_72:
[----:B--2---:R2:W3:Y:S02]  /*75e0*/  SYNCS.PHASECHK.TRANS64.TRYWAIT P1, [R0+URZ+0x36428], R3 ;  /* 0x03642803000075a7 */ /* 0x0044e4000802017f */
[----:B---3--:R-:W-:Y:S05]  /*75f0*/  @!P1 NANOSLEEP.SYNCS 0x989680 ;  /* 0x009896800000995d */ /* 0x008fea0003900000 */
[----:B------:R-:W3:Y:S02]  /*7600*/  @!P1 SYNCS.PHASECHK.TRANS64 P1, [R0+URZ+0x36428], R3 ;  /* 0x03642803000095a7 */ /* 0x000ee4000802007f */
[----:B---3--:R-:W-:Y:S05]  /*7610*/  @!P1 BRA `(.L_x_72) ;  /* 0xfffffffc00f09947 */ /* 0x008fea000383ffff */
[----:B------:R-:W-:Y:S05]  /*7620*/  BRA `(.L_x_97) ;  /* 0xffffffe800947947 */ /* 0x000fea000383ffff */
.L_x_74:
[----:B--2---:R2:W3:Y:S02]  /*7630*/  SYNCS.PHASECHK.TRANS64.TRYWAIT P1, [R0+URZ+0x36438], R29 ;  /* 0x0364381d000075a7 */ /* 0x0044e4000802017f */
[----:B---3--:R-:W-:Y:S05]  /*7640*/  @!P1 NANOSLEEP.SYNCS 0x989680 ;  /* 0x009896800000995d */ /* 0x008fea0003900000 */
[----:B------:R-:W3:Y:S02]  /*7650*/  @!P1 SYNCS.PHASECHK.TRANS64 P1, [R0+URZ+0x36438], R29 ;  /* 0x0364381d000095a7 */ /* 0x000ee4000802007f */
[----:B---3--:R-:W-:Y:S05]  /*7660*/  @!P1 BRA `(.L_x_74) ;  /* 0xfffffffc00f09947 */ /* 0x008fea000383ffff */
[----:B------:R-:W-:Y:S05]  /*7670*/  BRA `(.L_x_98) ;  /* 0xffffffec00247947 */ /* 0x000fea000383ffff */
.L_x_76:
[----:B------:R-:W-:-:S07]  /*7680*/  SHF.L.U32 R5, R12, 0x1f, RZ ;  /* 0x0000001f0c057819 */ /* 0x000fce00000006ff */
.L_x_99:
[----:B--2---:R2:W3:Y:S02]  /*7690*/  SYNCS.PHASECHK.TRANS64.TRYWAIT P1, [R0+URZ+0x36420], R5 ;  /* 0x03642005000075a7 */ /* 0x0044e4000802017f */
[----:B---3--:R-:W-:Y:S05]  /*76a0*/  @!P1 NANOSLEEP.SYNCS 0x989680 ;  /* 0x009896800000995d */ /* 0x008fea0003900000 */
[----:B------:R-:W3:Y:S02]  /*76b0*/  @!P1 SYNCS.PHASECHK.TRANS64 P1, [R0+URZ+0x36420], R5 ;  /* 0x03642005000095a7 */ /* 0x000ee4000802007f */
[----:B---3--:R-:W-:Y:S05]  /*76c0*/  @!P1 BRA `(.L_x_99) ;  /* 0xfffffffc00f09947 */ /* 0x008fea000383ffff */
[----:B------:R-:W-:Y:S05]  /*76d0*/  BRA `(.L_x_100) ;  /* 0xffffffec00c47947 */ /* 0x000fea000383ffff */
.L_x_79:
[----:B--2---:R2:W3:Y:S02]  /*76e0*/  SYNCS.PHASECHK.TRANS64.TRYWAIT P1, [R0+URZ+0x36438], R10 ;  /* 0x0364380a000075a7 */ /* 0x0044e4000802017f */
[----:B---3--:R-:W-:Y:S05]  /*76f0*/  @!P1 NANOSLEEP.SYNCS 0x989680 ;  /* 0x009896800000995d */ /* 0x008fea0003900000 */
[----:B------:R-:W3:Y:S02]  /*7700*/  @!P1 SYNCS.PHASECHK.TRANS64 P1, [R0+URZ+0x36438], R10 ;  /* 0x0364380a000095a7 */ /* 0x000ee4000802007f */
[----:B---3--:R-:W-:Y:S05]  /*7710*/  @!P1 BRA `(.L_x_79) ;  /* 0xfffffffc00f09947 */ /* 0x008fea000383ffff */
[----:B------:R-:W-:Y:S05]  /*7720*/  BRA `(.L_x_101) ;  /* 0xfffffff0006c7947 */ /* 0x000fea000383ffff */
.L_x_81:
[----:B---3--:R3:W4:Y:S02]  /*7730*/  SYNCS.PHASECHK.TRANS64.TRYWAIT P1, [R0+URZ+0x36428], R5 ;  /* 0x03642805000075a7 */ /* 0x008724000802017f */
[----:B----4-:R-:W-:Y:S05]  /*7740*/  @!P1 NANOSLEEP.SYNCS 0x989680 ;  /* 0x009896800000995d */ /* 0x010fea0003900000 */
[----:B------:R-:W4:Y:S02]  /*7750*/  @!P1 SYNCS.PHASECHK.TRANS64 P1, [R0+URZ+0x36428], R5 ;  /* 0x03642805000095a7 */ /* 0x000f24000802007f */
[----:B----4-:R-:W-:Y:S05]  /*7760*/  @!P1 BRA `(.L_x_81) ;  /* 0xfffffffc00f09947 */ /* 0x010fea000383ffff */
[----:B------:R-:W-:Y:S05]  /*7770*/  BRA `(.L_x_102) ;  /* 0xfffffff400147947 */ /* 0x000fea000383ffff */
.L_x_83:
[----:B---3--:R3:W4:Y:S02]  /*7780*/  SYNCS.PHASECHK.TRANS64.TRYWAIT P1, [R0+URZ+0x36438], R3 ;  /* 0x03643803000075a7 */ /* 0x008724000802017f */
[----:B----4-:R-:W-:Y:S05]  /*7790*/  @!P1 NANOSLEEP.SYNCS 0x989680 ;  /* 0x009896800000995d */ /* 0x010fea0003900000 */
[----:B------:R-:W4:Y:S02]  /*77a0*/  @!P1 SYNCS.PHASECHK.TRANS64 P1, [R0+URZ+0x36438], R3 ;  /* 0x03643803000095a7 */ /* 0x000f24000802007f */
[----:B----4-:R-:W-:Y:S05]  /*77b0*/  @!P1 BRA `(.L_x_83) ;  /* 0xfffffffc00f09947 */ /* 0x010fea000383ffff */
[----:B------:R-:W-:Y:S05]  /*77c0*/  BRA `(.L_x_103) ;  /* 0xfffffff400ac7947 */ /* 0x000fea000383ffff */
.L_x_85:
[----:B------:R-:W-:Y:S01]  /*77d0*/  BSSY B0, `(.L_x_104) ;  /* 0x0000006000007945 */ /* 0x000fe20003800000 */
[----:B------:R-:W-:-:S07]  /*77e0*/  IMAD.MOV.U32 R15, RZ, RZ, -0x1 ;  /* 0xffffffffff0f7424 */ /* 0x000fce00078e00ff */
[----:B-12---:R-:W-:Y:S05]  /*77f0*/  WARPSYNC.COLLECTIVE R15, `(.L_x_105) ;  /* 0x000000000f0c7348 */ /* 0x006fea0003c00000 */
[----:B------:R-:W-:Y:S02]  /*7800*/  ELECT P6, UR62, PT ;  /* 0x00000000003e782f */ /* 0x000fe400038c0000 */
[----:B------:R-:W-:Y:S01]  /*7810*/  MOV R14, UR62 ;  /* 0x0000003e000e7c02 */ /* 0x000fe20008000f00 */
[----:B-12---:R-:W-:Y:S10]  /*7820*/  ENDCOLLECTIVE ;  /* 0x000000000000791b */ /* 0x006ff40003800000 */
.L_x_105:
[----:B------:R-:W-:Y:S05]  /*7830*/  BSYNC B0 ;  /* 0x0000000000007941 */ /* 0x000fea0003800000 */
.L_x_104:
[----:B------:R-:W-:Y:S01]  /*7840*/  PLOP3.LUT P0, PT, P6, PT, PT, 0x80, 0x0 ;  /* 0x000000000000781c */ /* 0x000fe2000370f070 */
[----:B------:R-:W-:-:S12]  /*7850*/  BRA `(.L_x_106) ;  /* 0xfffffff800607947 */ /* 0x000fd8000383ffff */
.L_x_89:
[----:B-1----:R1:W2:Y:S02]  /*7860*/  SYNCS.PHASECHK.TRANS64.TRYWAIT P1, [R7+URZ], R0 ;  /* 0x00000000070075a7 */ /* 0x0022a4000802017f */
[----:B--2---:R-:W-:Y:S05]  /*7870*/  @!P1 NANOSLEEP.SYNCS 0x989680 ;  /* 0x009896800000995d */ /* 0x004fea0003900000 */
[----:B------:R-:W2:Y:S02]  /*7880*/  @!P1 SYNCS.PHASECHK.TRANS64 P1, [R7+URZ], R0 ;  /* 0x00000000070095a7 */ /* 0x000ea4000802007f */
[----:B--2---:R-:W-:Y:S05]  /*7890*/  @!P1 BRA `(.L_x_89) ;  /* 0xfffffffc00f09947 */ /* 0x004fea000383ffff */
[----:B------:R-:W-:Y:S05]  /*78a0*/  BRA `(.L_x_107) ;  /* 0xfffffff800a07947 */ /* 0x000fea000383ffff */
.L_x_90:
[----:B--2---:R2:W3:Y:S02]  /*78b0*/  SYNCS.PHASECHK.TRANS64.TRYWAIT P1, [R3+URZ], R2 ;  /* 0x00000002030075a7 */ /* 0x0044e4000802017f */
[----:B---3--:R-:W-:Y:S05]  /*78c0*/  @!P1 NANOSLEEP.SYNCS 0x989680 ;  /* 0x009896800000995d */ /* 0x008fea0003900000 */
[----:B------:R-:W3:Y:S02]  /*78d0*/  @!P1 SYNCS.PHASECHK.TRANS64 P1, [R3+URZ], R2 ;  /* 0x00000002030095a7 */ /* 0x000ee4000802007f */
[----:B---3--:R-:W-:Y:S05]  /*78e0*/  @!P1 BRA `(.L_x_90) ;  /* 0xfffffffc00f09947 */ /* 0x008fea000383ffff */
[----:B------:R-:W-:Y:S05]  /*78f0*/  BRA `(.L_x_108) ;  /* 0xfffffff800947947 */ /* 0x000fea000383ffff */
.L_x_109:
[----:B------:R-:W-:-:S00]  /*7900*/  BRA `(.L_x_109) ;  /* 0xfffffffc00fc7947 */ /* 0x000fc0000383ffff */
[----:B------:R-:W-:-:S00]  /*7910*/  NOP ;  /* 0x0000000000007918 */ /* 0x000fc00000000000 */
        /* <DEDUP_REMOVED lines=14> */
.L_x_3855:


//--------------------- .text._ZN7cutlass13device_kernelIN5flash11enable_sm90INS1_16FlashAttnBwdSm90INS1_25CollectiveMainloopBwdSm90ILi2ELi1ELi1EN4cute5tupleIJNS5_1CILi1EEES8_S8_EEENS6_IJNS7_ILi64EEENS7_ILi96EEENS7_ILi192EEEEEENS_10bfloat16_tEfNS_4arch4Sm90ELb0ELb0ELb0ELb0ELb1ELb0ELb1ELb0ELi3ELi1ELi1ELi1ELb0EEENS1_21CollectiveEpilogueBwdISD_SE_SG_Li384ELb0ELb1ELi3EEENS1_19SingleTileSchedulerILb0ELb0ELb0ELi96EEEEEEEEEvNT_6ParamsE --------------------------
	.section	.text._ZN7cutlass13device_kernelIN5flash11enable_sm90INS1_16FlashAttnBwdSm90INS1_25CollectiveMainloopBwdSm90ILi2ELi1ELi1EN4cute5tupleIJNS5_1CILi1EEES8_S8_EEENS6_IJNS7_ILi64EEENS7_ILi96EEENS7_ILi192EEEEEENS_10bfloat16_tEfNS_4arch4Sm90ELb0ELb0ELb0ELb0ELb1ELb0ELb1ELb0ELi3ELi1ELi1ELi1ELb0EEENS1_21CollectiveEpilogueBwdISD_SE_SG_Li384ELb0ELb1ELi3EEENS1_19SingleTileSchedulerILb0ELb0ELb0ELi96EEEEEEEEEvNT_6ParamsE,"ax",@progbits
	.align	128
.text._ZN7cutlass13device_kernelIN5flash11enable_sm90INS1_16FlashAttnBwdSm90INS1_25CollectiveMainloopBwdSm90ILi2ELi1ELi1EN4cute5tupleIJNS5_1CILi1EEES8_S8_EEENS6_IJNS7_ILi64EEENS7_ILi96EEENS7_ILi192EEEEEENS_10bfloat16_tEfNS_4arch4Sm90ELb0ELb0ELb0ELb0ELb1ELb0ELb1ELb0ELi3ELi1ELi1ELi1ELb0EEENS1_21CollectiveEpilogueBwdISD_SE_SG_Li384ELb0ELb1ELi3EEENS1_19SingleTileSchedulerILb0ELb0ELb0ELi96EEEEEEEEEvNT_6ParamsE:
        .type           _ZN7cutlass13device_kernelIN5flash11enable_sm90INS1_16FlashAttnBwdSm90INS1_25CollectiveMainloopBwdSm90ILi2ELi1ELi1EN4cute5tupleIJNS5_1CILi1EEES8_S8_EEENS6_IJNS7_ILi64EEENS7_ILi96EEENS7_ILi192EEEEEENS_10bfloat16_tEfNS_4arch4Sm90ELb0ELb0ELb0ELb0ELb1ELb0ELb1ELb0ELi3ELi1ELi1ELi1ELb0EEENS1_21CollectiveEpilogueBwdISD_SE_SG_Li384ELb0ELb1ELi3EEENS1_19SingleTileSchedulerILb0ELb0ELb0ELi96EEEEEEEEEvNT_6ParamsE,@function
        .size           _ZN7cutlass13device_kernelIN5flash11enable_sm90INS1_16FlashAttnBwdSm90INS1_25CollectiveMainloopBwdSm90ILi2ELi1ELi1EN4cute5tupleIJNS5_1CILi1EEES8_S8_EEENS6_IJNS7_ILi64EEENS7_ILi96EEENS7_ILi192EEEEEENS_10bfloat16_tEfNS_4arch4Sm90ELb0ELb0ELb0ELb0ELb1ELb0ELb1ELb0ELi3ELi1ELi1ELi1ELb0EEENS1_21CollectiveEpilogueBwdISD_SE_SG_Li384ELb0ELb1ELi3EEENS1_19SingleTileSchedulerILb0ELb0ELb0ELi96EEEEEEEEEvNT_6ParamsE,(.L_x_3856 - _ZN7cutlass13device_kernelIN5flash11enable_sm90INS1_16FlashAttnBwdSm90INS1_25CollectiveMainloopBwdSm90ILi2ELi1ELi1EN4cute5tupleIJNS5_1CILi1EEES8_S8_EEENS6_IJNS7_ILi64EEENS7_ILi96EEENS7_ILi192EEEEEENS_10bfloat16_tEfNS_4arch4Sm90ELb0ELb0ELb0ELb0ELb1ELb0ELb1ELb0ELi3ELi1ELi1ELi1ELb0EEENS1_21CollectiveEpilogueBwdISD_SE_SG_Li384ELb0ELb1ELi3EEENS1_19SingleTileSchedulerILb0ELb0ELb0ELi96EEEEEEEEEvNT_6ParamsE)
        .other          _ZN7cutlass13device_kernelIN5flash11enable_sm90INS1_16FlashAttnBwdSm90INS1_25CollectiveMainloopBwdSm90ILi2ELi1ELi1EN4cute5tupleIJNS5_1CILi1EEES8_S8_EEENS6_IJNS7_ILi64EEENS7_ILi96EEENS7_ILi192EEEEEENS_10bfloat16_tEfNS_4arch4Sm90ELb0ELb0ELb0ELb0ELb1ELb0ELb1ELb0ELi3ELi1ELi1ELi1ELb0EEENS1_21CollectiveEpilogueBwdISD_SE_SG_Li384ELb0ELb1ELi3EEENS1_19SingleTileSchedulerILb0ELb0ELb0ELi96EEEEEEEEEvNT_6ParamsE,@"STO_CUDA_ENTRY STV_DEFAULT"
_ZN7cutlass13device_kernelIN5flash11enable_sm90INS1_16FlashAttnBwdSm90INS1_25CollectiveMainloopBwdSm90ILi2ELi1ELi1EN4cute5tupleIJNS5_1CILi1EEES8_S8_EEENS6_IJNS7_ILi64EEENS7_ILi96EEENS7_ILi192EEEEEENS_10bfloat16_tEfNS_4arch4Sm90ELb0ELb0ELb0ELb0ELb1ELb0ELb1ELb0ELi3ELi1ELi1ELi1ELb0EEENS1_21CollectiveEpilogueBwdISD_SE_SG_Li384ELb0ELb1ELi3EEENS1_19SingleTileSchedulerILb0ELb0ELb0ELi96EEEEEEEEEvNT_6ParamsE:
        /* <DEDUP_REMOVED lines=28> */
.L_x_111:
[----:B------:R-:W-:Y:S05]  /*01c0*/  BSYNC B0 ;  /* 0x0000000000007941 */ /* 0x000fea0003800000 */
.L_x_110:
        /* <DEDUP_REMOVED lines=30> */
[----:B------:R1:W1:Y:S01]  /*03b0*/  SYNCS.EXCH.64 URZ, [UR8+0x36420], UR4 ;  /* 0x03642004083f75b2 */ /* 0x0002620008000100 */
[----:B------:R1:W1:Y:S01]  /*03c0*/  SYNCS.EXCH.64 URZ, [UR8+0x36418], UR6 ;  /* 0x03641806083f75b2 */ /* 0x0002620008000100 */
[----:B------:R1:W1:Y:S01]  /*03d0*/  SYNCS.EXCH.64 URZ, [UR8+0x36428], UR4 ;  /* 0x03642804083f75b2 */ /* 0x0002620008000100 */
[----:B------:R-:W-:Y:S01]  /*03e0*/  NOP ;  /* 0x0000000000007918 */ /* 0x000fe20000000000 */
.L_x_112:
[----:B------:R-:W5:Y:S01]  /*03f0*/  SHFL.IDX PT, R3, R0, RZ, 0x1f ;  /* 0x00001fff00037589 */ /* 0x000f6200000e0000 */
[----:B------:R-:W-:Y:S01]  /*0400*/  NOP ;  /* 0x0000000000007918 */ /* 0x000fe20000000000 */
[----:B-----5:R-:W-:-:S13]  /*0410*/  ISETP.NE.AND P0, PT, R3, RZ, PT ;  /* 0x000000ff0300720c */ /* 0x020fda0003f05270 */
        /* <DEDUP_REMOVED lines=15> */
[----:B------:R1:W1:Y:S01]  /*0510*/  SYNCS.EXCH.64 URZ, [UR8+0x36438], UR6 ;  /* 0x03643806083f75b2 */ /* 0x0002620008000100 */
[----:B------:R-:W-:Y:S01]  /*0520*/  NOP ;  /* 0x0000000000007918 */ /* 0x000fe20000000000 */
.L_x_113:
[----:B---3--:R-:W-:Y:S01]  /*0530*/  ISETP.NE.AND P0, PT, R2, RZ, PT ;  /* 0x000000ff0200720c */ /* 0x008fe20003f05270 */
[----:B------:R-:W-:Y:S01]  /*0540*/  IMAD.MOV.U32 R17, RZ, RZ, 0x1 ;  /* 0x00000001ff117424 */ /* 0x000fe200078e00ff */
[----:B------:R-:W-:-:S04]  /*0550*/  NOP ;  /* 0x0000000000007918 */ /* 0x000fc80000000000 */
[----:B------:R-:W-:Y:S01]  /*0560*/  SEL R17, R17, 0x2, !P0 ;  /* 0x0000000211117807 */ /* 0x000fe20004000000 */
[----:B-12-4-:R-:W-:Y:S06]  /*0570*/  BAR.SYNC.DEFER_BLOCKING 0x0 ;  /* 0x0000000000007b1d */ /* 0x016fec0000010000 */
[----:B------:R-:W-:Y:S05]  /*0580*/  @!P0 BRA `(.L_x_114) ;  /* 0x0000003c00648947 */ /* 0x000fea0003800000 */
.L_x_115:
        /* <DEDUP_REMOVED lines=37> */
.L_x_117:
        /* <DEDUP_REMOVED lines=15> */
.L_x_116:
        /* <DEDUP_REMOVED lines=20> */
.L_x_119:
        /* <DEDUP_REMOVED lines=15> */
.L_x_118:
        /* <DEDUP_REMOVED lines=8> */
.L_x_222:
        /* <DEDUP_REMOVED lines=30> */
.L_x_121:
        /* <DEDUP_REMOVED lines=103> */
.L_x_134:
[----:B------:R-:W-:Y:S01]  /*13d0*/  ISETP.NE.AND P0, PT, R13, 0x3, PT ;  /* 0x000000030d00780c */ /* 0x000fe20003f05270 */
[----:B------:R-:W-:-:S12]  /*13e0*/  YIELD ;  /* 0x0000000000007946 */ /* 0x000fd80003800000 */
[----:B--2---:R-:W-:Y:S05]  /*13f0*/  @!P0 BRA `(.L_x_124) ;  /* 0x0000000000048947 */ /* 0x004fea0003800000 */
[----:B------:R-:W-:Y:S01]  /*1400*/  BPT.TRAP 0x1 ;  /* 0x000000040000795c */ /* 0x000fe20000300000 */
.L_x_124:
[----:B------:R-:W-:Y:S02]  /*1410*/  LEA R4, R3, UR37, 0x3 ;  /* 0x0000002503047c11 */ /* 0x000fe4000f8e18ff */
[----:B------:R-:W-:-:S04]  /*1420*/  SHF.L.U32 R9, R12, 0x1f, RZ ;  /* 0x0000001f0c097819 */ /* 0x000fc800000006ff */
[----:B------:R1:W2:Y:S01]  /*1430*/  SYNCS.PHASECHK.TRANS64.TRYWAIT P1, [R4+URZ+0x36410], R9 ;  /* 0x03641009040075a7 */ /* 0x0002a2000802017f */
[----:B------:R-:W-:Y:S05]  /*1440*/  @!P0 BRA `(.L_x_125) ;  /* 0x0000000000048947 */ /* 0x000fea0003800000 */
[----:B------:R-:W-:Y:S01]  /*1450*/  BPT.TRAP 0x1 ;  /* 0x000000040000795c */ /* 0x000fe20000300000 */
.L_x_125:
[----:B--2---:R-:W-:Y:S05]  /*1460*/  @P1 BRA `(.L_x_126) ;  /* 0x0000000000081947 */ /* 0x004fea0003800000 */
[----:B------:R-:W2:Y:S02]  /*1470*/  SYNCS.PHASECHK.TRANS64.TRYWAIT P1, [R4+URZ+0x36410], R9 ;  /* 0x03641009040075a7 */ /* 0x000ea4000802017f */
[----:B--2---:R-:W-:Y:S05]  /*1480*/  @!P1 BRA `(.L_x_127) ;  /* 0x0000006800089947 */ /* 0x004fea0003800000 */
.L_x_126:
        /* <DEDUP_REMOVED lines=100> */
[----:B------:R3:W1:Y:S01]  /*1ad0*/  LDS R20, [R8+0x30020] ;  /* 0x0300200008147984 */ /* 0x0006620000000800 */
[----:B------:R-:W-:Y:S05]  /*1ae0*/  @!P0 BRA `(.L_x_128) ;  /* 0x0000000000048947 */ /* 0x000fea0003800000 */
[----:B------:R-:W-:Y:S01]  /*1af0*/  BPT.TRAP 0x1 ;  /* 0x000000040000795c */ /* 0x000fe20000300000 */
.L_x_128:
[----:B---3--:R-:W-:-:S04]  /*1b00*/  SHF.L.U32 R8, R7, 0x1f, RZ ;  /* 0x0000001f07087819 */ /* 0x008fc800000006ff */
[----:B------:R3:W1:Y:S01]  /*1b10*/  SYNCS.PHASECHK.TRANS64.TRYWAIT P1, [UR37+0x36430], R8 ;  /* 0x03643008ff0075a7 */ /* 0x0006620008020165 */
[----:B------:R-:W-:Y:S05]  /*1b20*/  @!P0 BRA `(.L_x_129) ;  /* 0x0000000000048947 */ /* 0x000fea0003800000 */
[----:B------:R-:W-:Y:S01]  /*1b30*/  BPT.TRAP 0x1 ;  /* 0x000000040000795c */ /* 0x000fe20000300000 */
.L_x_129:
[----:B-1----:R-:W-:Y:S05]  /*1b40*/  @P1 BRA `(.L_x_130) ;  /* 0x0000000000081947 */ /* 0x002fea0003800000 */
[----:B------:R-:W1:Y:S02]  /*1b50*/  SYNCS.PHASECHK.TRANS64.TRYWAIT P1, [UR37+0x36430], R8 ;  /* 0x03643008ff0075a7 */ /* 0x000e640008020165 */
[----:B-1----:R-:W-:Y:S05]  /*1b60*/  @!P1 BRA `(.L_x_131) ;  /* 0x0000006000649947 */ /* 0x002fea0003800000 */
.L_x_130:
        /* <DEDUP_REMOVED lines=20> */
[--C-:B------:R-:W-:Y:S01]  /*1cb0*/  FFMA.FTZ R138, R9, UR7, -R20.reuse ;  /* 0x00000007098a7c23 */ /* 0x100fe20008010814 */
        /* <DEDUP_REMOVED lines=283> */
.L_x_132:
        /* <DEDUP_REMOVED lines=60> */
.L_x_133:
        /* <DEDUP_REMOVED lines=12> */
.L_x_123:
        /* <DEDUP_REMOVED lines=68> */
.L_x_135:
        /* <DEDUP_REMOVED lines=20> */
.L_x_136:
        /* <DEDUP_REMOVED lines=18> */
.L_x_137:
        /* <DEDUP_REMOVED lines=18> */
.L_x_138:
        /* <DEDUP_REMOVED lines=132> */
.L_x_140:
[----:B------:R-:W-:Y:S05]  /*42f0*/  BSYNC B0 ;  /* 0x0000000000007941 */ /* 0x000fea0003800000 */
.L_x_139:
[----:B------:R-:W-:-:S04]  /*4300*/  DEPBAR.LE SB0, 0x0 ;  /* 0x000080000000791a */ /* 0x000fc80000000000 */
[----:B------:R-:W-:Y:S05]  /*4310*/  EXIT ;  /* 0x000000000000794d */ /* 0x000fea0003800000 */
.L_x_114:
        /* <DEDUP_REMOVED lines=14> */
[----:B------:R-:W-:Y:S01]  /*4400*/  ULDC UR13, c[0x0][0x288] ;  /* 0x0000a200000d7ab9 */ /* 0x000fe20000000800 */
[----:B------:R-:W-:Y:S01]  /*4410*/  ULDC.64 UR14, c[0x0][0x2e0] ;  /* 0x0000b800000e7ab9 */ /* 0x000fe20000000a00 */
[----:B------:R-:W-:-:S04]  /*4420*/  ELECT P0, URZ, PT ;  /* 0x00000000003f782f */ /* 0x000fc80003800000 */
[----:B------:R-:W2:Y:S01]  /*4430*/  LDC R4, c[0x0][0x280] ;  /* 0x0000a000ff047b82 */ /* 0x000ea20000000800 */
[----:B-1----:R-:W-:Y:S02]  /*4440*/  USHF.R.S32.HI UR10, URZ, 0x1f, UR16 ;  /* 0x0000001f3f0a7899 */ /* 0x002fe40008011410 */
[----:B------:R-:W-:Y:S02]  /*4450*/  UIMAD.WIDE.U32 UR4, UR16, UR8, URZ ;  /* 0x00000008100472a5 */ /* 0x000fe4000f8e003f */
[----:B------:R-:W-:Y:S01]  /*4460*/  UIMAD UR6, UR10, UR8, URZ ;  /* 0x000000080a0672a4 */ /* 0x000fe2000f8e023f */
[----:B--2---:R-:W-:-:S03]  /*4470*/  ISETP.GE.AND P1, PT, R4, 0x1, PT ;  /* 0x000000010400780c */ /* 0x004fc60003f26270 */
[----:B------:R-:W-:Y:S02]  /*4480*/  UIMAD UR7, UR16, UR9, UR6 ;  /* 0x00000009100772a4 */ /* 0x000fe4000f8e0206 */
[----:B------:R-:W-:Y:S02]  /*4490*/  USHF.R.S32.HI UR6, URZ, 0x1f, UR11 ;  /* 0x0000001f3f067899 */ /* 0x000fe4000801140b */
[----:B------:R-:W-:Y:S02]  /*44a0*/  UIMAD UR9, UR11, UR13, URZ ;  /* 0x0000000d0b0972a4 */ /* 0x000fe4000f8e023f */
[----:B------:R-:W-:Y:S02]  /*44b0*/  UIMAD UR6, UR6, UR14, URZ ;  /* 0x0000000e060672a4 */ /* 0x000fe4000f8e023f */
[----:B------:R-:W-:Y:S02]  /*44c0*/  UIADD3 UR5, UR5, UR7, URZ ;  /* 0x0000000705057290 */ /* 0x000fe4000fffe03f */
[----:B------:R-:W-:-:S02]  /*44d0*/  UIADD3 UR8, UP0, UR9, UR16, URZ ;  /* 0x0000001009087290 */ /* 0x000fc4000ff1e03f */
[----:B------:R-:W-:Y:S02]  /*44e0*/  UIMAD UR12, UR11, UR15, UR6 ;  /* 0x0000000f0b0c72a4 */ /* 0x000fe4000f8e0206 */
[----:B------:R-:W-:Y:S02]  /*44f0*/  UIMAD.WIDE.U32 UR6, UR11, UR14, UR4 ;  /* 0x0000000e0b0672a5 */ /* 0x000fe4000f8e0004 */
[----:B------:R-:W-:Y:S01]  /*4500*/  ULEA.HI.X.SX32 UR9, UR9, UR10, 0x1, UP0 ;  /* 0x0000000a09097291 */ /* 0x000fe200080f0e3f */
[----:B------:R-:W-:Y:S11]  /*4510*/  @!P1 EXIT ;  /* 0x000000000000994d */ /* 0x000ff60003800000 */
[----:B------:R-:W1:Y:S01]  /*4520*/  S2R R5, SR_TID.X ;  /* 0x0000000000057919 */ /* 0x000e620000002100 */
[C---:B------:R-:W-:Y:S01]  /*4530*/  VIADD R0, R4.reuse, 0x3f ;  /* 0x0000003f04007836 */ /* 0x040fe20000000000 */
[----:B------:R-:W-:Y:S01]  /*4540*/  ISETP.GE.AND P1, PT, R4, 0x41, PT ;  /* 0x000000410400780c */ /* 0x000fe20003f26270 */
[----:B------:R-:W-:Y:S01]  /*4550*/  ULDC UR4, c[0x0][0x760] ;  /* 0x0001d80000047ab9 */ /* 0x000fe20000000800 */
[----:B------:R-:W2:Y:S01]  /*4560*/  S2UR UR24, SR_CTAID.X ;  /* 0x00000000001879c3 */ /* 0x000ea20000002500 */
[----:B------:R-:W-:Y:S01]  /*4570*/  UIMAD UR13, UR13, UR4, URZ ;  /* 0x000000040d0d72a4 */ /* 0x000fe2000f8e023f */
[----:B------:R-:W-:Y:S01]  /*4580*/  SHF.R.S32.HI R3, RZ, 0x1f, R0 ;  /* 0x0000001fff037819 */ /* 0x000fe20000011400 */
[----:B------:R-:W-:Y:S01]  /*4590*/  UIADD3 UR12, UR7, UR12, URZ ;  /* 0x0000000c070c7290 */ /* 0x000fe2000fffe03f */
[----:B------:R-:W-:Y:S02]  /*45a0*/  UMOV UR4, URZ ;  /* 0x0000003f00047c82 */ /* 0x000fe40008000000 */
[----:B------:R-:W-:Y:S01]  /*45b0*/  LEA.HI R3, R3, R0, RZ, 0x6 ;  /* 0x0000000003037211 */ /* 0x000fe200078f30ff */
[----:B------:R-:W-:-:S03]  /*45c0*/  ULDC.64 UR20, c[0x0][0x208] ;  /* 0x0000820000147ab9 */ /* 0x000fc60000000a00 */
[----:B------:R-:W-:-:S04]  /*45d0*/  SHF.R.S32.HI R2, RZ, 0x6, R3 ;  /* 0x00000006ff027819 */ /* 0x000fc80000011403 */
[----:B------:R-:W-:Y:S02]  /*45e0*/  VIMNMX R2, R2, 0x1, !PT ;  /* 0x0000000102027848 */ /* 0x000fe40007fe0100 */
[----:B-1----:R-:W-:Y:S02]  /*45f0*/  LOP3.LUT R0, R5, 0x1f, RZ, 0xc0, !PT ;  /* 0x0000001f05007812 */ /* 0x002fe400078ec0ff */
[----:B------:R-:W-:Y:S01]  /*4600*/  LOP3.LUT R5, R2, 0x1, RZ, 0xc0, !PT ;  /* 0x0000000102057812 */ /* 0x000fe200078ec0ff */
[----:B--2---:R-:W-:Y:S06]  /*4610*/  @!P1 BRA `(.L_x_142) ;  /* 0x0000000c00449947 */ /* 0x004fec0003800000 */
[----:B------:R-:W-:Y:S01]  /*4620*/  ULDC.64 UR16, c[0x0][0x2c0] ;  /* 0x0000b00000107ab9 */ /* 0x000fe20000000a00 */
[----:B------:R-:W-:Y:S01]  /*4630*/  IMAD.IADD R4, R2, 0x1, -R5 ;  /* 0x0000000102047824 */ /* 0x000fe200078e0a05 */
[----:B------:R-:W-:Y:S01]  /*4640*/  ULEA UR16, UP0, UR6, UR16, 0x2 ;  /* 0x0000001006107291 */ /* 0x000fe2000f80103f */
[----:B------:R-:W-:Y:S01]  /*4650*/  UMOV UR5, URZ ;  /* 0x0000003f00057c82 */ /* 0x000fe20008000000 */
[----:B------:R-:W-:Y:S02]  /*4660*/  UMOV UR4, URZ ;  /* 0x0000003f00047c82 */ /* 0x000fe40008000000 */
[----:B------:R-:W-:Y:S02]  /*4670*/  ULEA.HI.X UR17, UR6, UR17, UR12, 0x2, UP0 ;  /* 0x0000001106117291 */ /* 0x000fe400080f140c */
[----:B------:R-:W-:-:S04]  /*4680*/  UIADD3 UR16, UP0, UR16, 0x4000, URZ ;  /* 0x0000400010107890 */ /* 0x000fc8000ff1e03f */
[----:B------:R-:W-:-:S12]  /*4690*/  UIADD3.X UR17, URZ, UR17, URZ, UP0, !UPT ;  /* 0x000000113f117290 */ /* 0x000fd800087fe43f */
.L_x_175:
[----:B------:R-:W-:Y:S01]  /*46a0*/  UIMAD UR19, UR13, UR4, URZ ;  /* 0x000000040d1372a4 */ /* 0x000fe2000f8e023f */
[----:B------:R-:W-:Y:S01]  /*46b0*/  ISETP.NE.AND P1, PT, R0, RZ, PT ;  /* 0x000000ff0000720c */ /* 0x000fe20003f25270 */
[----:B------:R-:W-:Y:S01]  /*46c0*/  ULDC.64 UR10, c[0x0][0x768] ;  /* 0x0001da00000a7ab9 */ /* 0x000fe20000000a00 */
[----:B------:R-:W-:Y:S01]  /*46d0*/  VIADD R4, R4, 0xfffffffe ;  /* 0xfffffffe04047836 */ /* 0x000fe20000000000 */
[----:B------:R-:W-:Y:S01]  /*46e0*/  UIADD3 UR14, UP0, UR19, UR8, URZ ;  /* 0x00000008130e7290 */ /* 0x000fe2000ff1e03f */
[----:B------:R-:W-:Y:S03]  /*46f0*/  BSSY B0, `(.L_x_143) ;  /* 0x000000d000007945 */ /* 0x000fe60003800000 */
[----:B------:R-:W-:Y:S01]  /*4700*/  ULEA.HI.X.SX32 UR15, UR19, UR9, 0x1, UP0 ;  /* 0x00000009130f7291 */ /* 0x000fe200080f0e3f */
[----:B------:R-:W-:Y:S01]  /*4710*/  ISETP.NE.AND P2, PT, R4, RZ, PT ;  /* 0x000000ff0400720c */ /* 0x000fe20003f45270 */
[----:B------:R-:W-:-:S04]  /*4720*/  ULEA UR18, UP0, UR14, UR10, 0x2 ;  /* 0x0000000a0e127291 */ /* 0x000fc8000f80103f */
[----:B------:R-:W-:Y:S02]  /*4730*/  ULEA.HI.X UR15, UR14, UR11, UR15, 0x2, UP0 ;  /* 0x0000000b0e0f7291 */ /* 0x000fe400080f140f */
[----:B-1----:R-:W-:-:S04]  /*4740*/  IMAD.U32 R2, RZ, RZ, UR18 ;  /* 0x00000012ff027e24 */ /* 0x002fc8000f8e00ff */
[----:B------:R-:W-:Y:S01]  /*4750*/  IMAD.U32 R3, RZ, RZ, UR15 ;  /* 0x0000000fff037e24 */ /* 0x000fe2000f8e00ff */
[----:B------:R-:W-:Y:S06]  /*4760*/  @P1 BRA `(.L_x_144) ;  /* 0x0000000000141947 */ /* 0x000fec0003800000 */
.L_x_145:
[----:B------:R-:W2:Y:S04]  /*4770*/  LDG.E.STRONG.GPU R6, desc[UR20][R2.64] ;  /* 0x0000001402067981 */ /* 0x000ea8000c1ef900 */
[----:B--2---:R-:W-:Y:S01]  /*4780*/  CCTL.IVALL ;  /* 0x00000000ff00798f */ /* 0x004fe20002000000 */
[----:B------:R-:W-:Y:S05]  /*4790*/  YIELD ;  /* 0x0000000000007946 */ /* 0x000fea0003800000 */
[----:B------:R-:W-:-:S13]  /*47a0*/  ISETP.NE.AND P3, PT, R6, UR24, PT ;  /* 0x0000001806007c0c */ /* 0x000fda000bf65270 */
[----:B------:R-:W-:Y:S05]  /*47b0*/  @P3 BRA `(.L_x_145) ;  /* 0xfffffffc00ec3947 */ /* 0x000fea000383ffff */
.L_x_144:
[----:B------:R-:W-:Y:S05]  /*47c0*/  BSYNC B0 ;  /* 0x0000000000007941 */ /* 0x000fea0003800000 */
.L_x_143:
[----:B------:R-:W-:-:S03]  /*47d0*/  UMOV UR14, 0xffffffff ;  /* 0xffffffff000e7882 */ /* 0x000fc60000000000 */
[----:B------:R-:W-:Y:S05]  /*47e0*/  BRA.DIV UR14, `(.L_x_146) ;  /* 0x000000360e587947 */ /* 0x000fea000b800000 */
[----:B------:R-:W-:Y:S01]  /*47f0*/  NOP ;  /* 0x0000000000007918 */ /* 0x000fe20000000000 */
.L_x_225:
[----:B------:R-:W-:Y:S05]  /*4800*/  WARPSYNC.ALL ;  /* 0x0000000000007948 */ /* 0x000fea0003800000 */
[----:B------:R-:W-:Y:S06]  /*4810*/  BAR.SYNC.DEFER_BLOCKING 0xd, 0xa0 ;  /* 0x0342800000007b1d */ /* 0x000fec0000010000 */
[----:B------:R-:W-:Y:S04]  /*4820*/  BSSY B0, `(.L_x_147) ;  /* 0x0000011000007945 */ /* 0x000fe80003800000 */
[----:B------:R-:W-:Y:S05]  /*4830*/  @!P0 BRA `(.L_x_148) ;  /* 0x00000000003c8947 */ /* 0x000fea0003800000 */
[----:B------:R-:W1:Y:S01]  /*4840*/  S2UR UR18, SR_CgaCtaId ;  /* 0x00000000001279c3 */ /* 0x000e620000008800 */
[----:B------:R-:W-:Y:S01]  /*4850*/  UIMAD UR14, UR4, 0x3000, URZ ;  /* 0x00003000040e78a4 */ /* 0x000fe2000f8e023f */
[----:B------:R-:W-:Y:S01]  /*4860*/  UMOV UR15, 0x400 ;  /* 0x00000400000f7882 */ /* 0x000fe20000000000 */
[----:B------:R-:W-:Y:S02]  /*4870*/  ULDC.64 UR22, c[0x0][0x2c0] ;  /* 0x0000b00000167ab9 */ /* 0x000fe40000000a00 */
[----:B------:R-:W-:Y:S01]  /*4880*/  UIADD3 UR25, UP0, UR14, UR6, URZ ;  /* 0x000000060e197290 */ /* 0x000fe2000ff1e03f */
[----:B------:R-:W-:Y:S01]  /*4890*/  UMOV UR26, 0x0 ;  /* 0x00000000001a7882 */ /* 0x000fe20000000000 */
[----:B------:R-:W-:Y:S01]  /*48a0*/  UMOV UR27, 0x14f00000 ;  /* 0x14f00000001b7882 */ /* 0x000fe20000000000 */
[----:B-1----:R-:W-:Y:S02]  /*48b0*/  ULEA UR18, UR18, UR15, 0x18 ;  /* 0x0000000f12127291 */ /* 0x002fe4000f8ec03f */
[----:B------:R-:W-:-:S02]  /*48c0*/  ULEA.HI.X.SX32 UR15, UR14, UR12, 0x1, UP0 ;  /* 0x0000000c0e0f7291 */ /* 0x000fc400080f0e3f */
[----:B------:R-:W-:Y:S02]  /*48d0*/  ULEA UR14, UP0, UR25, UR22, 0x2 ;  /* 0x00000016190e7291 */ /* 0x000fe4000f80103f */
[----:B------:R-:W-:Y:S02]  /*48e0*/  UIADD3 UR18, UR18, 0x12000, URZ ;  /* 0x0001200012127890 */ /* 0x000fe4000fffe03f */
[----:B------:R-:W-:Y:S01]  /*48f0*/  ULEA.HI.X UR15, UR25, UR23, UR15, 0x2, UP0 ;  /* 0x00000017190f7291 */ /* 0x000fe200080f140f */
[----:B------:R-:W-:-:S08]  /*4900*/  UMOV UR22, 0x400 ;  /* 0x0000040000167882 */ /* 0x000fd00000000000 */
[----:B------:R1:W-:Y:S02]  /*4910*/  UBLKRED.G.S.ADD.F32.RN [UR14], [UR18], UR22, desc[UR26] ;  /* 0x00001a0e120073bb */ /* 0x0003e400080a1416 */
[----:B-1----:R0:W-:Y:S02]  /*4920*/  UTMACMDFLUSH ;  /* 0x00000000000079b7 */ /* 0x0021e40000000000 */
.L_x_148:
[----:B------:R-:W-:Y:S05]  /*4930*/  BSYNC B0 ;  /* 0x0000000000007941 */ /* 0x000fea0003800000 */
.L_x_147:
[----:B------:R-:W-:Y:S01]  /*4940*/  UIMAD UR14, UR5, 0x6000, URZ ;  /* 0x00006000050e78a4 */ /* 0x000fe2000f8e023f */
[----:B------:R-:W-:Y:S03]  /*4950*/  BAR.SYNC.DEFER_BLOCKING 0xe, 0xa0 ;  /* 0x0382800000007b1d */ /* 0x000fe60000010000 */
[----:B------:R-:W-:-:S03]  /*4960*/  UIMAD.WIDE UR14, UR14, 0x4, UR16 ;  /* 0x000000040e0e78a5 */ /* 0x000fc6000f8e0210 */
        /* <DEDUP_REMOVED lines=11> */
.L_x_150:
[----:B------:R-:W-:Y:S05]  /*4a20*/  BSYNC B0 ;  /* 0x0000000000007941 */ /* 0x000fea0003800000 */
.L_x_149:
[----:B------:R-:W-:Y:S06]  /*4a30*/  BAR.SYNC.DEFER_BLOCKING 0xf, 0xa0 ;  /* 0x03c2800000007b1d */ /* 0x000fec0000010000 */
[----:B------:R-:W-:Y:S04]  /*4a40*/  BSSY B0, `(.L_x_151) ;  /* 0x000000e000007945 */ /* 0x000fe80003800000 */
[----:B------:R-:W-:Y:S05]  /*4a50*/  @!P0 BRA `(.L_x_152) ;  /* 0x0000000000308947 */ /* 0x000fea0003800000 */
[----:B------:R-:W1:Y:S01]  /*4a60*/  S2UR UR22, SR_CgaCtaId ;  /* 0x00000000001679c3 */ /* 0x000e620000008800 */
[----:B------:R-:W-:Y:S01]  /*4a70*/  UMOV UR18, 0x400 ;  /* 0x0000040000127882 */ /* 0x000fe20000000000 */
[----:B------:R-:W-:Y:S01]  /*4a80*/  UMOV UR25, 0x400 ;  /* 0x0000040000197882 */ /* 0x000fe20000000000 */
[----:B------:R-:W-:Y:S01]  /*4a90*/  UMOV UR26, 0x0 ;  /* 0x00000000001a7882 */ /* 0x000fe20000000000 */
[----:B------:R-:W-:Y:S01]  /*4aa0*/  UMOV UR27, 0x14f00000 ;  /* 0x14f00000001b7882 */ /* 0x000fe20000000000 */
[----:B-1----:R-:W-:Y:S02]  /*4ab0*/  ULEA UR18, UR22, UR18, 0x18 ;  /* 0x0000001216127291 */ /* 0x002fe4000f8ec03f */
[----:B------:R-:W-:Y:S02]  /*4ac0*/  UIADD3 UR22, UP0, UR14, 0x4000, URZ ;  /* 0x000040000e167890 */ /* 0x000fe4000ff1e03f */
[----:B------:R-:W-:Y:S02]  /*4ad0*/  UIADD3 UR18, UR18, 0x1a000, URZ ;  /* 0x0001a00012127890 */ /* 0x000fe4000fffe03f */
[----:B------:R-:W-:-:S09]  /*4ae0*/  UIADD3.X UR23, URZ, UR15, URZ, UP0, !UPT ;  /* 0x0000000f3f177290 */ /* 0x000fd200087fe43f */
[----:B------:R1:W-:Y:S01]  /*4af0*/  UBLKRED.G.S.ADD.F32.RN [UR22], [UR18], UR25, desc[UR26] ;  /* 0x00001a16120073bb */ /* 0x0003e200080a1419 */
[----:B------:R0:W-:Y:S01]  /*4b00*/  UTMACMDFLUSH ;  /* 0x00000000000079b7 */ /* 0x0001e20000000000 */
[----:B-1----:R-:W-:-:S04]  /*4b10*/  DEPBAR.LE SB0, 0x2 ;  /* 0x000080800000791a */ /* 0x002fc80000000000 */
.L_x_152:
[----:B------:R-:W-:Y:S05]  /*4b20*/  BSYNC B0 ;  /* 0x0000000000007941 */ /* 0x000fea0003800000 */
.L_x_151:
[----:B------:R-:W-:Y:S06]  /*4b30*/  BAR.ARV 0xa, 0xa0 ;  /* 0x0282800000007b1d */ /* 0x000fec0000002000 */
[----:B------:R-:W-:Y:S04]  /*4b40*/  BSSY B0, `(.L_x_153) ;  /* 0x0000003000007945 */ /* 0x000fe80003800000 */
[----:B------:R-:W-:Y:S05]  /*4b50*/  @!P0 BRA `(.L_x_154) ;  /* 0x0000000000048947 */ /* 0x000fea0003800000 */
[----:B------:R-:W-:-:S04]  /*4b60*/  DEPBAR.LE SB0, 0x1 ;  /* 0x000080400000791a */ /* 0x000fc80000000000 */
.L_x_154:
[----:B------:R-:W-:Y:S05]  /*4b70*/  BSYNC B0 ;  /* 0x0000000000007941 */ /* 0x000fea0003800000 */
.L_x_153:
[----:B------:R-:W-:Y:S06]  /*4b80*/  BAR.ARV 0xb, 0xa0 ;  /* 0x02c2800000007b1d */ /* 0x000fec0000002000 */
[----:B------:R-:W-:Y:S04]  /*4b90*/  BSSY B0, `(.L_x_155) ;  /* 0x0000003000007945 */ /* 0x000fe80003800000 */
[----:B------:R-:W-:Y:S05]  /*4ba0*/  @!P0 BRA `(.L_x_156) ;  /* 0x0000000000048947 */ /* 0x000fea0003800000 */
[----:B------:R-:W-:-:S04]  /*4bb0*/  DEPBAR.LE SB0, 0x0 ;  /* 0x000080000000791a */ /* 0x000fc80000000000 */
.L_x_156:
[----:B------:R-:W-:Y:S05]  /*4bc0*/  BSYNC B0 ;  /* 0x0000000000007941 */ /* 0x000fea0003800000 */
.L_x_155:
[----:B------:R-:W-:Y:S06]  /*4bd0*/  BAR.ARV 0xc, 0xa0 ;  /* 0x0302800000007b1d */ /* 0x000fec0000002000 */
[----:B------:R-:W-:Y:S01]  /*4be0*/  NOP ;  /* 0x0000000000007918 */ /* 0x000fe20000000000 */
[----:B------:R-:W-:Y:S04]  /*4bf0*/  BSSY B0, `(.L_x_157) ;  /* 0x0000011000007945 */ /* 0x000fe80003800000 */
[----:B------:R-:W-:Y:S05]  /*4c00*/  @P1 BRA `(.L_x_158) ;  /* 0x00000000003c1947 */ /* 0x000fea0003800000 */
[----:B------:R-:W-:Y:S01]  /*4c10*/  @!PT LDS RZ, [RZ] ;  /* 0x00000000fffff984 */ /* 0x000fe20000000800 */
[----:B------:R-:W-:Y:S01]  /*4c20*/  @!PT LDS RZ, [RZ] ;  /* 0x00000000fffff984 */ /* 0x000fe20000000800 */
[----:B------:R-:W-:Y:S01]  /*4c30*/  @!PT LDS RZ, [RZ] ;  /* 0x00000000fffff984 */ /* 0x000fe20000000800 */
[----:B------:R-:W-:Y:S01]  /*4c40*/  @!PT LDS RZ, [RZ] ;  /* 0x00000000fffff984 */ /* 0x000fe20000000800 */
[----:B------:R1:W-:Y:S06]  /*4c50*/  MEMBAR.ALL.CTA ;  /* 0x0000000000007992 */ /* 0x0003ec0000008000 */
[----:B-1----:R-:W-:Y:S06]  /*4c60*/  MEMBAR.ALL.GPU ;  /* 0x0000000000007992 */ /* 0x002fec000000a000 */
[----:B------:R-:W-:-:S00]  /*4c70*/  ERRBAR ;  /* 0x00000000000079ab */ /* 0x000fc00000000000 */
[----:B------:R-:W-:Y:S06]  /*4c80*/  CGAERRBAR ;  /* 0x00000000000075ab */ /* 0x000fec0000000000 */
[----:B012345:R-:W-:Y:S01]  /*4c90*/  CCTL.IVALL ;  /* 0x00000000ff00798f */ /* 0x03ffe20002000000 */
[----:B------:R-:W1:Y:S01]  /*4ca0*/  S2R R6, SR_LANEID ;  /* 0x0000000000067919 */ /* 0x000e620000000000 */
[----:B------:R-:W-:Y:S02]  /*4cb0*/  VOTEU.ANY UR18, UPT, PT ;  /* 0x0000000000127886 */ /* 0x000fe400038e0100 */
[----:B------:R-:W-:-:S02]  /*4cc0*/  UFLO.U32 UR22, UR18 ;  /* 0x00000012001672bd */ /* 0x000fc400080e0000 */
[----:B------:R-:W2:Y:S04]  /*4cd0*/  POPC R7, UR18 ;  /* 0x0000001200077d09 */ /* 0x000ea80008000000 */
[----:B-1----:R-:W-:-:S13]  /*4ce0*/  ISETP.EQ.U32.AND P3, PT, R6, UR22, PT ;  /* 0x0000001606007c0c */ /* 0x002fda000bf62070 */
[----:B--2---:R1:W-:Y:S02]  /*4cf0*/  @P3 REDG.E.ADD.S32.STRONG.GPU desc[UR20][R2.64], R7 ;  /* 0x000000070200398e */ /* 0x0043e4000c10e394 */
.L_x_158:
[----:B------:R-:W-:Y:S05]  /*4d00*/  BSYNC B0 ;  /* 0x0000000000007941 */ /* 0x000fea0003800000 */
.L_x_157:
[----:B------:R-:W-:Y:S01]  /*4d10*/  UIADD3 UR18, UR13, UR19, URZ ;  /* 0x000000130d127290 */ /* 0x000fe2000fffe03f */
[----:B------:R-:W-:Y:S03]  /*4d20*/  BSSY B0, `(.L_x_159) ;  /* 0x000000d000007945 */ /* 0x000fe60003800000 */
[----:B------:R-:W-:-:S04]  /*4d30*/  UIADD3 UR19, UP0, UR18, UR8, URZ ;  /* 0x0000000812137290 */ /* 0x000fc8000ff1e03f */
[----:B------:R-:W-:Y:S02]  /*4d40*/  ULEA.HI.X.SX32 UR18, UR18, UR9, 0x1, UP0 ;  /* 0x0000000912127291 */ /* 0x000fe400080f0e3f */
[----:B------:R-:W-:-:S04]  /*4d50*/  ULEA UR10, UP0, UR19, UR10, 0x2 ;  /* 0x0000000a130a7291 */ /* 0x000fc8000f80103f */
[----:B------:R-:W-:Y:S02]  /*4d60*/  ULEA.HI.X UR18, UR19, UR11, UR18, 0x2, UP0 ;  /* 0x0000000b13127291 */ /* 0x000fe400080f1412 */
[----:B-1----:R-:W-:-:S04]  /*4d70*/  IMAD.U32 R2, RZ, RZ, UR10 ;  /* 0x0000000aff027e24 */ /* 0x002fc8000f8e00ff */
[----:B------:R-:W-:Y:S01]  /*4d80*/  IMAD.U32 R3, RZ, RZ, UR18 ;  /* 0x00000012ff037e24 */ /* 0x000fe2000f8e00ff */
[----:B------:R-:W-:Y:S06]  /*4d90*/  @P1 BRA `(.L_x_160) ;  /* 0x0000000000141947 */ /* 0x000fec0003800000 */
.L_x_161:
[----:B------:R-:W2:Y:S04]  /*4da0*/  LDG.E.STRONG.GPU R6, desc[UR20][R2.64] ;  /* 0x0000001402067981 */ /* 0x000ea8000c1ef900 */
[----:B--2---:R-:W-:Y:S01]  /*4db0*/  CCTL.IVALL ;  /* 0x00000000ff00798f */ /* 0x004fe20002000000 */
[----:B------:R-:W-:Y:S05]  /*4dc0*/  YIELD ;  /* 0x0000000000007946 */ /* 0x000fea0003800000 */
[----:B------:R-:W-:-:S13]  /*4dd0*/  ISETP.NE.AND P3, PT, R6, UR24, PT ;  /* 0x0000001806007c0c */ /* 0x000fda000bf65270 */
[----:B------:R-:W-:Y:S05]  /*4de0*/  @P3 BRA `(.L_x_161) ;  /* 0xfffffffc00ec3947 */ /* 0x000fea000383ffff */
.L_x_160:
[----:B------:R-:W-:Y:S05]  /*4df0*/  BSYNC B0 ;  /* 0x0000000000007941 */ /* 0x000fea0003800000 */
.L_x_159:
[----:B------:R-:W-:-:S03]  /*4e00*/  UMOV UR10, 0xffffffff ;  /* 0xffffffff000a7882 */ /* 0x000fc60000000000 */
[----:B------:R-:W-:Y:S05]  /*4e10*/  BRA.DIV UR10, `(.L_x_162) ;  /* 0x0000002e0ae87947 */ /* 0x000fea000b800000 */
[----:B------:R-:W-:Y:S01]  /*4e20*/  NOP ;  /* 0x0000000000007918 */ /* 0x000fe20000000000 */
.L_x_228:
[----:B------:R-:W-:Y:S05]  /*4e30*/  WARPSYNC.ALL ;  /* 0x0000000000007948 */ /* 0x000fea0003800000 */
[----:B------:R-:W-:Y:S06]  /*4e40*/  BAR.SYNC.DEFER_BLOCKING 0xd, 0xa0 ;  /* 0x0342800000007b1d */ /* 0x000fec0000010000 */
[----:B------:R-:W-:Y:S04]  /*4e50*/  BSSY B0, `(.L_x_163) ;  /* 0x000000d000007945 */ /* 0x000fe80003800000 */
[----:B------:R-:W-:Y:S05]  /*4e60*/  @!P0 BRA `(.L_x_164) ;  /* 0x00000000002c8947 */ /* 0x000fea0003800000 */
[----:B------:R-:W1:Y:S01]  /*4e70*/  S2UR UR11, SR_CgaCtaId ;  /* 0x00000000000b79c3 */ /* 0x000e620000008800 */
[----:B------:R-:W-:Y:S01]  /*4e80*/  UMOV UR10, 0x400 ;  /* 0x00000400000a7882 */ /* 0x000fe20000000000 */
[----:B------:R-:W-:Y:S01]  /*4e90*/  UIADD3 UR18, UP0, UR14, 0x8000, URZ ;  /* 0x000080000e127890 */ /* 0x000fe2000ff1e03f */
[----:B------:R-:W-:Y:S01]  /*4ea0*/  UMOV UR22, 0x0 ;  /* 0x0000000000167882 */ /* 0x000fe20000000000 */
[----:B------:R-:W-:Y:S02]  /*4eb0*/  UMOV UR23, 0x14f00000 ;  /* 0x14f0000000177882 */ /* 0x000fe40000000000 */
[----:B------:R-:W-:Y:S02]  /*4ec0*/  UIADD3.X UR19, URZ, UR15, URZ, UP0, !UPT ;  /* 0x0000000f3f137290 */ /* 0x000fe400087fe43f */
[----:B-1----:R-:W-:-:S03]  /*4ed0*/  ULEA UR10, UR11, UR10, 0x18 ;  /* 0x0000000a0b0a7291 */ /* 0x002fc6000f8ec03f */
[----:B------:R-:W-:Y:S01]  /*4ee0*/  UMOV UR11, 0x400 ;  /* 0x00000400000b7882 */ /* 0x000fe20000000000 */
[----:B------:R-:W-:-:S09]  /*4ef0*/  UIADD3 UR10, UR10, 0x12000, URZ ;  /* 0x000120000a0a7890 */ /* 0x000fd2000fffe03f */
[----:B------:R1:W-:Y:S02]  /*4f00*/  UBLKRED.G.S.ADD.F32.RN [UR18], [UR10], UR11, desc[UR22] ;  /* 0x000016120a0073bb */ /* 0x0003e400080a140b */
[----:B-1----:R0:W-:Y:S02]  /*4f10*/  UTMACMDFLUSH ;  /* 0x00000000000079b7 */ /* 0x0021e40000000000 */
.L_x_164:
[----:B------:R-:W-:Y:S05]  /*4f20*/  BSYNC B0 ;  /* 0x0000000000007941 */ /* 0x000fea0003800000 */
.L_x_163:
        /* <DEDUP_REMOVED lines=14> */
.L_x_166:
[----:B------:R-:W-:Y:S05]  /*5010*/  BSYNC B0 ;  /* 0x0000000000007941 */ /* 0x000fea0003800000 */
.L_x_165:
        /* <DEDUP_REMOVED lines=12> */
[----:B------:R1:W-:Y:S01]  /*50e0*/  UBLKRED.G.S.ADD.F32.RN [UR18], [UR10], UR11, desc[UR22] ;  /* 0x000016120a0073bb */ /* 0x0003e200080a140b */
[----:B------:R0:W-:Y:S01]  /*50f0*/  UTMACMDFLUSH ;  /* 0x00000000000079b7 */ /* 0x0001e20000000000 */
[----:B-1----:R-:W-:-:S04]  /*5100*/  DEPBAR.LE SB0, 0x2 ;  /* 0x000080800000791a */ /* 0x002fc80000000000 */
.L_x_168:
[----:B------:R-:W-:Y:S05]  /*5110*/  BSYNC B0 ;  /* 0x0000000000007941 */ /* 0x000fea0003800000 */
.L_x_167:
[----:B------:R-:W-:Y:S06]  /*5120*/  BAR.ARV 0xa, 0xa0 ;  /* 0x0282800000007b1d */ /* 0x000fec0000002000 */
[----:B------:R-:W-:Y:S04]  /*5130*/  BSSY B0, `(.L_x_169) ;  /* 0x0000003000007945 */ /* 0x000fe80003800000 */
[----:B------:R-:W-:Y:S05]  /*5140*/  @!P0 BRA `(.L_x_170) ;  /* 0x0000000000048947 */ /* 0x000fea0003800000 */
[----:B------:R-:W-:-:S04]  /*5150*/  DEPBAR.LE SB0, 0x1 ;  /* 0x000080400000791a */ /* 0x000fc80000000000 */
.L_x_170:
[----:B------:R-:W-:Y:S05]  /*5160*/  BSYNC B0 ;  /* 0x0000000000007941 */ /* 0x000fea0003800000 */
.L_x_169:
[----:B------:R-:W-:Y:S06]  /*5170*/  BAR.ARV 0xb, 0xa0 ;  /* 0x02c2800000007b1d */ /* 0x000fec0000002000 */
[----:B------:R-:W-:Y:S04]  /*5180*/  BSSY B0, `(.L_x_171) ;  /* 0x0000003000007945 */ /* 0x000fe80003800000 */
[----:B------:R-:W-:Y:S05]  /*5190*/  @!P0 BRA `(.L_x_172) ;  /* 0x0000000000048947 */ /* 0x000fea0003800000 */
[----:B------:R-:W-:-:S04]  /*51a0*/  DEPBAR.LE SB0, 0x0 ;  /* 0x000080000000791a */ /* 0x000fc80000000000 */
.L_x_172:
[----:B------:R-:W-:Y:S05]  /*51b0*/  BSYNC B0 ;  /* 0x0000000000007941 */ /* 0x000fea0003800000 */
.L_x_171:
[----:B------:R-:W-:Y:S06]  /*51c0*/  BAR.ARV 0xc, 0xa0 ;  /* 0x0302800000007b1d */ /* 0x000fec0000002000 */
[----:B------:R-:W-:Y:S01]  /*51d0*/  NOP ;  /* 0x0000000000007918 */ /* 0x000fe20000000000 */
[----:B------:R-:W-:Y:S04]  /*51e0*/  BSSY B0, `(.L_x_173) ;  /* 0x0000011000007945 */ /* 0x000fe80003800000 */
[----:B------:R-:W-:Y:S05]  /*51f0*/  @P1 BRA `(.L_x_174) ;  /* 0x00000000003c1947 */ /* 0x000fea0003800000 */
[----:B------:R-:W1:Y:S01]  /*5200*/  S2R R6, SR_LANEID ;  /* 0x0000000000067919 */ /* 0x000e620000000000 */
[----:B------:R-:W-:Y:S01]  /*5210*/  @!PT LDS RZ, [RZ] ;  /* 0x00000000fffff984 */ /* 0x000fe20000000800 */
[----:B------:R-:W-:Y:S01]  /*5220*/  @!PT LDS RZ, [RZ] ;  /* 0x00000000fffff984 */ /* 0x000fe20000000800 */
[----:B------:R-:W-:Y:S01]  /*5230*/  @!PT LDS RZ, [RZ] ;  /* 0x00000000fffff984 */ /* 0x000fe20000000800 */
[----:B------:R-:W-:Y:S01]  /*5240*/  @!PT LDS RZ, [RZ] ;  /* 0x00000000fffff984 */ /* 0x000fe20000000800 */
[----:B------:R2:W-:Y:S06]  /*5250*/  MEMBAR.ALL.CTA ;  /* 0x0000000000007992 */ /* 0x0005ec0000008000 */
[----:B--2---:R-:W-:Y:S06]  /*5260*/  MEMBAR.ALL.GPU ;  /* 0x0000000000007992 */ /* 0x004fec000000a000 */
[----:B------:R-:W-:-:S00]  /*5270*/  ERRBAR ;  /* 0x00000000000079ab */ /* 0x000fc00000000000 */
[----:B------:R-:W-:Y:S06]  /*5280*/  CGAERRBAR ;  /* 0x00000000000075ab */ /* 0x000fec0000000000 */
[----:B012345:R-:W-:Y:S01]  /*5290*/  CCTL.IVALL ;  /* 0x00000000ff00798f */ /* 0x03ffe20002000000 */
[----:B------:R-:W-:Y:S02]  /*52a0*/  VOTEU.ANY UR10, UPT, PT ;  /* 0x00000000000a7886 */ /* 0x000fe400038e0100 */
[----:B------:R-:W-:Y:S02]  /*52b0*/  UFLO.U32 UR11, UR10 ;  /* 0x0000000a000b72bd */ /* 0x000fe400080e0000 */
[----:B------:R-:W2:Y:S04]  /*52c0*/  POPC R7, UR10 ;  /* 0x0000000a00077d09 */ /* 0x000ea80008000000 */
[----:B-1----:R-:W-:-:S13]  /*52d0*/  ISETP.EQ.U32.AND P1, PT, R6, UR11, PT ;  /* 0x0000000b06007c0c */ /* 0x002fda000bf22070 */
[----:B--2---:R1:W-:Y:S02]  /*52e0*/  @P1 REDG.E.ADD.S32.STRONG.GPU desc[UR20][R2.64], R7 ;  /* 0x000000070200198e */ /* 0x0043e4000c10e394 */
.L_x_174:
[----:B------:R-:W-:Y:S05]  /*52f0*/  BSYNC B0 ;  /* 0x0000000000007941 */ /* 0x000fea0003800000 */
.L_x_173:
[----:B------:R-:W-:Y:S02]  /*5300*/  UIADD3 UR4, UR4, 0x2, URZ ;  /* 0x0000000204047890 */ /* 0x000fe4000fffe03f */
[----:B------:R-:W-:Y:S01]  /*5310*/  UIADD3 UR5, UR5, 0x1, URZ ;  /* 0x0000000105057890 */ /* 0x000fe2000fffe03f */
[----:B------:R-:W-:Y:S11]  /*5320*/  @P2 BRA `(.L_x_175) ;  /* 0xfffffff000dc2947 */ /* 0x000ff6000383ffff */
.L_x_142:
[----:B------:R-:W-:-:S13]  /*5330*/  ISETP.NE.AND P1, PT, R5, RZ, PT ;  /* 0x000000ff0500720c */ /* 0x000fda0003f25270 */
[----:B------:R-:W-:Y:S05]  /*5340*/  @!P1 EXIT ;  /* 0x000000000000994d */ /* 0x000fea0003800000 */
[----:B------:R-:W-:Y:S01]  /*5350*/  UIMAD UR5, UR13, UR4, URZ ;  /* 0x000000040d0572a4 */ /* 0x000fe2000f8e023f */
[----:B------:R-:W-:Y:S01]  /*5360*/  ISETP.NE.AND P2, PT, R0, RZ, PT ;  /* 0x000000ff0000720c */ /* 0x000fe20003f45270 */
[----:B------:R-:W-:Y:S01]  /*5370*/  ULDC.64 UR14, c[0x0][0x768] ;  /* 0x0001da00000e7ab9 */ /* 0x000fe20000000a00 */
[----:B------:R-:W-:Y:S01]  /*5380*/  BSSY B0, `(.L_x_176) ;  /* 0x000000d000007945 */ /* 0x000fe20003800000 */
[----:B------:R-:W-:-:S04]  /*5390*/  UIADD3 UR10, UP0, UR5, UR8, URZ ;  /* 0x00000008050a7290 */ /* 0x000fc8000ff1e03f */
[----:B------:R-:W-:Y:S02]  /*53a0*/  ULEA.HI.X.SX32 UR5, UR5, UR9, 0x1, UP0 ;  /* 0x0000000905057291 */ /* 0x000fe400080f0e3f */
[----:B------:R-:W-:-:S04]  /*53b0*/  ULEA UR11, UP0, UR10, UR14, 0x2 ;  /* 0x0000000e0a0b7291 */ /* 0x000fc8000f80103f */
[----:B------:R-:W-:Y:S02]  /*53c0*/  ULEA.HI.X UR5, UR10, UR15, UR5, 0x2, UP0 ;  /* 0x0000000f0a057291 */ /* 0x000fe400080f1405 */
[----:B-1----:R-:W-:-:S04]  /*53d0*/  IMAD.U32 R2, RZ, RZ, UR11 ;  /* 0x0000000bff027e24 */ /* 0x002fc8000f8e00ff */
[----:B------:R-:W-:Y:S01]  /*53e0*/  IMAD.U32 R3, RZ, RZ, UR5 ;  /* 0x00000005ff037e24 */ /* 0x000fe2000f8e00ff */
[----:B------:R-:W-:Y:S06]  /*53f0*/  @P2 BRA `(.L_x_177) ;  /* 0x0000000000142947 */ /* 0x000fec0003800000 */
.L_x_178:
[----:B------:R-:W2:Y:S04]  /*5400*/  LDG.E.STRONG.GPU R0, desc[UR20][R2.64] ;  /* 0x0000001402007981 */ /* 0x000ea8000c1ef900 */
[----:B--2---:R-:W-:Y:S01]  /*5410*/  CCTL.IVALL ;  /* 0x00000000ff00798f */ /* 0x004fe20002000000 */
[----:B------:R-:W-:Y:S05]  /*5420*/  YIELD ;  /* 0x0000000000007946 */ /* 0x000fea0003800000 */
[----:B------:R-:W-:-:S13]  /*5430*/  ISETP.NE.AND P1, PT, R0, UR24, PT ;  /* 0x0000001800007c0c */ /* 0x000fda000bf25270 */
[----:B------:R-:W-:Y:S05]  /*5440*/  @P1 BRA `(.L_x_178) ;  /* 0xfffffffc00ec1947 */ /* 0x000fea000383ffff */
.L_x_177:
[----:B------:R-:W-:Y:S05]  /*5450*/  BSYNC B0 ;  /* 0x0000000000007941 */ /* 0x000fea0003800000 */
.L_x_176:
[----:B------:R-:W-:-:S03]  /*5460*/  UMOV UR5, 0xffffffff ;  /* 0xffffffff00057882 */ /* 0x000fc60000000000 */
[----:B------:R-:W-:Y:S05]  /*5470*/  BRA.DIV UR5, `(.L_x_179) ;  /* 0x0000002a056c7947 */ /* 0x000fea000b800000 */
[----:B------:R-:W-:Y:S01]  /*5480*/  NOP ;  /* 0x0000000000007918 */ /* 0x000fe20000000000 */
.L_x_231:
[----:B------:R-:W-:Y:S01]  /*5490*/  IMAD.U32 R6, RZ, RZ, UR4 ;  /* 0x00000004ff067e24 */ /* 0x000fe2000f8e00ff */
[----:B------:R-:W-:Y:S05]  /*54a0*/  WARPSYNC.ALL ;  /* 0x0000000000007948 */ /* 0x000fea0003800000 */
[----:B------:R-:W-:Y:S01]  /*54b0*/  BAR.SYNC.DEFER_BLOCKING 0xd, 0xa0 ;  /* 0x0342800000007b1d */ /* 0x000fe20000010000 */
[----:B------:R-:W-:-:S05]  /*54c0*/  IMAD R6, R6, 0x3000, RZ ;  /* 0x0000300006067824 */ /* 0x000fca00078e02ff */
[----:B------:R-:W-:Y:S04]  /*54d0*/  BSSY B0, `(.L_x_180) ;  /* 0x0000012000007945 */ /* 0x000fe80003800000 */
[----:B------:R-:W-:Y:S05]  /*54e0*/  @!P0 BRA `(.L_x_181) ;  /* 0x0000000000408947 */ /* 0x000fea0003800000 */
[----:B------:R-:W1:Y:S01]  /*54f0*/  LDC.64 R8, c[0x0][0x2c0] ;  /* 0x0000b000ff087b82 */ /* 0x000e620000000a00 */
[C---:B------:R-:W-:Y:S01]  /*5500*/  IADD3 R4, P1, R6.reuse, UR6, RZ ;  /* 0x0000000606047c10 */ /* 0x040fe2000ff3e0ff */
[----:B------:R-:W-:Y:S01]  /*5510*/  UMOV UR5, 0x400 ;  /* 0x0000040000057882 */ /* 0x000fe20000000000 */
[----:B------:R-:W-:Y:S01]  /*5520*/  UMOV UR16, 0x0 ;  /* 0x0000000000107882 */ /* 0x000fe20000000000 */
[----:B------:R-:W-:Y:S01]  /*5530*/  UMOV UR17, 0x14f00000 ;  /* 0x14f0000000117882 */ /* 0x000fe20000000000 */
[----:B------:R-:W-:-:S03]  /*5540*/  LEA.HI.X.SX32 R5, R6, UR12, 0x1, P1 ;  /* 0x0000000c06057c11 */ /* 0x000fc600088f0eff */
[----:B------:R-:W2:Y:S01]  /*5550*/  S2UR UR10, SR_CgaCtaId ;  /* 0x00000000000a79c3 */ /* 0x000ea20000008800 */
[----:B-1----:R-:W-:-:S04]  /*5560*/  LEA R0, P1, R4, R8, 0x2 ;  /* 0x0000000804007211 */ /* 0x002fc800078210ff */
[----:B------:R-:W-:Y:S02]  /*5570*/  LEA.HI.X R4, R4, R9, R5, 0x2, P1 ;  /* 0x0000000904047211 */ /* 0x000fe400008f1405 */
[----:B------:R-:W-:Y:S02]  /*5580*/  R2UR UR14, R0 ;  /* 0x00000000000e72ca */ /* 0x000fe400000e0000 */
[----:B------:R-:W-:Y:S01]  /*5590*/  R2UR UR15, R4 ;  /* 0x00000000040f72ca */ /* 0x000fe200000e0000 */
[----:B--2---:R-:W-:-:S03]  /*55a0*/  ULEA UR5, UR10, UR5, 0x18 ;  /* 0x000000050a057291 */ /* 0x004fc6000f8ec03f */
[----:B------:R-:W-:Y:S01]  /*55b0*/  UMOV UR10, 0x400 ;  /* 0x00000400000a7882 */ /* 0x000fe20000000000 */
[----:B------:R-:W-:-:S09]  /*55c0*/  UIADD3 UR5, UR5, 0x12000, URZ ;  /* 0x0001200005057890 */ /* 0x000fd2000fffe03f */
[----:B------:R1:W-:Y:S02]  /*55d0*/  UBLKRED.G.S.ADD.F32.RN [UR14], [UR5], UR10, desc[UR16] ;  /* 0x0000100e050073bb */ /* 0x0003e400080a140a */
[----:B-1----:R0:W-:Y:S02]  /*55e0*/  UTMACMDFLUSH ;  /* 0x00000000000079b7 */ /* 0x0021e40000000000 */
.L_x_181:
[----:B------:R-:W-:Y:S05]  /*55f0*/  BSYNC B0 ;  /* 0x0000000000007941 */ /* 0x000fea0003800000 */
.L_x_180:
[----:B------:R-:W-:Y:S06]  /*5600*/  BAR.SYNC.DEFER_BLOCKING 0xe, 0xa0 ;  /* 0x0382800000007b1d */ /* 0x000fec0000010000 */
[----:B------:R-:W-:Y:S04]  /*5610*/  BSSY B0, `(.L_x_182) ;  /* 0x0000012000007945 */ /* 0x000fe80003800000 */
[----:B------:R-:W-:Y:S05]  /*5620*/  @!P0 BRA `(.L_x_183) ;  /* 0x0000000000408947 */ /* 0x000fea0003800000 */
[----:B------:R-:W1:Y:S01]  /*5630*/  S2UR UR15, SR_CgaCtaId ;  /* 0x00000000000f79c3 */ /* 0x000e620000008800 */
[----:B------:R-:W-:Y:S01]  /*5640*/  R2UR UR5, R6 ;  /* 0x00000000060572ca */ /* 0x000fe200000e0000 */
[----:B------:R-:W-:Y:S01]  /*5650*/  UMOV UR14, 0x400 ;  /* 0x00000400000e7882 */ /* 0x000fe20000000000 */
[----:B------:R-:W-:Y:S01]  /*5660*/  ULDC.64 UR10, c[0x0][0x2c0] ;  /* 0x0000b000000a7ab9 */ /* 0x000fe20000000a00 */
[----:B------:R-:W-:-:S10]  /*5670*/  UMOV UR17, 0x14f00000 ;  /* 0x14f0000000117882 */ /* 0x000fd40000000000 */
[----:B------:R-:W-:-:S04]  /*5680*/  UIADD3 UR5, UR5, 0x1000, URZ ;  /* 0x0000100005057890 */ /* 0x000fc8000fffe03f */
[----:B------:R-:W-:-:S04]  /*5690*/  UIADD3 UR16, UP0, UR5, UR6, URZ ;  /* 0x0000000605107290 */ /* 0x000fc8000ff1e03f */
[----:B------:R-:W-:Y:S02]  /*56a0*/  ULEA.HI.X.SX32 UR5, UR5, UR12, 0x1, UP0 ;  /* 0x0000000c05057291 */ /* 0x000fe400080f0e3f */
[----:B-1----:R-:W-:Y:S02]  /*56b0*/  ULEA UR14, UR15, UR14, 0x18 ;  /* 0x0000000e0f0e7291 */ /* 0x002fe4000f8ec03f */
[----:B------:R-:W-:Y:S02]  /*56c0*/  ULEA UR10, UP0, UR16, UR10, 0x2 ;  /* 0x0000000a100a7291 */ /* 0x000fe4000f80103f */
[----:B------:R-:W-:Y:S02]  /*56d0*/  UIADD3 UR14, UR14, 0x16000, URZ ;  /* 0x000160000e0e7890 */ /* 0x000fe4000fffe03f */
[----:B------:R-:W-:-:S03]  /*56e0*/  ULEA.HI.X UR11, UR16, UR11, UR5, 0x2, UP0 ;  /* 0x0000000b100b7291 */ /* 0x000fc600080f1405 */
[----:B------:R-:W-:Y:S01]  /*56f0*/  UMOV UR5, 0x400 ;  /* 0x0000040000057882 */ /* 0x000fe20000000000 */
[----:B------:R-:W-:-:S05]  /*5700*/  UMOV UR16, 0x0 ;  /* 0x0000000000107882 */ /* 0x000fca0000000000 */
[----:B------:R1:W-:Y:S02]  /*5710*/  UBLKRED.G.S.ADD.F32.RN [UR10], [UR14], UR5, desc[UR16] ;  /* 0x0000100a0e0073bb */ /* 0x0003e400080a1405 */
[----:B-1----:R0:W-:Y:S02]  /*5720*/  UTMACMDFLUSH ;  /* 0x00000000000079b7 */ /* 0x0021e40000000000 */
.L_x_183:
[----:B------:R-:W-:Y:S05]  /*5730*/  BSYNC B0 ;  /* 0x0000000000007941 */ /* 0x000fea0003800000 */
.L_x_182:
        /* <DEDUP_REMOVED lines=17> */
[----:B------:R1:W-:Y:S01]  /*5850*/  UBLKRED.G.S.ADD.F32.RN [UR10], [UR14], UR5, desc[UR16] ;  /* 0x0000100a0e0073bb */ /* 0x0003e200080a1405 */
[----:B------:R0:W-:Y:S01]  /*5860*/  UTMACMDFLUSH ;  /* 0x00000000000079b7 */ /* 0x0001e20000000000 */
[----:B-1----:R-:W-:-:S04]  /*5870*/  DEPBAR.LE SB0, 0x2 ;  /* 0x000080800000791a */ /* 0x002fc80000000000 */
.L_x_185:
[----:B------:R-:W-:Y:S05]  /*5880*/  BSYNC B0 ;  /* 0x0000000000007941 */ /* 0x000fea0003800000 */
.L_x_184:
[----:B------:R-:W-:Y:S06]  /*5890*/  BAR.ARV 0xa, 0xa0 ;  /* 0x0282800000007b1d */ /* 0x000fec0000002000 */
[----:B------:R-:W-:Y:S04]  /*58a0*/  BSSY B0, `(.L_x_186) ;  /* 0x0000003000007945 */ /* 0x000fe80003800000 */
[----:B------:R-:W-:Y:S05]  /*58b0*/  @!P0 BRA `(.L_x_187) ;  /* 0x0000000000048947 */ /* 0x000fea0003800000 */
[----:B------:R-:W-:-:S04]  /*58c0*/  DEPBAR.LE SB0, 0x1 ;  /* 0x000080400000791a */ /* 0x000fc80000000000 */
.L_x_187:
[----:B------:R-:W-:Y:S05]  /*58d0*/  BSYNC B0 ;  /* 0x0000000000007941 */ /* 0x000fea0003800000 */
.L_x_186:
[----:B------:R-:W-:Y:S06]  /*58e0*/  BAR.ARV 0xb, 0xa0 ;  /* 0x02c2800000007b1d */ /* 0x000fec0000002000 */
[----:B------:R-:W-:Y:S04]  /*58f0*/  BSSY B0, `(.L_x_188) ;  /* 0x0000003000007945 */ /* 0x000fe80003800000 */
[----:B------:R-:W-:Y:S05]  /*5900*/  @!P0 BRA `(.L_x_189) ;  /* 0x0000000000048947 */ /* 0x000fea0003800000 */
[----:B------:R-:W-:-:S04]  /*5910*/  DEPBAR.LE SB0, 0x0 ;  /* 0x000080000000791a */ /* 0x000fc80000000000 */
.L_x_189:
[----:B------:R-:W-:Y:S05]  /*5920*/  BSYNC B0 ;  /* 0x0000000000007941 */ /* 0x000fea0003800000 */
.L_x_188:
        /* <DEDUP_REMOVED lines=19> */
.L_x_191:
[----:B------:R-:W-:Y:S05]  /*5a60*/  BSYNC B0 ;  /* 0x0000000000007941 */ /* 0x000fea0003800000 */
.L_x_190:
[----:B------:R-:W-:Y:S05]  /*5a70*/  EXIT ;  /* 0x000000000000794d */ /* 0x000fea0003800000 */
.L_x_141:
        /* <DEDUP_REMOVED lines=57> */
.L_x_232:
        /* <DEDUP_REMOVED lines=9> */
.L_x_195:
        /* <DEDUP_REMOVED lines=102> */
.L_x_206:
[----:B-1----:R-:W-:-:S05]  /*6500*/  IMAD.MOV.U32 R10, RZ, RZ, 0x1 ;  /* 0x00000001ff0a7424 */ /* 0x002fca00078e00ff */
[----:B------:R-:W-:-:S04]  /*6510*/  SHF.L.U32 R10, R10, 0x1f, RZ ;  /* 0x0000001f0a0a7819 */ /* 0x000fc800000006ff */
[----:B------:R-:W1:Y:S02]  /*6520*/  SYNCS.PHASECHK.TRANS64.TRYWAIT P1, [R0+URZ+0x36438], R10 ;  /* 0x0364380a000075a7 */ /* 0x000e64000802017f */
[----:B-123--:R-:W-:Y:S05]  /*6530*/  @!P1 BRA `(.L_x_198) ;  /* 0x00000018006c9947 */ /* 0x00efea0003800000 */
.L_x_233:
[----:B------:R-:W-:Y:S05]  /*6540*/  @P0 BRA `(.L_x_199) ;  /* 0x0000000000140947 */ /* 0x000fea0003800000 */
[----:B------:R-:W-:Y:S01]  /*6550*/  ISETP.NE.AND P1, PT, R16, RZ, PT ;  /* 0x000000ff1000720c */ /* 0x000fe20003f25270 */
[----:B------:R-:W-:-:S04]  /*6560*/  IMAD.MOV.U32 R3, RZ, RZ, 0x6100 ;  /* 0x00006100ff037424 */ /* 0x000fc800078e00ff */
[----:B------:R2:W-:Y:S08]  /*6570*/  SYNCS.ARRIVE.TRANS64 RZ, [R0+URZ+0x36430], R3 ;  /* 0x0364300300ff79a7 */ /* 0x0005f0000800003f */
[----:B------:R-:W-:Y:S05]  /*6580*/  @!P1 BRA `(.L_x_199) ;  /* 0x0000000000049947 */ /* 0x000fea0003800000 */
[----:B------:R-:W-:Y:S01]  /*6590*/  BPT.TRAP 0x1 ;  /* 0x000000040000795c */ /* 0x000fe20000300000 */
.L_x_199:
        /* <DEDUP_REMOVED lines=47> */
.L_x_234:
[----:B------:R-:W-:Y:S05]  /*6890*/  @P0 BRA `(.L_x_201) ;  /* 0x0000000000140947 */ /* 0x000fea0003800000 */
[----:B------:R-:W-:Y:S01]  /*68a0*/  ISETP.NE.AND P1, PT, R16, RZ, PT ;  /* 0x000000ff1000720c */ /* 0x000fe20003f25270 */
[----:B--2---:R-:W-:-:S04]  /*68b0*/  IMAD.MOV.U32 R3, RZ, RZ, 0x6100 ;  /* 0x00006100ff037424 */ /* 0x004fc800078e00ff */
[----:B------:R3:W-:Y:S08]  /*68c0*/  SYNCS.ARRIVE.TRANS64 RZ, [R0+URZ+0x36418], R3 ;  /* 0x0364180300ff79a7 */ /* 0x0007f0000800003f */
[----:B------:R-:W-:Y:S05]  /*68d0*/  @!P1 BRA `(.L_x_201) ;  /* 0x0000000000049947 */ /* 0x000fea0003800000 */
[----:B------:R-:W-:Y:S01]  /*68e0*/  BPT.TRAP 0x1 ;  /* 0x000000040000795c */ /* 0x000fe20000300000 */
.L_x_201:
        /* <DEDUP_REMOVED lines=35> */
.L_x_235:
        /* <DEDUP_REMOVED lines=9> */
.L_x_203:
        /* <DEDUP_REMOVED lines=37> */
.L_x_237:
[----:B------:R-:W-:Y:S05]  /*6e00*/  @P0 BRA `(.L_x_205) ;  /* 0x0000000000140947 */ /* 0x000fea0003800000 */
[----:B------:R-:W-:Y:S01]  /*6e10*/  ISETP.NE.AND P1, PT, R16, RZ, PT ;  /* 0x000000ff1000720c */ /* 0x000fe20003f25270 */
[----:B--2---:R-:W-:-:S04]  /*6e20*/  IMAD.MOV.U32 R5, RZ, RZ, 0x6100 ;  /* 0x00006100ff057424 */ /* 0x004fc800078e00ff */
[----:B------:R3:W-:Y:S08]  /*6e30*/  SYNCS.ARRIVE.TRANS64 RZ, [R0+URZ+0x36410], R5 ;  /* 0x0364100500ff79a7 */ /* 0x0007f0000800003f */
[----:B------:R-:W-:Y:S05]  /*6e40*/  @!P1 BRA `(.L_x_205) ;  /* 0x0000000000049947 */ /* 0x000fea0003800000 */
[----:B------:R-:W-:Y:S01]  /*6e50*/  BPT.TRAP 0x1 ;  /* 0x000000040000795c */ /* 0x000fe20000300000 */
.L_x_205:
        /* <DEDUP_REMOVED lines=36> */
.L_x_197:
[----:B------:R-:W-:Y:S01]  /*70a0*/  ISETP.NE.AND P1, PT, R21, RZ, PT ;  /* 0x000000ff1500720c */ /* 0x000fe20003f25270 */
[----:B------:R-:W-:-:S12]  /*70b0*/  IMAD.MOV.U32 R4, RZ, RZ, 0x1 ;  /* 0x00000001ff047424 */ /* 0x000fd800078e00ff */
[----:B------:R-:W-:Y:S05]  /*70c0*/  @!P1 BRA `(.L_x_196) ;  /* 0x0000000400649947 */ /* 0x000fea0003800000 */
[----:B------:R-:W2:Y:S02]  /*70d0*/  SYNCS.PHASECHK.TRANS64.TRYWAIT P1, [R0+URZ+0x36438], R10 ;  /* 0x0364380a000075a7 */ /* 0x000ea4000802017f */
[----:B--2---:R-:W-:Y:S05]  /*70e0*/  @!P1 BRA `(.L_x_207) ;  /* 0x0000000c00d49947 */ /* 0x004fea0003800000 */
.L_x_238:
[----:B------:R-:W-:Y:S05]  /*70f0*/  @P0 BRA `(.L_x_208) ;  /* 0x0000000000140947 */ /* 0x000fea0003800000 */
[----:B------:R-:W-:Y:S01]  /*7100*/  ISETP.NE.AND P1, PT, R16, RZ, PT ;  /* 0x000000ff1000720c */ /* 0x000fe20003f25270 */
[----:B------:R-:W-:-:S04]  /*7110*/  IMAD.MOV.U32 R5, RZ, RZ, 0x6100 ;  /* 0x00006100ff057424 */ /* 0x000fc800078e00ff */
[----:B------:R3:W-:Y:S08]  /*7120*/  SYNCS.ARRIVE.TRANS64 RZ, [R0+URZ+0x36430], R5 ;  /* 0x0364300500ff79a7 */ /* 0x0007f0000800003f */
[----:B------:R-:W-:Y:S05]  /*7130*/  @!P1 BRA `(.L_x_208) ;  /* 0x0000000000049947 */ /* 0x000fea0003800000 */
[----:B------:R-:W-:Y:S01]  /*7140*/  BPT.TRAP 0x1 ;  /* 0x000000040000795c */ /* 0x000fe20000300000 */
.L_x_208:
        /* <DEDUP_REMOVED lines=41> */
.L_x_239:
[----:B------:R-:W-:Y:S01]  /*73e0*/  IMAD.MOV.U32 R4, RZ, RZ, RZ ;  /* 0x000000ffff047224 */ /* 0x000fe200078e00ff */
[----:B------:R-:W-:Y:S06]  /*73f0*/  @P0 BRA `(.L_x_210) ;  /* 0x0000000000140947 */ /* 0x000fec0003800000 */
[----:B------:R-:W-:Y:S01]  /*7400*/  ISETP.NE.AND P1, PT, R16, RZ, PT ;  /* 0x000000ff1000720c */ /* 0x000fe20003f25270 */
[----:B---3--:R-:W-:-:S04]  /*7410*/  IMAD.MOV.U32 R5, RZ, RZ, 0x6100 ;  /* 0x00006100ff057424 */ /* 0x008fc800078e00ff */
[----:B------:R4:W-:Y:S08]  /*7420*/  SYNCS.ARRIVE.TRANS64 RZ, [R0+URZ+0x36418], R5 ;  /* 0x0364180500ff79a7 */ /* 0x0009f0000800003f */
[----:B------:R-:W-:Y:S05]  /*7430*/  @!P1 BRA `(.L_x_210) ;  /* 0x0000000000049947 */ /* 0x000fea0003800000 */
[----:B------:R-:W-:Y:S01]  /*7440*/  BPT.TRAP 0x1 ;  /* 0x000000040000795c */ /* 0x000fe20000300000 */
.L_x_210:
        /* <DEDUP_REMOVED lines=33> */
.L_x_196:
[----:B------:R-:W-:-:S04]  /*7660*/  SHF.L.U32 R3, R4, 0x1f, RZ ;  /* 0x0000001f04037819 */ /* 0x000fc800000006ff */
[----:B------:R-:W3:Y:S02]  /*7670*/  SYNCS.PHASECHK.TRANS64.TRYWAIT P1, [R0+URZ+0x36438], R3 ;  /* 0x03643803000075a7 */ /* 0x000ee4000802017f */
[----:B---3--:R-:W-:Y:S05]  /*7680*/  @!P1 BRA `(.L_x_211) ;  /* 0x0000000800949947 */ /* 0x008fea0003800000 */
.L_x_240:
[----:B------:R-:W-:Y:S05]  /*7690*/  @P0 BRA `(.L_x_212) ;  /* 0x0000000000180947 */ /* 0x000fea0003800000 */
[----:B------:R-:W4:Y:S01]  /*76a0*/  S2R R2, SR_TID.X ;  /* 0x0000000000027919 */ /* 0x000f220000002100 */
[----:B---3--:R-:W-:-:S04]  /*76b0*/  IMAD.MOV.U32 R3, RZ, RZ, 0x6100 ;  /* 0x00006100ff037424 */ /* 0x008fc800078e00ff */
[----:B------:R3:W-:Y:S01]  /*76c0*/  SYNCS.ARRIVE.TRANS64 RZ, [R0+URZ+0x36430], R3 ;  /* 0x0364300300ff79a7 */ /* 0x0007e2000800003f */
[----:B----4-:R-:W-:-:S13]  /*76d0*/  LOP3.LUT P0, RZ, R2, 0x1f, RZ, 0xc0, !PT ;  /* 0x0000001f02ff7812 */ /* 0x010fda000780c0ff */
[----:B---3--:R-:W-:Y:S05]  /*76e0*/  @!P0 BRA `(.L_x_212) ;  /* 0x0000000000048947 */ /* 0x008fea0003800000 */
[----:B------:R-:W-:Y:S01]  /*76f0*/  BPT.TRAP 0x1 ;  /* 0x000000040000795c */ /* 0x000fe20000300000 */
.L_x_212:
        /* <DEDUP_REMOVED lines=43> */
.L_x_193:
[----:B------:R-:W-:Y:S05]  /*79b0*/  BSYNC B0 ;  /* 0x0000000000007941 */ /* 0x000fea0003800000 */
.L_x_192:
[----:B------:R-:W-:-:S03]  /*79c0*/  UMOV UR6, 0xffffffff ;  /* 0xffffffff00067882 */ /* 0x000fc60000000000 */
[----:B------:R-:W-:Y:S05]  /*79d0*/  BRA.DIV UR6, `(.L_x_213) ;  /* 0x0000000606d47947 */ /* 0x000fea000b800000 */
[----:B------:R-:W-:-:S13]  /*79e0*/  ELECT P0, URZ, PT ;  /* 0x00000000003f782f */ /* 0x000fda0003800000 */
.L_x_243:
[----:B------:R-:W-:Y:S04]  /*79f0*/  BSSY B0, `(.L_x_214) ;  /* 0x000001e000007945 */ /* 0x000fe80003800000 */
[----:B------:R-:W-:Y:S05]  /*7a00*/  @!P0 BRA `(.L_x_215) ;  /* 0x0000000000708947 */ /* 0x000fea0003800000 */
[----:B------:R-:W-:-:S04]  /*7a10*/  LOP3.LUT R17, R17, 0x2, RZ, 0xfc, !PT ;  /* 0x0000000211117812 */ /* 0x000fc800078efcff */
[----:B------:R-:W-:-:S13]  /*7a20*/  ISETP.NE.AND P0, PT, R17, 0x3, PT ;  /* 0x000000031100780c */ /* 0x000fda0003f05270 */
[----:B------:R-:W-:Y:S05]  /*7a30*/  @!P0 BRA `(.L_x_216) ;  /* 0x0000000000048947 */ /* 0x000fea0003800000 */
[----:B------:R-:W-:Y:S01]  /*7a40*/  BPT.TRAP 0x1 ;  /* 0x000000040000795c */ /* 0x000fe20000300000 */
.L_x_216:
        /* <DEDUP_REMOVED lines=15> */
.L_x_244:
[----:B------:R-:W2:Y:S02]  /*7b40*/  SYNCS.PHASECHK.TRANS64.TRYWAIT P1, [R3+URZ], R2 ;  /* 0x00000002030075a7 */ /* 0x000ea4000802017f */
[----:B--2---:R-:W-:Y:S05]  /*7b50*/  @!P1 BRA `(.L_x_218) ;  /* 0x0000000400ac9947 */ /* 0x004fea0003800000 */
.L_x_245:
[----:B------:R-:W-:Y:S05]  /*7b60*/  @!P0 BRA `(.L_x_219) ;  /* 0x0000000000048947 */ /* 0x000fea0003800000 */
[----:B------:R-:W-:Y:S01]  /*7b70*/  BPT.TRAP 0x1 ;  /* 0x000000040000795c */ /* 0x000fe20000300000 */
.L_x_219:
[----:B------:R-:W-:-:S07]  /*7b80*/  SHF.L.U32 R4, R4, 0x1f, RZ ;  /* 0x0000001f04047819 */ /* 0x000fce00000006ff */
.L_x_220:
[----:B---3--:R3:W4:Y:S02]  /*7b90*/  SYNCS.PHASECHK.TRANS64.TRYWAIT P0, [R9+URZ+0x36438], R4 ;  /* 0x03643804090075a7 */ /* 0x008724000800017f */
[----:B----4-:R-:W-:Y:S05]  /*7ba0*/  @!P0 NANOSLEEP.SYNCS 0x989680 ;  /* 0x009896800000895d */ /* 0x010fea0003900000 */
[----:B------:R-:W4:Y:S02]  /*7bb0*/  @!P0 SYNCS.PHASECHK.TRANS64 P0, [R9+URZ+0x36438], R4 ;  /* 0x03643804090085a7 */ /* 0x000f24000800007f */
[----:B----4-:R-:W-:Y:S05]  /*7bc0*/  @!P0 BRA `(.L_x_220) ;  /* 0xfffffffc00f08947 */ /* 0x010fea000383ffff */
.L_x_215:
[----:B------:R-:W-:Y:S05]  /*7bd0*/  BSYNC B0 ;  /* 0x0000000000007941 */ /* 0x000fea0003800000 */
.L_x_214:
[----:B------:R-:W-:Y:S05]  /*7be0*/  EXIT ;  /* 0x000000000000794d */ /* 0x000fea0003800000 */
.L_x_120:
[----:B------:R-:W-:Y:S02]  /*7bf0*/  IMAD.MOV.U32 R12, RZ, RZ, RZ ;  /* 0x000000ffff0c7224 */ /* 0x000fe400078e00ff */
[----:B------:R-:W-:Y:S02]  /*7c00*/  IMAD.MOV.U32 R11, RZ, RZ, 0x1f ;  /* 0x0000001fff0b7424 */ /* 0x000fe400078e00ff */
[----:B------:R-:W-:-:S07]  /*7c10*/  IMAD.MOV.U32 R15, RZ, RZ, -0x1 ;  /* 0xffffffffff0f7424 */ /* 0x000fce00078e00ff */
[----:B------:R-:W-:Y:S05]  /*7c20*/  WARPSYNC.COLLECTIVE R15, `(.L_x_221) ;  /* 0x000000000f087348 */ /* 0x000fea0003c00000 */
[----:B------:R1:W2:Y:S02]  /*7c30*/  SHFL.IDX P6, R14, R13, R12, R11 ;  /* 0x0000000c0d0e7389 */ /* 0x0002a400000c000b */
[----:B-12---:R-:W-:Y:S01]  /*7c40*/  ENDCOLLECTIVE ;  /* 0x000000000000791b */ /* 0x006fe20003800000 */
.L_x_221:
[----:B------:R-:W-:Y:S05]  /*7c50*/  BRA `(.L_x_222) ;  /* 0xffffff8c00c87947 */ /* 0x000fea000383ffff */
.L_x_122:
[----:B--2---:R2:W3:Y:S02]  /*7c60*/  SYNCS.PHASECHK.TRANS64.TRYWAIT P0, [R19+URZ+0x36400], R12 ;  /* 0x0364000c130075a7 */ /* 0x0044e4000800017f */
[----:B---3--:R-:W-:Y:S05]  /*7c70*/  @!P0 NANOSLEEP.SYNCS 0x989680 ;  /* 0x009896800000895d */ /* 0x008fea0003900000 */
[----:B------:R-:W3:Y:S02]  /*7c80*/  @!P0 SYNCS.PHASECHK.TRANS64 P0, [R19+URZ+0x36400], R12 ;  /* 0x0364000c130085a7 */ /* 0x000ee4000800007f */
[----:B---3--:R-:W-:Y:S05]  /*7c90*/  @!P0 BRA `(.L_x_122) ;  /* 0xfffffffc00f08947 */ /* 0x008fea000383ffff */
[----:B------:R-:W-:Y:S05]  /*7ca0*/  BRA `(.L_x_121) ;  /* 0xffffff90002c7947 */ /* 0x000fea000383ffff */
.L_x_127:
[----:B--2---:R2:W3:Y:S02]  /*7cb0*/  SYNCS.PHASECHK.TRANS64.TRYWAIT P1, [R4+URZ+0x36410], R9 ;  /* 0x03641009040075a7 */ /* 0x0044e4000802017f */
[----:B---3--:R-:W-:Y:S05]  /*7cc0*/  @!P1 NANOSLEEP.SYNCS 0x989680 ;  /* 0x009896800000995d */ /* 0x008fea0003900000 */
[----:B------:R-:W3:Y:S02]  /*7cd0*/  @!P1 SYNCS.PHASECHK.TRANS64 P1, [R4+URZ+0x36410], R9 ;  /* 0x03641009040095a7 */ /* 0x000ee4000802007f */
[----:B---3--:R-:W-:Y:S05]  /*7ce0*/  @!P1 BRA `(.L_x_127) ;  /* 0xfffffffc00f09947 */ /* 0x008fea000383ffff */
[----:B------:R-:W-:Y:S05]  /*7cf0*/  BRA `(.L_x_126) ;  /* 0xffffff9400e47947 */ /* 0x000fea000383ffff */
.L_x_131:
[----:B------:R1:W1:Y:S02]  /*7d00*/  SYNCS.PHASECHK.TRANS64.TRYWAIT P1, [R19+URZ+0x36430], R8 ;  /* 0x03643008130075a7 */ /* 0x000264000802017f */
[----:B-1----:R-:W-:Y:S05]  /*7d10*/  @!P1 NANOSLEEP.SYNCS 0x989680 ;  /* 0x009896800000995d */ /* 0x002fea0003900000 */
[----:B------:R-:W1:Y:S02]  /*7d20*/  @!P1 SYNCS.PHASECHK.TRANS64 P1, [R19+URZ+0x36430], R8 ;  /* 0x03643008130095a7 */ /* 0x000e64000802007f */
[----:B-1----:R-:W-:Y:S05]  /*7d30*/  @!P1 BRA `(.L_x_131) ;  /* 0xfffffffc00f09947 */ /* 0x002fea000383ffff */
[----:B------:R-:W-:Y:S05]  /*7d40*/  BRA `(.L_x_130) ;  /* 0xffffff9c00887947 */ /* 0x000fea000383ffff */
.L_x_146:
[----:B------:R-:W-:Y:S01]  /*7d50*/  BSSY B0, `(.L_x_223) ;  /* 0x0000005000007945 */ /* 0x000fe20003800000 */
[----:B------:R-:W-:-:S07]  /*7d60*/  IMAD.MOV.U32 R15, RZ, RZ, -0x1 ;  /* 0xffffffffff0f7424 */ /* 0x000fce00078e00ff */
[----:B------:R-:W-:Y:S05]  /*7d70*/  WARPSYNC.COLLECTIVE R15, `(.L_x_224) ;  /* 0x000000000f087348 */ /* 0x000fea0003c00000 */
[----:B------:R-:W-:Y:S01]  /*7d80*/  NOP ;  /* 0x0000000000007918 */ /* 0x000fe20000000000 */
[----:B------:R-:W-:Y:S01]  /*7d90*/  ENDCOLLECTIVE ;  /* 0x000000000000791b */ /* 0x000fe20003800000 */
.L_x_224:
[----:B------:R-:W-:Y:S05]  /*7da0*/  BSYNC B0 ;  /* 0x0000000000007941 */ /* 0x000fea0003800000 */
.L_x_223:
[----:B------:R-:W-:Y:S05]  /*7db0*/  BRA `(.L_x_225) ;  /* 0xffffffc800907947 */ /* 0x000fea000383ffff */
.L_x_162:
[----:B------:R-:W-:Y:S01]  /*7dc0*/  BSSY B0, `(.L_x_226) ;  /* 0x0000005000007945 */ /* 0x000fe20003800000 */
[----:B------:R-:W-:-:S07]  /*7dd0*/  IMAD.MOV.U32 R15, RZ, RZ, -0x1 ;  /* 0xffffffffff0f7424 */ /* 0x000fce00078e00ff */
[----:B------:R-:W-:Y:S05]  /*7de0*/  WARPSYNC.COLLECTIVE R15, `(.L_x_227) ;  /* 0x000000000f087348 */ /* 0x000fea0003c00000 */
[----:B------:R-:W-:Y:S01]  /*7df0*/  NOP ;  /* 0x0000000000007918 */ /* 0x000fe20000000000 */
[----:B------:R-:W-:Y:S01]  /*7e00*/  ENDCOLLECTIVE ;  /* 0x000000000000791b */ /* 0x000fe20003800000 */
.L_x_227:
[----:B------:R-:W-:Y:S05]  /*7e10*/  BSYNC B0 ;  /* 0x0000000000007941 */ /* 0x000fea0003800000 */
.L_x_226:
[----:B------:R-:W-:Y:S05]  /*7e20*/  BRA `(.L_x_228) ;  /* 0xffffffd000007947 */ /* 0x000fea000383ffff */
.L_x_179:
[----:B------:R-:W-:Y:S01]  /*7e30*/  BSSY B0, `(.L_x_229) ;  /* 0x0000005000007945 */ /* 0x000fe20003800000 */
[----:B------:R-:W-:-:S07]  /*7e40*/  IMAD.MOV.U32 R15, RZ, RZ, -0x1 ;  /* 0xffffffffff0f7424 */ /* 0x000fce00078e00ff */
[----:B------:R-:W-:Y:S05]  /*7e50*/  WARPSYNC.COLLECTIVE R15, `(.L_x_230) ;  /* 0x000000000f087348 */ /* 0x000fea0003c00000 */
[----:B------:R-:W-:Y:S01]  /*7e60*/  NOP ;  /* 0x0000000000007918 */ /* 0x000fe20000000000 */
[----:B------:R-:W-:Y:S01]  /*7e70*/  ENDCOLLECTIVE ;  /* 0x000000000000791b */ /* 0x000fe20003800000 */
.L_x_230:
[----:B------:R-:W-:Y:S05]  /*7e80*/  BSYNC B0 ;  /* 0x0000000000007941 */ /* 0x000fea0003800000 */
.L_x_229:
[----:B------:R-:W-:Y:S05]  /*7e90*/  BRA `(.L_x_231) ;  /* 0xffffffd4007c7947 */ /* 0x000fea000383ffff */
.L_x_194:
[----:B-1----:R1:W2:Y:S02]  /*7ea0*/  SYNCS.PHASECHK.TRANS64.TRYWAIT P1, [R0+URZ+0x36420], R10 ;  /* 0x0364200a000075a7 */ /* 0x0022a4000802017f */
[----:B--2---:R-:W-:Y:S05]  /*7eb0*/  @!P1 NANOSLEEP.SYNCS 0x989680 ;  /* 0x009896800000995d */ /* 0x004fea0003900000 */
[----:B------:R-:W2:Y:S02]  /*7ec0*/  @!P1 SYNCS.PHASECHK.TRANS64 P1, [R0+URZ+0x36420], R10 ;  /* 0x0364200a000095a7 */ /* 0x000ea4000802007f */
[----:B--2---:R-:W-:Y:S05]  /*7ed0*/  @!P1 BRA `(.L_x_194) ;  /* 0xfffffffc00f09947 */ /* 0x004fea000383ffff */
[----:B------:R-:W-:Y:S05]  /*7ee0*/  BRA `(.L_x_232) ;  /* 0xffffffdc00c87947 */ /* 0x000fea000383ffff */
.L_x_198:
[----:B-1----:R1:W2:Y:S02]  /*7ef0*/  SYNCS.PHASECHK.TRANS64.TRYWAIT P1, [R0+URZ+0x36438], R10 ;  /* 0x0364380a000075a7 */ /* 0x0022a4000802017f */
[----:B--2---:R-:W-:Y:S05]  /*7f00*/  @!P1 NANOSLEEP.SYNCS 0x989680 ;  /* 0x009896800000995d */ /* 0x004fea0003900000 */
[----:B------:R-:W2:Y:S02]  /*7f10*/  @!P1 SYNCS.PHASECHK.TRANS64 P1, [R0+URZ+0x36438], R10 ;  /* 0x0364380a000095a7 */ /* 0x000ea4000802007f */
[----:B--2---:R-:W-:Y:S05]  /*7f20*/  @!P1 BRA `(.L_x_198) ;  /* 0xfffffffc00f09947 */ /* 0x004fea000383ffff */
[----:B------:R-:W-:Y:S05]  /*7f30*/  BRA `(.L_x_233) ;  /* 0xffffffe400807947 */ /* 0x000fea000383ffff */
.L_x_200:
[----:B--2---:R2:W3:Y:S02]  /*7f40*/  SYNCS.PHASECHK.TRANS64.TRYWAIT P1, [R0+URZ+0x36428], R3 ;  /* 0x03642803000075a7 */ /* 0x0044e4000802017f */
[----:B---3--:R-:W-:Y:S05]  /*7f50*/  @!P1 NANOSLEEP.SYNCS 0x989680 ;  /* 0x009896800000995d */ /* 0x008fea0003900000 */
[----:B------:R-:W3:Y:S02]  /*7f60*/  @!P1 SYNCS.PHASECHK.TRANS64 P1, [R0+URZ+0x36428], R3 ;  /* 0x03642803000095a7 */ /* 0x000ee4000802007f */
[----:B---3--:R-:W-:Y:S05]  /*7f70*/  @!P1 BRA `(.L_x_200) ;  /* 0xfffffffc00f09947 */ /* 0x008fea000383ffff */
[----:B------:R-:W-:Y:S05]  /*7f80*/  BRA `(.L_x_234) ;  /* 0xffffffe800407947 */ /* 0x000fea000383ffff */
.L_x_202:
[----:B--2---:R2:W3:Y:S02]  /*7f90*/  SYNCS.PHASECHK.TRANS64.TRYWAIT P1, [R0+URZ+0x36438], R29 ;  /* 0x0364381d000075a7 */ /* 0x0044e4000802017f */
[----:B---3--:R-:W-:Y:S05]  /*7fa0*/  @!P1 NANOSLEEP.SYNCS 0x989680 ;  /* 0x009896800000995d */ /* 0x008fea0003900000 */
[----:B------:R-:W3:Y:S02]  /*7fb0*/  @!P1 SYNCS.PHASECHK.TRANS64 P1, [R0+URZ+0x36438], R29 ;  /* 0x0364381d000095a7 */ /* 0x000ee4000802007f */
[----:B---3--:R-:W-:Y:S05]  /*7fc0*/  @!P1 BRA `(.L_x_202) ;  /* 0xfffffffc00f09947 */ /* 0x008fea000383ffff */
[----:B------:R-:W-:Y:S05]  /*7fd0*/  BRA `(.L_x_235) ;  /* 0xffffffe800d07947 */ /* 0x000fea000383ffff */
.L_x_204:
[----:B------:R-:W-:-:S07]  /*7fe0*/  SHF.L.U32 R5, R12, 0x1f, RZ ;  /* 0x0000001f0c057819 */ /* 0x000fce00000006ff */
.L_x_236:
[----:B--2---:R2:W3:Y:S02]  /*7ff0*/  SYNCS.PHASECHK.TRANS64.TRYWAIT P1, [R0+URZ+0x36420], R5 ;  /* 0x03642005000075a7 */ /* 0x0044e4000802017f */
[----:B---3--:R-:W-:Y:S05]  /*8000*/  @!P1 NANOSLEEP.SYNCS 0x989680 ;  /* 0x009896800000995d */ /* 0x008fea0003900000 */
[----:B------:R-:W3:Y:S02]  /*8010*/  @!P1 SYNCS.PHASECHK.TRANS64 P1, [R0+URZ+0x36420], R5 ;  /* 0x03642005000095a7 */ /* 0x000ee4000802007f */
[----:B---3--:R-:W-:Y:S05]  /*8020*/  @!P1 BRA `(.L_x_236) ;  /* 0xfffffffc00f09947 */ /* 0x008fea000383ffff */
[----:B------:R-:W-:Y:S05]  /*8030*/  BRA `(.L_x_237) ;  /* 0xffffffec00707947 */ /* 0x000fea000383ffff */
.L_x_207:
[----:B--2---:R2:W3:Y:S02]  /*8040*/  SYNCS.PHASECHK.TRANS64.TRYWAIT P1, [R0+URZ+0x36438], R10 ;  /* 0x0364380a000075a7 */ /* 0x0044e4000802017f */
[----:B---3--:R-:W-:Y:S05]  /*8050*/  @!P1 NANOSLEEP.SYNCS 0x989680 ;  /* 0x009896800000995d */ /* 0x008fea0003900000 */
[----:B------:R-:W3:Y:S02]  /*8060*/  @!P1 SYNCS.PHASECHK.TRANS64 P1, [R0+URZ+0x36438], R10 ;  /* 0x0364380a000095a7 */ /* 0x000ee4000802007f */
[----:B---3--:R-:W-:Y:S05]  /*8070*/  @!P1 BRA `(.L_x_207) ;  /* 0xfffffffc00f09947 */ /* 0x008fea000383ffff */
[----:B------:R-:W-:Y:S05]  /*8080*/  BRA `(.L_x_238) ;  /* 0xfffffff000187947 */ /* 0x000fea000383ffff */
.L_x_209:
[----:B---3--:R3:W4:Y:S02]  /*8090*/  SYNCS.PHASECHK.TRANS64.TRYWAIT P1, [R0+URZ+0x36428], R5 ;  /* 0x03642805000075a7 */ /* 0x008724000802017f */
[----:B----4-:R-:W-:Y:S05]  /*80a0*/  @!P1 NANOSLEEP.SYNCS 0x989680 ;  /* 0x009896800000995d */ /* 0x010fea0003900000 */
[----:B------:R-:W4:Y:S02]  /*80b0*/  @!P1 SYNCS.PHASECHK.TRANS64 P1, [R0+URZ+0x36428], R5 ;  /* 0x03642805000095a7 */ /* 0x000f24000802007f */
[----:B----4-:R-:W-:Y:S05]  /*80c0*/  @!P1 BRA `(.L_x_209) ;  /* 0xfffffffc00f09947 */ /* 0x010fea000383ffff */
[----:B------:R-:W-:Y:S05]  /*80d0*/  BRA `(.L_x_239) ;  /* 0xfffffff000c07947 */ /* 0x000fea000383ffff */
.L_x_211:
[----:B---3--:R3:W4:Y:S02]  /*80e0*/  SYNCS.PHASECHK.TRANS64.TRYWAIT P1, [R0+URZ+0x36438], R3 ;  /* 0x03643803000075a7 */ /* 0x008724000802017f */
[----:B----4-:R-:W-:Y:S05]  /*80f0*/  @!P1 NANOSLEEP.SYNCS 0x989680 ;  /* 0x009896800000995d */ /* 0x010fea0003900000 */
[----:B------:R-:W4:Y:S02]  /*8100*/  @!P1 SYNCS.PHASECHK.TRANS64 P1, [R0+URZ+0x36438], R3 ;  /* 0x03643803000095a7 */ /* 0x000f24000802007f */
[----:B----4-:R-:W-:Y:S05]  /*8110*/  @!P1 BRA `(.L_x_211) ;  /* 0xfffffffc00f09947 */ /* 0x010fea000383ffff */
[----:B------:R-:W-:Y:S05]  /*8120*/  BRA `(.L_x_240) ;  /* 0xfffffff400587947 */ /* 0x000fea000383ffff */
.L_x_213:
[----:B------:R-:W-:Y:S01]  /*8130*/  BSSY B0, `(.L_x_241) ;  /* 0x0000006000007945 */ /* 0x000fe20003800000 */
[----:B------:R-:W-:-:S07]  /*8140*/  IMAD.MOV.U32 R15, RZ, RZ, -0x1 ;  /* 0xffffffffff0f7424 */ /* 0x000fce00078e00ff */
[----:B-12---:R-:W-:Y:S05]  /*8150*/  WARPSYNC.COLLECTIVE R15, `(.L_x_242) ;  /* 0x000000000f0c7348 */ /* 0x006fea0003c00000 */
[----:B------:R-:W-:Y:S02]  /*8160*/  ELECT P6, UR62, PT ;  /* 0x00000000003e782f */ /* 0x000fe400038c0000 */
[----:B------:R-:W-:Y:S01]  /*8170*/  MOV R14, UR62 ;  /* 0x0000003e000e7c02 */ /* 0x000fe20008000f00 */
[----:B-12---:R-:W-:Y:S10]  /*8180*/  ENDCOLLECTIVE ;  /* 0x000000000000791b */ /* 0x006ff40003800000 */
.L_x_242:
[----:B------:R-:W-:Y:S05]  /*8190*/  BSYNC B0 ;  /* 0x0000000000007941 */ /* 0x000fea0003800000 */
.L_x_241:
[----:B------:R-:W-:Y:S01]  /*81a0*/  PLOP3.LUT P0, PT, P6, PT, PT, 0x80, 0x0 ;  /* 0x000000000000781c */ /* 0x000fe2000370f070 */
[----:B------:R-:W-:-:S12]  /*81b0*/  BRA `(.L_x_243) ;  /* 0xfffffff8000c7947 */ /* 0x000fd8000383ffff */
.L_x_217:
[----:B-1----:R1:W2:Y:S02]  /*81c0*/  SYNCS.PHASECHK.TRANS64.TRYWAIT P1, [R7+URZ], R0 ;  /* 0x00000000070075a7 */ /* 0x0022a4000802017f */
[----:B--2---:R-:W-:Y:S05]  /*81d0*/  @!P1 NANOSLEEP.SYNCS 0x989680 ;  /* 0x009896800000995d */ /* 0x004fea0003900000 */
[----:B------:R-:W2:Y:S02]  /*81e0*/  @!P1 SYNCS.PHASECHK.TRANS64 P1, [R7+URZ], R0 ;  /* 0x00000000070095a7 */ /* 0x000ea4000802007f */
[----:B--2---:R-:W-:Y:S05]  /*81f0*/  @!P1 BRA `(.L_x_217) ;  /* 0xfffffffc00f09947 */ /* 0x004fea000383ffff */
[----:B------:R-:W-:Y:S05]  /*8200*/  BRA `(.L_x_244) ;  /* 0xfffffff8004c7947 */ /* 0x000fea000383ffff */
.L_x_218:
[----:B--2---:R2:W3:Y:S02]  /*8210*/  SYNCS.PHASECHK.TRANS64.TRYWAIT P1, [R3+URZ], R2 ;  /* 0x00000002030075a7 */ /* 0x0044e4000802017f */
[----:B---3--:R-:W-:Y:S05]  /*8220*/  @!P1 NANOSLEEP.SYNCS 0x989680 ;  /* 0x009896800000995d */ /* 0x008fea0003900000 */
[----:B------:R-:W3:Y:S02]  /*8230*/  @!P1 SYNCS.PHASECHK.TRANS64 P1, [R3+URZ], R2 ;  /* 0x00000002030095a7 */ /* 0x000ee4000802007f */
[----:B---3--:R-:W-:Y:S05]  /*8240*/  @!P1 BRA `(.L_x_218) ;  /* 0xfffffffc00f09947 */ /* 0x008fea000383ffff */
[----:B------:R-:W-:Y:S05]  /*8250*/  BRA `(.L_x_245) ;  /* 0xfffffff800407947 */ /* 0x000fea000383ffff */
.L_x_246:
        /* <DEDUP_REMOVED lines=10> */
.L_x_3856:


//--------------------- .text._ZN7cutlass13device_kernelIN5flash11enable_sm90INS1_16FlashAttnBwdSm90INS1_25CollectiveMainloopBwdSm90ILi2ELi1ELi1EN4cute5tupleIJNS5_1CILi1EEES8_S8_EEENS6_IJNS7_ILi64EEENS7_ILi96EEENS7_ILi192EEEEEENS_10bfloat16_tEfNS_4arch4Sm90ELb0ELb0ELb0ELb0ELb0ELb0ELb1ELb0ELi3ELi1ELi1ELi1ELb0EEENS1_24CollectiveEpilogueBwdGQAISD_fSG_Li384ELb0ELb0EEENS1_19SingleTileSchedulerILb0ELb0ELb0ELi96EEEEEEEEEvNT_6ParamsE --------------------------
	.section	.text._ZN7cutlass13device_kernelIN5flash11enable_sm90INS1_16FlashAttnBwdSm90INS1_25CollectiveMainloopBwdSm90ILi2ELi1ELi1EN4cute5tupleIJNS5_1CILi1EEES8_S8_EEENS6_IJNS7_ILi64EEENS7_ILi96EEENS7_ILi192EEEEEENS_10bfloat16_tEfNS_4arch4Sm90ELb0ELb0ELb0ELb0ELb0ELb0ELb1ELb0ELi3ELi1ELi1ELi1ELb0EEENS1_24CollectiveEpilogueBwdGQAISD_fSG_Li384ELb0ELb0EEENS1_19SingleTileSchedulerILb0ELb0ELb0ELi96EEEEEEEEEvNT_6ParamsE,"ax",@progbits
	.align	128
.text._ZN7cutlass13device_kernelIN5flash11enable_sm90INS1_16FlashAttnBwdSm90INS1_25CollectiveMainloopBwdSm90ILi2ELi1ELi1EN4cute5tupleIJNS5_1CILi1EEES8_S8_EEENS6_IJNS7_ILi64EEENS7_ILi96EEENS7_ILi192EEEEEENS_10bfloat16_tEfNS_4arch4Sm90ELb0ELb0ELb0ELb0ELb0ELb0ELb1ELb0ELi3ELi1ELi1ELi1ELb0EEENS1_24CollectiveEpilogueBwdGQAISD_fSG_Li384ELb0ELb0EEENS1_19SingleTileSchedulerILb0ELb0ELb0ELi96EEEEEEEEEvNT_6ParamsE:
        .type           _ZN7cutlass13device_kernelIN5flash11enable_sm90INS1_16FlashAttnBwdSm90INS1_25CollectiveMainloopBwdSm90ILi2ELi1ELi1EN4cute5tupleIJNS5_1CILi1EEES8_S8_EEENS6_IJNS7_ILi64EEENS7_ILi96EEENS7_ILi192EEEEEENS_10bfloat16_tEfNS_4arch4Sm90ELb0ELb0ELb0ELb0ELb0ELb0ELb1ELb0ELi3ELi1ELi1ELi1ELb0EEENS1_24CollectiveEpilogueBwdGQAISD_fSG_Li384ELb0ELb0EEENS1_19SingleTileSchedulerILb0ELb0ELb0ELi96EEEEEEEEEvNT_6ParamsE,@function
        .size           _ZN7cutlass13device_kernelIN5flash11enable_sm90INS1_16FlashAttnBwdSm90INS1_25CollectiveMainloopBwdSm90ILi2ELi1ELi1EN4cute5tupleIJNS5_1CILi1EEES8_S8_EEENS6_IJNS7_ILi64EEENS7_ILi96EEENS7_ILi192EEEEEENS_10bfloat16_tEfNS_4arch4Sm90ELb0ELb0ELb0ELb0ELb0ELb0ELb1ELb0ELi3ELi1ELi1ELi1ELb0EEENS1_24CollectiveEpilogueBwdGQAISD_fSG_Li384ELb0ELb0EEENS1_19SingleTileSchedulerILb0ELb0ELb0ELi96EEEEEEEEEvNT_6ParamsE,(.L_x_3857 - _ZN7cutlass13device_kernelIN5flash11enable_sm90INS1_16FlashAttnBwdSm90INS1_25CollectiveMainloopBwdSm90ILi2ELi1ELi1EN4cute5tupleIJNS5_1CILi1EEES8_S8_EEENS6_IJNS7_ILi64EEENS7_ILi96EEENS7_ILi192EEEEEENS_10bfloat16_tEfNS_4arch4Sm90ELb0ELb0ELb0ELb0ELb0ELb0ELb1ELb0ELi3ELi1ELi1ELi1ELb0EEENS1_24CollectiveEpilogueBwdGQAISD_fSG_Li384ELb0ELb0EEENS1_19SingleTileSchedulerILb0ELb0ELb0ELi96EEEEEEEEEvNT_6ParamsE)
        .other          _ZN7cutlass13device_kernelIN5flash11enable_sm90INS1_16FlashAttnBwdSm90INS1_25CollectiveMainloopBwdSm90ILi2ELi1ELi1EN4cute5tupleIJNS5_1CILi1EEES8_S8_EEENS6_IJNS7_ILi64EEENS7_ILi96EEENS7_ILi192EEEEEENS_10bfloat16_tEfNS_4arch4Sm90ELb0ELb0ELb0ELb0ELb0ELb0ELb1ELb0ELi3ELi1ELi1ELi1ELb0EEENS1_24CollectiveEpilogueBwdGQAISD_fSG_Li384ELb0ELb0EEENS1_19SingleTileSchedulerILb0ELb0ELb0ELi96EEEEEEEEEvNT_6ParamsE,@"STO_CUDA_ENTRY STV_DEFAULT"
_ZN7cutlass13device_kernelIN5flash11enable_sm90INS1_16FlashAttnBwdSm90INS1_25CollectiveMainloopBwdSm90ILi2ELi1ELi1EN4cute5tupleIJNS5_1CILi1EEES8_S8_EEENS6_IJNS7_ILi64EEENS7_ILi96EEENS7_ILi192EEEEEENS_10bfloat16_tEfNS_4arch4Sm90ELb0ELb0ELb0ELb0ELb0ELb0ELb1ELb0ELi3ELi1ELi1ELi1ELb0EEENS1_24CollectiveEpilogueBwdGQAISD_fSG_Li384ELb0ELb0EEENS1_19SingleTileSchedulerILb0ELb0ELb0ELi96EEEEEEEEEvNT_6ParamsE:
        /* <DEDUP_REMOVED lines=13> */
[----:B------:R-:W-:-:S02]  /*00d0*/  UIADD3.X UR7, URZ, UR5, URZ, UP0, !UPT ;  /* 0x000000053f077290 */ /* 0x000fc400087fe43f */
[----:B------:R-:W-:Y:S02]  /*00e0*/  UIADD3.X UR9, URZ, UR5, URZ, UP1, !UPT ;  /* 0x000000053f097290 */ /* 0x000fe40008ffe43f */
[----:B------:R-:W-:Y:S02]  /*00f0*/  UIADD3.X UR11, URZ, UR5, URZ, UP2, !UPT ;  /* 0x000000053f0b7290 */ /* 0x000fe400097fe43f */
[----:B------:R-:W-:-:S03]  /*0100*/  UIADD3.X UR5, URZ, UR5, URZ, UP3, !UPT ;  /* 0x000000053f057290 */ /* 0x000fc60009ffe43f */
[----:B------:R1:W-:Y:S02]  /*0110*/  UTMACCTL.PF [UR6] ;  /* 0x00000000060079b9 */ /* 0x0003e40008040000 */
[----:B------:R1:W-:Y:S02]  /*0120*/  UTMACCTL.PF [UR8] ;  /* 0x00000000080079b9 */ /* 0x0003e40008040000 */
[----:B------:R1:W-:Y:S02]  /*0130*/  UTMACCTL.PF [UR10] ;  /* 0x000000000a0079b9 */ /* 0x0003e40008040000 */
[----:B------:R1:W-:Y:S02]  /*0140*/  UTMACCTL.PF [UR4] ;  /* 0x00000000040079b9 */ /* 0x0003e40008040000 */
[----:B-1----:R-:W-:Y:S01]  /*0150*/  NOP ;  /* 0x0000000000007918 */ /* 0x002fe20000000000 */
.L_x_248:
[----:B------:R-:W-:Y:S05]  /*0160*/  BSYNC B0 ;  /* 0x0000000000007941 */ /* 0x000fea0003800000 */
.L_x_247:
        /* <DEDUP_REMOVED lines=34> */
.L_x_249:
        /* <DEDUP_REMOVED lines=20> */
.L_x_250:
[----:B------:R-:W-:Y:S01]  /*04d0*/  ISETP.NE.AND P0, PT, R2, RZ, PT ;  /* 0x000000ff0200720c */ /* 0x000fe20003f05270 */
[----:B------:R-:W-:Y:S01]  /*04e0*/  IMAD.MOV.U32 R18, RZ, RZ, 0x1 ;  /* 0x00000001ff127424 */ /* 0x000fe200078e00ff */
[----:B------:R-:W-:Y:S01]  /*04f0*/  NOP ;  /* 0x0000000000007918 */ /* 0x000fe20000000000 */
[----:B------:R-:W-:Y:S03]  /*0500*/  BSSY B6, `(.L_x_251) ;  /* 0x00006b4000067945 */ /* 0x000fe60003800000 */
[----:B------:R-:W-:Y:S01]  /*0510*/  SEL R18, R18, 0x2, !P0 ;  /* 0x0000000212127807 */ /* 0x000fe20004000000 */
[----:B-12-45:R-:W-:Y:S06]  /*0520*/  BAR.SYNC.DEFER_BLOCKING 0x0 ;  /* 0x0000000000007b1d */ /* 0x036fec0000010000 */
[----:B------:R-:W-:Y:S05]  /*0530*/  @!P0 BRA `(.L_x_252) ;  /* 0x00000038009c8947 */ /* 0x000fea0003800000 */
.L_x_253:
[----:B------:R-:W-:-:S08]  /*0540*/  NOP ;  /* 0x0000000000007918 */ /* 0x000fd00000000000 */
[----:B------:R-:W1:Y:S02]  /*0550*/  USETMAXREG.TRY_ALLOC.CTAPOOL UP0, 0xa0 ;  /* 0x000000a0000079c8 */ /* 0x000e640008000600 */
[----:B-1----:R-:W-:-:S13]  /*0560*/  PLOP3.LUT P0, PT, PT, PT, UP0, 0x80, 0x0 ;  /* 0x000000000000781c */ /* 0x002fda0003f0f008 */
[----:B------:R-:W-:Y:S05]  /*0570*/  @!P0 BRA `(.L_x_253) ;  /* 0xfffffffc00f08947 */ /* 0x000fea000383ffff */
[----:B------:R-:W-:Y:S01]  /*0580*/  LOP3.LUT R0, R0, 0x3, RZ, 0xc0, !PT ;  /* 0x0000000300007812 */ /* 0x000fe200078ec0ff */
[----:B------:R-:W1:Y:S05]  /*0590*/  S2UR UR4, SR_CTAID.Z ;  /* 0x00000000000479c3 */ /* 0x000e6a0000002700 */
[----:B------:R-:W2:Y:S02]  /*05a0*/  SHFL.IDX PT, R0, R0, RZ, 0x1f ;  /* 0x00001fff00007589 */ /* 0x000ea400000e0000 */
[----:B--2---:R-:W-:-:S13]  /*05b0*/  ISETP.NE.AND P0, PT, R0, RZ, PT ;  /* 0x000000ff0000720c */ /* 0x004fda0003f05270 */
[----:B------:R-:W-:-:S05]  /*05c0*/  @!P0 VIADD R2, R19, 0x9 ;  /* 0x0000000913028836 */ /* 0x000fca0000000000 */
[----:B------:R4:W-:Y:S06]  /*05d0*/  @!P0 BAR.ARV R2, 0xa0 ;  /* 0x000280020000851d */ /* 0x0009ec0000002000 */
[----:B-1----:R-:W-:-:S13]  /*05e0*/  ISETP.LE.AND P0, PT, RZ, UR4, PT ;  /* 0x00000004ff007c0c */ /* 0x002fda000bf03270 */
[----:B----4-:R-:W-:Y:S05]  /*05f0*/  @!P0 BRA `(.L_x_254) ;  /* 0x0000006800908947 */ /* 0x010fea0003800000 */
        /* <DEDUP_REMOVED lines=23> */
.L_x_256:
        /* <DEDUP_REMOVED lines=15> */
.L_x_255:
        /* <DEDUP_REMOVED lines=20> */
.L_x_258:
        /* <DEDUP_REMOVED lines=15> */
.L_x_257:
        /* <DEDUP_REMOVED lines=8> */
.L_x_339:
[----:B------:R-:W-:Y:S02]  /*0b10*/  SHF.L.U32 R10, RZ, 0x1f, RZ ;  /* 0x0000001fff0a7819 */ /* 0x000fe400000006ff */
[----:B------:R-:W-:Y:S01]  /*0b20*/  LOP3.LUT R5, R2, 0xffffff80, RZ, 0xc0, !PT ;  /* 0xffffff8002057812 */ /* 0x000fe200078ec0ff */
[----:B--2---:R-:W-:Y:S01]  /*0b30*/  IMAD.HI R2, R14, 0x55555556, RZ ;  /* 0x555555560e027827 */ /* 0x004fe200078e02ff */
[----:B------:R-:W2:Y:S03]  /*0b40*/  SYNCS.PHASECHK.TRANS64.TRYWAIT P0, [UR36+0x36400], R10 ;  /* 0x0364000aff0075a7 */ /* 0x000ea60008000164 */
[----:B------:R-:W-:Y:S01]  /*0b50*/  IMAD.IADD R6, R0, 0x1, -R5 ;  /* 0x0000000100067824 */ /* 0x000fe200078e0a05 */
[----:B------:R-:W-:-:S04]  /*0b60*/  LEA.HI R5, R2, R2, RZ, 0x1 ;  /* 0x0000000202057211 */ /* 0x000fc800078f08ff */
[----:B------:R-:W-:-:S04]  /*0b70*/  SHF.R.S32.HI R7, RZ, 0x1f, R6 ;  /* 0x0000001fff077819 */ /* 0x000fc80000011406 */
[CC--:B------:R-:W-:Y:S02]  /*0b80*/  LEA.HI R8, R7.reuse, R6.reuse, RZ, 0x2 ;  /* 0x0000000607087211 */ /* 0x0c0fe400078f10ff */
[----:B------:R-:W-:Y:S02]  /*0b90*/  LEA.HI R7, R7, R6, RZ, 0x5 ;  /* 0x0000000607077211 */ /* 0x000fe400078f28ff */
[--C-:B------:R-:W-:Y:S02]  /*0ba0*/  SHF.R.S32.HI R9, RZ, 0x2, R8.reuse ;  /* 0x00000002ff097819 */ /* 0x100fe40000011408 */
[----:B------:R-:W-:Y:S02]  /*0bb0*/  SHF.R.S32.HI R4, RZ, 0x1f, R8 ;  /* 0x0000001fff047819 */ /* 0x000fe40000011408 */
[----:B------:R-:W-:Y:S02]  /*0bc0*/  SHF.R.S32.HI R7, RZ, 0x5, R7 ;  /* 0x00000005ff077819 */ /* 0x000fe40000011407 */
[----:B------:R-:W-:-:S04]  /*0bd0*/  LEA.HI R4, R4, R9, RZ, 0x3 ;  /* 0x0000000904047211 */ /* 0x000fc800078f18ff */
[----:B------:R-:W-:Y:S01]  /*0be0*/  LOP3.LUT R2, R4, 0xfffffff8, RZ, 0xc0, !PT ;  /* 0xfffffff804027812 */ /* 0x000fe200078ec0ff */
[----:B------:R-:W-:-:S04]  /*0bf0*/  IMAD R4, R5, -0x3, R14 ;  /* 0xfffffffd05047824 */ /* 0x000fc800078e020e */
[----:B------:R-:W-:Y:S01]  /*0c00*/  IMAD.IADD R2, R9, 0x1, -R2 ;  /* 0x0000000109027824 */ /* 0x000fe200078e0a02 */
[----:B--2---:R-:W-:Y:S06]  /*0c10*/  @P0 BRA `(.L_x_260) ;  /* 0x0000000000080947 */ /* 0x004fec0003800000 */
[----:B------:R-:W2:Y:S02]  /*0c20*/  SYNCS.PHASECHK.TRANS64.TRYWAIT P0, [UR36+0x36400], R10 ;  /* 0x0364000aff0075a7 */ /* 0x000ea40008000164 */
[----:B--2---:R-:W-:Y:S05]  /*0c30*/  @!P0 BRA `(.L_x_261) ;  /* 0x0000006400288947 */ /* 0x004fea0003800000 */
.L_x_260:
[----:B------:R-:W3:Y:S01]  /*0c40*/  LDC R14, c[0x0][0x280] ;  /* 0x0000a000ff0e7b82 */ /* 0x000ee20000000800 */
        /* <DEDUP_REMOVED lines=23> */
[----:B---3--:R-:W-:-:S02]  /*0dc0*/  ISETP.GE.AND P0, PT, R14, 0x1, PT ;  /* 0x000000010e00780c */ /* 0x008fc40003f06270 */
        /* <DEDUP_REMOVED lines=26> */
[----:B------:R-:W-:Y:S01]  /*0f70*/  IMAD.SHL.U32 R17, R6, 0x4, RZ ;  /* 0x0000000406117824 */ /* 0x000fe200078e00ff */
[----:B------:R-:W-:Y:S06]  /*0f80*/  @!P0 BRA `(.L_x_262) ;  /* 0x0000002400608947 */ /* 0x000fec0003800000 */
[CC--:B------:R-:W-:Y:S01]  /*0f90*/  LEA.HI R2, R3.reuse, R0.reuse, RZ, 0x4 ;  /* 0x0000000003027211 */ /* 0x0c0fe200078f20ff */
[----:B------:R-:W3:Y:S01]  /*0fa0*/  S2R R13, SR_CTAID.X ;  /* 0x00000000000d7919 */ /* 0x000ee20000002500 */
[----:B------:R-:W-:Y:S01]  /*0fb0*/  LEA.HI R7, R3, R0, RZ, 0x5 ;  /* 0x0000000003077211 */ /* 0x000fe200078f28ff */
[----:B------:R-:W3:Y:S01]  /*0fc0*/  LDC R20, c[0x0][0x290] ;  /* 0x0000a400ff147b82 */ /* 0x000ee20000000800 */
[----:B------:R-:W-:Y:S01]  /*0fd0*/  LOP3.LUT R5, R2, 0xfffffff0, RZ, 0xc0, !PT ;  /* 0xfffffff002057812 */ /* 0x000fe200078ec0ff */
[----:B------:R-:W-:Y:S01]  /*0fe0*/  IMAD.HI R12, R16, 0x55555556, RZ ;  /* 0x55555556100c7827 */ /* 0x000fe200078e02ff */
[----:B------:R-:W-:Y:S02]  /*0ff0*/  LOP3.LUT R9, R8, 0xfffffffc, RZ, 0xc0, !PT ;  /* 0xfffffffc08097812 */ /* 0x000fe400078ec0ff */
[----:B------:R-:W-:Y:S02]  /*1000*/  CS2R R118, SRZ ;  /* 0x0000000000767805 */ /* 0x000fe4000001ff00 */
[----:B------:R-:W-:Y:S01]  /*1010*/  SHF.R.S32.HI R2, RZ, 0x4, R2 ;  /* 0x00000004ff027819 */ /* 0x000fe20000011402 */
[----:B------:R-:W-:Y:S01]  /*1020*/  IMAD.IADD R5, R0, 0x1, -R5 ;  /* 0x0000000100057824 */ /* 0x000fe200078e0a05 */
[----:B------:R-:W-:Y:S01]  /*1030*/  CS2R R116, SRZ ;  /* 0x0000000000747805 */ /* 0x000fe2000001ff00 */
[----:B------:R-:W-:Y:S01]  /*1040*/  IMAD.IADD R11, R6, 0x1, -R9 ;  /* 0x00000001060b7824 */ /* 0x000fe200078e0a09 */
[----:B------:R-:W-:-:S02]  /*1050*/  SHF.R.S32.HI R6, RZ, 0x5, R7 ;  /* 0x00000005ff067819 */ /* 0x000fc40000011407 */
[----:B------:R-:W-:Y:S02]  /*1060*/  CS2R R114, SRZ ;  /* 0x0000000000727805 */ /* 0x000fe4000001ff00 */
[----:B------:R-:W-:Y:S02]  /*1070*/  LEA.HI R0, R5, R5, RZ, 0x1 ;  /* 0x0000000505007211 */ /* 0x000fe400078f08ff */
[----:B------:R-:W-:Y:S02]  /*1080*/  CS2R R112, SRZ ;  /* 0x0000000000707805 */ /* 0x000fe4000001ff00 */
[----:B--2---:R-:W-:Y:S02]  /*1090*/  SHF.R.S32.HI R10, RZ, 0x1f, R5 ;  /* 0x0000001fff0a7819 */ /* 0x004fe40000011405 */
[----:B------:R-:W-:Y:S02]  /*10a0*/  CS2R R110, SRZ ;  /* 0x00000000006e7805 */ /* 0x000fe4000001ff00 */
[----:B------:R-:W-:-:S02]  /*10b0*/  SHF.R.S32.HI R3, RZ, 0x1, R0 ;  /* 0x00000001ff037819 */ /* 0x000fc40000011400 */
[----:B------:R-:W-:Y:S02]  /*10c0*/  CS2R R108, SRZ ;  /* 0x00000000006c7805 */ /* 0x000fe4000001ff00 */
[----:B------:R-:W-:Y:S02]  /*10d0*/  SHF.R.S32.HI R8, RZ, 0x1f, R0 ;  /* 0x0000001fff087819 */ /* 0x000fe40000011400 */
[----:B------:R-:W-:Y:S02]  /*10e0*/  CS2R R106, SRZ ;  /* 0x00000000006a7805 */ /* 0x000fe4000001ff00 */
[----:B------:R-:W-:Y:S02]  /*10f0*/  LEA.HI R10, R10, R5, RZ, 0x3 ;  /* 0x000000050a0a7211 */ /* 0x000fe400078f18ff */
[----:B------:R-:W-:Y:S02]  /*1100*/  CS2R R104, SRZ ;  /* 0x0000000000687805 */ /* 0x000fe4000001ff00 */
[----:B------:R-:W-:-:S02]  /*1110*/  LEA.HI R8, R8, R3, RZ, 0x2 ;  /* 0x0000000308087211 */ /* 0x000fc400078f10ff */
[----:B------:R-:W-:Y:S02]  /*1120*/  CS2R R102, SRZ ;  /* 0x0000000000667805 */ /* 0x000fe4000001ff00 */
[----:B------:R-:W-:Y:S01]  /*1130*/  LOP3.LUT R0, R0, 0x7fffffe, RZ, 0xc0, !PT ;  /* 0x07fffffe00007812 */ /* 0x000fe200078ec0ff */
[----:B------:R-:W-:Y:S01]  /*1140*/  IMAD.SHL.U32 R10, R10, 0x20, RZ ;  /* 0x000000200a0a7824 */ /* 0x000fe200078e00ff */
[----:B------:R-:W-:Y:S02]  /*1150*/  LOP3.LUT R8, R8, 0xfffffffc, RZ, 0xc0, !PT ;  /* 0xfffffffc08087812 */ /* 0x000fe400078ec0ff */
[----:B------:R-:W-:Y:S02]  /*1160*/  CS2R R100, SRZ ;  /* 0x0000000000647805 */ /* 0x000fe4000001ff00 */
[----:B------:R-:W-:Y:S01]  /*1170*/  SHF.R.S32.HI R7, RZ, 0x1f, R7 ;  /* 0x0000001fff077819 */ /* 0x000fe20000011407 */
[----:B------:R-:W-:Y:S01]  /*1180*/  IMAD.IADD R5, R5, 0x1, -R0 ;  /* 0x0000000105057824 */ /* 0x000fe200078e0a00 */
[----:B------:R-:W-:Y:S01]  /*1190*/  LOP3.LUT R9, R10, 0x7fffff00, RZ, 0xc0, !PT ;  /* 0x7fffff000a097812 */ /* 0x000fe200078ec0ff */
[----:B------:R-:W-:Y:S01]  /*11a0*/  IMAD.IADD R8, R3, 0x1, -R8 ;  /* 0x0000000103087824 */ /* 0x000fe200078e0a08 */
[----:B------:R-:W-:Y:S01]  /*11b0*/  LEA.HI R7, R7, R6, RZ, 0x2 ;  /* 0x0000000607077211 */ /* 0x000fe200078f10ff */
[----:B------:R-:W-:Y:S01]  /*11c0*/  IMAD.SHL.U32 R3, R2, 0x8, RZ ;  /* 0x0000000802037824 */ /* 0x000fe200078e00ff */
[----:B------:R-:W-:Y:S01]  /*11d0*/  CS2R R98, SRZ ;  /* 0x0000000000627805 */ /* 0x000fe2000001ff00 */
[----:B------:R-:W-:Y:S01]  /*11e0*/  IMAD.SHL.U32 R0, R8, 0x40, RZ ;  /* 0x0000004008007824 */ /* 0x000fe200078e00ff */
[----:B------:R-:W-:Y:S01]  /*11f0*/  LOP3.LUT R7, R7, 0x3ffffc, RZ, 0xc0, !PT ;  /* 0x003ffffc07077812 */ /* 0x000fe200078ec0ff */
[----:B------:R-:W-:Y:S01]  /*1200*/  IMAD R10, R16, 0x800, R9 ;  /* 0x00000800100a7824 */ /* 0x000fe200078e0209 */
[----:B------:R-:W-:Y:S01]  /*1210*/  LOP3.LUT P0, RZ, R8, 0x2, RZ, 0xc0, !PT ;  /* 0x0000000208ff7812 */ /* 0x000fe2000780c0ff */
[----:B---3--:R-:W-:Y:S01]  /*1220*/  IMAD R2, R13, -0x60, R20 ;  /* 0xffffffa00d027824 */ /* 0x008fe200078e0214 */
[----:B------:R-:W-:Y:S01]  /*1230*/  LOP3.LUT R0, R0, 0xc0, RZ, 0xc0, !PT ;  /* 0x000000c000007812 */ /* 0x000fe200078ec0ff */
[----:B------:R-:W-:Y:S01]  /*1240*/  IMAD.IADD R7, R6, 0x1, -R7 ;  /* 0x0000000106077824 */ /* 0x000fe200078e0a07 */
[----:B------:R-:W-:Y:S01]  /*1250*/  CS2R R96, SRZ ;  /* 0x0000000000607805 */ /* 0x000fe2000001ff00 */
[----:B------:R-:W-:Y:S01]  /*1260*/  IMAD R10, R5, 0x20, R10 ;  /* 0x00000020050a7824 */ /* 0x000fe200078e020a */
[----:B------:R-:W-:Y:S01]  /*1270*/  LOP3.LUT R3, R0, 0x8, R3, 0xf8, !PT ;  /* 0x0000000800037812 */ /* 0x000fe200078ef803 */
[----:B------:R-:W-:Y:S01]  /*1280*/  VIADD R6, R14, 0x3f ;  /* 0x0000003f0e067836 */ /* 0x000fe20000000000 */
[----:B------:R-:W-:Y:S01]  /*1290*/  SHF.R.U32.HI R0, RZ, 0x3, R0 ;  /* 0x00000003ff007819 */ /* 0x000fe20000011600 */
[----:B------:R-:W-:Y:S01]  /*12a0*/  IMAD R7, R7, 0x200, R10 ;  /* 0x0000020007077824 */ /* 0x000fe200078e020a */
[----:B------:R-:W-:Y:S01]  /*12b0*/  LEA.HI R5, R12, R12, RZ, 0x1 ;  /* 0x0000000c0c057211 */ /* 0x000fe200078f08ff */
[----:B------:R-:W-:Y:S01]  /*12c0*/  IMAD.MOV.U32 R14, RZ, RZ, 0x20 ;  /* 0x00000020ff0e7424 */ /* 0x000fe200078e00ff */
[----:B------:R-:W-:-:S02]  /*12d0*/  LOP3.LUT R0, R3, R0, RZ, 0x3c, !PT ;  /* 0x0000000003007212 */ /* 0x000fc400078e3cff */
[----:B------:R-:W-:Y:S02]  /*12e0*/  CS2R R94, SRZ ;  /* 0x00000000005e7805 */ /* 0x000fe4000001ff00 */
[----:B------:R-:W-:Y:S01]  /*12f0*/  SHF.R.S32.HI R9, RZ, 0x1f, R6 ;  /* 0x0000001fff097819 */ /* 0x000fe20000011406 */
[----:B------:R-:W-:Y:S01]  /*1300*/  IMAD R5, R5, -0x3, R16 ;  /* 0xfffffffd05057824 */ /* 0x000fe200078e0210 */
[----:B------:R-:W-:Y:S01]  /*1310*/  SEL R14, R14, 0xffffffe0, !P0 ;  /* 0xffffffe00e0e7807 */ /* 0x000fe20004000000 */
[----:B------:R-:W-:Y:S01]  /*1320*/  IMAD.IADD R13, R0, 0x1, R7 ;  /* 0x00000001000d7824 */ /* 0x000fe200078e0207 */
[----:B------:R-:W-:Y:S01]  /*1330*/  LEA.HI R9, R9, R6, RZ, 0x6 ;  /* 0x0000000609097211 */ /* 0x000fe200078f30ff */
[----:B------:R-:W-:Y:S01]  /*1340*/  IMAD R2, R5, -0x20, R2 ;  /* 0xffffffe005027824 */ /* 0x000fe200078e0202 */
[----:B------:R-:W-:Y:S01]  /*1350*/  LOP3.LUT R12, R18, 0x1, RZ, 0xfc, !PT ;  /* 0x00000001120c7812 */ /* 0x000fe200078efcff */
[----:B------:R-:W-:Y:S01]  /*1360*/  IMAD.MOV.U32 R5, RZ, RZ, RZ ;  /* 0x000000ffff057224 */ /* 0x000fe200078e00ff */
[----:B------:R-:W-:Y:S01]  /*1370*/  LEA R13, R13, UR36, 0x1 ;  /* 0x000000240d0d7c11 */ /* 0x000fe2000f8e08ff */
[----:B------:R-:W-:Y:S01]  /*1380*/  IMAD R0, R11, -0x2, R2 ;  /* 0xfffffffe0b007824 */ /* 0x000fe200078e0202 */
[----:B------:R-:W-:Y:S01]  /*1390*/  CS2R R6, SRZ ;  /* 0x0000000000067805 */ /* 0x000fe2000001ff00 */
[----:B------:R-:W-:Y:S01]  /*13a0*/  IMAD.MOV.U32 R2, RZ, RZ, RZ ;  /* 0x000000ffff027224 */ /* 0x000fe200078e00ff */
        /* <DEDUP_REMOVED lines=35> */
[----:B------:R-:W-:Y:S02]  /*15e0*/  SHF.R.S32.HI R18, RZ, 0x6, R9 ;  /* 0x00000006ff127819 */ /* 0x000fe40000011409 */
[----:B------:R-:W-:-:S07]  /*15f0*/  IADD3 R14, R14, 0x30400, R13 ;  /* 0x000304000e0e7810 */ /* 0x000fce0007ffe00d */
.L_x_273:
[----:B------:R-:W-:-:S13]  /*1600*/  ISETP.NE.AND P0, PT, R12, 0x3, PT ;  /* 0x000000030c00780c */ /* 0x000fda0003f05270 */
[----:B---3--:R-:W-:Y:S05]  /*1610*/  @!P0 BRA `(.L_x_263) ;  /* 0x0000000000048947 */ /* 0x008fea0003800000 */
[----:B------:R-:W-:Y:S01]  /*1620*/  BPT.TRAP 0x1 ;  /* 0x000000040000795c */ /* 0x000fe20000300000 */
.L_x_263:
[----:B------:R-:W-:Y:S02]  /*1630*/  LEA R3, R2, UR36, 0x3 ;  /* 0x0000002402037c11 */ /* 0x000fe4000f8e18ff */
[----:B------:R-:W-:-:S04]  /*1640*/  SHF.L.U32 R8, R7, 0x1f, RZ ;  /* 0x0000001f07087819 */ /* 0x000fc800000006ff */
[----:B------:R2:W3:Y:S01]  /*1650*/  SYNCS.PHASECHK.TRANS64.TRYWAIT P1, [R3+URZ+0x36410], R8 ;  /* 0x03641008030075a7 */ /* 0x0004e2000802017f */
[----:B------:R-:W-:Y:S05]  /*1660*/  @!P0 BRA `(.L_x_264) ;  /* 0x0000000000048947 */ /* 0x000fea0003800000 */
[----:B------:R-:W-:Y:S01]  /*1670*/  BPT.TRAP 0x1 ;  /* 0x000000040000795c */ /* 0x000fe20000300000 */
.L_x_264:
[----:B---3--:R-:W-:Y:S05]  /*1680*/  @P1 BRA `(.L_x_265) ;  /* 0x0000000000081947 */ /* 0x008fea0003800000 */
[----:B------:R-:W3:Y:S02]  /*1690*/  SYNCS.PHASECHK.TRANS64.TRYWAIT P1, [R3+URZ+0x36410], R8 ;  /* 0x03641008030075a7 */ /* 0x000ee4000802017f */
[----:B---3--:R-:W-:Y:S05]  /*16a0*/  @!P1 BRA `(.L_x_266) ;  /* 0x0000005800a09947 */ /* 0x008fea0003800000 */
.L_x_265:
[----:B------:R-:W-:Y:S05]  /*16b0*/  WARPSYNC.ALL ;  /* 0x0000000000007948 */ /* 0x000fea0003800000 */
[----:B------:R-:W-:Y:S01]  /*16c0*/  R2UR UR6, R4 ;  /* 0x00000000040672ca */ /* 0x000fe200000e0000 */
[----:B------:R-:W-:Y:S01]  /*16d0*/  UIADD3 UR4, UR36, 0x1e000, URZ ;  /* 0x0001e00024047890 */ /* 0x000fe2000fffe03f */
[C---:B------:R-:W-:Y:S01]  /*16e0*/  R2UR UR7, R2.reuse ;  /* 0x00000000020772ca */ /* 0x040fe200000e0000 */
[----:B------:R-:W-:Y:S01]  /*16f0*/  WARPGROUP.ARRIVE ;  /* 0x00000000000079c5 */ /* 0x000fe20000000000 */
[----:B------:R-:W-:Y:S01]  /*1700*/  UMOV UR13, 0x40000040 ;  /* 0x40000040000d7882 */ /* 0x000fe20000000000 */
[----:B------:R-:W-:Y:S01]  /*1710*/  USHF.R.U32.HI UR5, URZ, 0x4, UR4 ;  /* 0x000000043f057899 */ /* 0x000fe20008011604 */
[----:B--23--:R-:W-:Y:S01]  /*1720*/  IMAD R8, R2, 0x40, R15 ;  /* 0x0000004002087824 */ /* 0x00cfe200078e020f */
        /* <DEDUP_REMOVED lines=91> */
[----:B------:R2:W3:Y:S04]  /*1ce0*/  LDS R21, [R8+0x30000] ;  /* 0x0300000008157984 */ /* 0x0004e80000000800 */
[----:B------:R2:W4:Y:S01]  /*1cf0*/  LDS R20, [R8+0x30020] ;  /* 0x0300200008147984 */ /* 0x0005220000000800 */
[----:B------:R-:W-:Y:S05]  /*1d00*/  @!P0 BRA `(.L_x_267) ;  /* 0x0000000000048947 */ /* 0x000fea0003800000 */
[----:B------:R-:W-:Y:S01]  /*1d10*/  BPT.TRAP 0x1 ;  /* 0x000000040000795c */ /* 0x000fe20000300000 */
.L_x_267:
[----:B--2---:R-:W-:-:S04]  /*1d20*/  SHF.L.U32 R8, R6, 0x1f, RZ ;  /* 0x0000001f06087819 */ /* 0x004fc800000006ff */
[----:B------:R2:W5:Y:S01]  /*1d30*/  SYNCS.PHASECHK.TRANS64.TRYWAIT P1, [UR36+0x36430], R8 ;  /* 0x03643008ff0075a7 */ /* 0x0005620008020164 */
[----:B------:R-:W-:Y:S05]  /*1d40*/  @!P0 BRA `(.L_x_268) ;  /* 0x0000000000048947 */ /* 0x000fea0003800000 */
[----:B------:R-:W-:Y:S01]  /*1d50*/  BPT.TRAP 0x1 ;  /* 0x000000040000795c */ /* 0x000fe20000300000 */
.L_x_268:
[----:B-----5:R-:W-:Y:S05]  /*1d60*/  @P1 BRA `(.L_x_269) ;  /* 0x0000000000081947 */ /* 0x020fea0003800000 */
[----:B------:R-:W5:Y:S02]  /*1d70*/  SYNCS.PHASECHK.TRANS64.TRYWAIT P1, [UR36+0x36430], R8 ;  /* 0x03643008ff0075a7 */ /* 0x000f640008020164 */
[----:B-----5:R-:W-:Y:S05]  /*1d80*/  @!P1 BRA `(.L_x_270) ;  /* 0x0000005000fc9947 */ /* 0x020fea0003800000 */
.L_x_269:
[----:B------:R-:W-:Y:S01]  /*1d90*/  UIADD3 UR5, UR36, 0x2a000, URZ ;  /* 0x0002a00024057890 */ /* 0x000fe2000fffe03f */
[----:B------:R-:W-:Y:S01]  /*1da0*/  WARPGROUP.ARRIVE ;  /* 0x00000000000079c5 */ /* 0x000fe20000000000 */
[----:B------:R-:W-:Y:S01]  /*1db0*/  UIADD3 UR4, UR4, 0x9000, URZ ;  /* 0x0000900004047890 */ /* 0x000fe2000fffe03f */
[C---:B------:R-:W-:Y:S01]  /*1dc0*/  ISETP.GT.AND P1, PT, R0.reuse, RZ, PT ;  /* 0x000000ff0000720c */ /* 0x040fe20003f24270 */
[----:B------:R-:W-:Y:S01]  /*1dd0*/  USHF.R.U32.HI UR6, URZ, 0x4, UR5 ;  /* 0x000000043f067899 */ /* 0x000fe20008011605 */
[----:B------:R-:W-:Y:S01]  /*1de0*/  ISETP.GT.AND P2, PT, R0, 0x1, PT ;  /* 0x000000010000780c */ /* 0x000fe20003f44270 */
[----:B------:R-:W-:Y:S01]  /*1df0*/  USHF.R.U32.HI UR4, URZ, 0x4, UR4 ;  /* 0x000000043f047899 */ /* 0x000fe20008011604 */
[----:B------:R-:W-:Y:S01]  /*1e00*/  FSEL R9, R138, -INF , P1 ;  /* 0xff8000008a097808 */ /* 0x000fe20000800000 */
[----:B------:R-:W-:Y:S01]  /*1e10*/  ULOP3.LUT UR7, UR6, 0x3fff, URZ, 0xc0, !UPT ;  /* 0x00003fff06077892 */ /* 0x000fe2000f8ec03f */
[----:B--2--5:R-:W-:Y:S01]  /*1e20*/  FSEL R8, R137, -INF , P2 ;  /* 0xff80000089087808 */ /* 0x024fe20001000000 */
        /* <DEDUP_REMOVED lines=10> */
[--C-:B----4-:R-:W-:Y:S01]  /*1ed0*/  FFMA.FTZ R138, R9, UR7, -R20.reuse ;  /* 0x00000007098a7c23 */ /* 0x110fe20008010814 */
        /* <DEDUP_REMOVED lines=10> */
[--C-:B---3--:R-:W-:Y:S01]  /*1f80*/  FFMA.FTZ R23, R8, UR7, -R21.reuse ;  /* 0x0000000708177c23 */ /* 0x108fe20008010815 */
        /* <DEDUP_REMOVED lines=13> */
[----:B------:R-:W2:Y:S01]  /*2060*/  MUFU.EX2 R23, R23 ;  /* 0x0000001700177308 */ /* 0x000ea20000000800 */
        /* <DEDUP_REMOVED lines=9> */
[----:B------:R2:W3:Y:S08]  /*2100*/  MUFU.EX2 R137, R8 ;  /* 0x0000000800897308 */ /* 0x0004f00000000800 */
[----:B------:R-:W-:Y:S01]  /*2110*/  MUFU.EX2 R138, R138 ;  /* 0x0000008a008a7308 */ /* 0x000fe20000000800 */
[----:B--2---:R-:W-:-:S07]  /*2120*/  F2FP.BF16.F32.PACK_AB R8, R23, R22 ;  /* 0x000000161708723e */ /* 0x004fce00000010ff */
[----:B------:R-:W2:Y:S01]  /*2130*/  MUFU.EX2 R139, R139 ;  /* 0x0000008b008b7308 */ /* 0x000ea20000000800 */
[----:B---3--:R-:W-:Y:S01]  /*2140*/  F2FP.BF16.F32.PACK_AB R10, R137, R136 ;  /* 0x00000088890a723e */ /* 0x008fe200000010ff */
        /* <DEDUP_REMOVED lines=8> */
[----:B------:R-:W3:Y:S01]  /*21d0*/  MUFU.EX2 R142, R142 ;  /* 0x0000008e008e7308 */ /* 0x000ee20000000800 */
[----:B--2---:R-:W-:-:S07]  /*21e0*/  F2FP.BF16.F32.PACK_AB R9, R139, R138 ;  /* 0x0000008a8b09723e */ /* 0x004fce00000010ff */
[----:B------:R-:W-:Y:S01]  /*21f0*/  MUFU.EX2 R144, R144 ;  /* 0x0000009000907308 */ /* 0x000fe20000000800 */
[----:B---3--:R-:W-:Y:S01]  /*2200*/  F2FP.BF16.F32.PACK_AB R11, R142, R143 ;  /* 0x0000008f8e0b723e */ /* 0x008fe200000010ff */
        /* <DEDUP_REMOVED lines=83> */
[----:B------:R-:W-:Y:S01]  /*2740*/  FADD.FTZ R125, R128, -R141 ;  /* 0x8000008d807d7221 */ /* 0x000fe20000010000 */
[--C-:B---3--:R-:W-:Y:S01]  /*2750*/  FADD.FTZ R126, R126, -R140.reuse ;  /* 0x8000008c7e7e7221 */ /* 0x108fe20000010000 */
[--C-:B------:R-:W-:Y:S01]  /*2760*/  FADD.FTZ R128, R131, -R140.reuse ;  /* 0x8000008c83807221 */ /* 0x100fe20000010000 */
[--C-:B------:R-:W-:Y:S01]  /*2770*/  FADD.FTZ R127, R127, -R140.reuse ;  /* 0x8000008c7f7f7221 */ /* 0x100fe20000010000 */
[----:B------:R-:W-:Y:S01]  /*2780*/  FADD.FTZ R131, R134, -R140 ;  /* 0x8000008c86837221 */ /* 0x000fe20000010000 */
        /* <DEDUP_REMOVED lines=13> */
[--C-:B------:R-:W-:Y:S01]  /*2860*/  FADD.FTZ R121, R132, -R141.reuse ;  /* 0x8000008d84797221 */ /* 0x100fe20000010000 */
[----:B------:R-:W3:Y:S01]  /*2870*/  MUFU.EX2 R10, R10 ;  /* 0x0000000a000a7308 */ /* 0x000ee20000000800 */
[--C-:B------:R-:W-:Y:S01]  /*2880*/  FADD.FTZ R122, R123, -R140.reuse ;  /* 0x8000008c7b7a7221 */ /* 0x100fe20000010000 */
[----:B------:R-:W-:Y:S01]  /*2890*/  FMUL.FTZ R143, R143, R126 ;  /* 0x0000007e8f8f7220 */ /* 0x000fe20000410000 */
[--C-:B------:R-:W-:Y:S01]  /*28a0*/  FADD.FTZ R149, R124, -R141.reuse ;  /* 0x8000008d7c957221 */ /* 0x100fe20000010000 */
[----:B------:R-:W-:Y:S01]  /*28b0*/  FADD.FTZ R124, R133, -R141 ;  /* 0x8000008d857c7221 */ /* 0x000fe20000010000 */
[----:B------:R-:W-:Y:S01]  /*28c0*/  FMUL.FTZ R139, R139, R122 ;  /* 0x0000007a8b8b7220 */ /* 0x000fe20000410000 */
[--C-:B------:R-:W-:Y:S01]  /*28d0*/  FADD.FTZ R133, R130, -R140.reuse ;  /* 0x8000008c82857221 */ /* 0x100fe20000010000 */
[----:B------:R-:W-:Y:S01]  /*28e0*/  FADD.FTZ R140, R135, -R140 ;  /* 0x8000008c878c7221 */ /* 0x000fe20000010000 */
[----:B------:R-:W4:Y:S01]  /*28f0*/  MUFU.EX2 R21, R21 ;  /* 0x0000001500157308 */ /* 0x000f220000000800 */
[C---:B--2---:R-:W-:Y:S01]  /*2900*/  FMUL.FTZ R126, R9.reuse, R120 ;  /* 0x00000078097e7220 */ /* 0x044fe20000410000 */
[----:B------:R-:W-:Y:S01]  /*2910*/  F2FP.BF16.F32.PACK_AB R120, R9, R144 ;  /* 0x000000900978723e */ /* 0x000fe200000010ff */
[----:B------:R-:W-:Y:S01]  /*2920*/  FMUL.FTZ R22, R22, R147 ;  /* 0x0000009316167220 */ /* 0x000fe20000410000 */
[----:B------:R-:W-:Y:S01]  /*2930*/  FMUL.FTZ R23, R23, R148 ;  /* 0x0000009417177220 */ /* 0x000fe20000410000 */
[----:B------:R-:W-:Y:S01]  /*2940*/  FMUL.FTZ R136, R136, R149 ;  /* 0x0000009588887220 */ /* 0x000fe20000410000 */
[----:B------:R-:W-:Y:S01]  /*2950*/  FMUL.FTZ R137, R137, R150 ;  /* 0x0000009689897220 */ /* 0x000fe20000410000 */
[----:B------:R-:W-:Y:S01]  /*2960*/  FMUL.FTZ R138, R138, R129 ;  /* 0x000000818a8a7220 */ /* 0x000fe20000410000 */
[----:B------:R-:W2:Y:S01]  /*2970*/  MUFU.EX2 R8, R8 ;  /* 0x0000000800087308 */ /* 0x000ea20000000800 */
[----:B---3--:R-:W-:Y:S01]  /*2980*/  FMUL.FTZ R9, R10, R121 ;  /* 0x000000790a097220 */ /* 0x008fe20000410000 */
[----:B------:R-:W-:Y:S01]  /*2990*/  FMUL.FTZ R142, R142, R127 ;  /* 0x0000007f8e8e7220 */ /* 0x000fe20000410000 */
[----:B------:R-:W-:Y:S01]  /*29a0*/  FMUL.FTZ R125, R144, R125 ;  /* 0x0000007d907d7220 */ /* 0x000fe20000410000 */
[----:B------:R-:W-:-:S04]  /*29b0*/  UMOV UR7, 0x80000020 ;  /* 0x8000002000077882 */ /* 0x000fc80000000000 */
[----:B------:R-:W3:Y:S01]  /*29c0*/  MUFU.EX2 R11, R11 ;  /* 0x0000000b000b7308 */ /* 0x000ee20000000800 */
[C---:B----4-:R-:W-:Y:S01]  /*29d0*/  F2FP.BF16.F32.PACK_AB R122, R21.reuse, R10 ;  /* 0x0000000a157a723e */ /* 0x050fe200000010ff */
[----:B------:R-:W-:Y:S01]  /*29e0*/  FMUL.FTZ R124, R21, R124 ;  /* 0x0000007c157c7220 */ /* 0x000fe20000410000 */
[----:B------:R-:W-:-:S05]  /*29f0*/  F2FP.BF16.F32.PACK_AB R10, R137, R136 ;  /* 0x00000088890a723e */ /* 0x000fca00000010ff */
[----:B------:R-:W4:Y:S01]  /*2a00*/  MUFU.EX2 R20, R146 ;  /* 0x0000009200147308 */ /* 0x000f220000000800 */
[----:B--2---:R-:W-:-:S07]  /*2a10*/  FMUL.FTZ R21, R8, R133 ;  /* 0x0000008508157220 */ /* 0x004fce0000410000 */
[----:B------:R-:W2:Y:S01]  /*2a20*/  MUFU.EX2 R145, R145 ;  /* 0x0000009100917308 */ /* 0x000ea20000000800 */
[C---:B---3--:R-:W-:Y:S01]  /*2a30*/  F2FP.BF16.F32.PACK_AB R121, R11.reuse, R8 ;  /* 0x000000080b79723e */ /* 0x048fe200000010ff */
[----:B------:R-:W-:Y:S01]  /*2a40*/  FMUL.FTZ R128, R11, R128 ;  /* 0x000000800b807220 */ /* 0x000fe20000410000 */
[----:B------:R-:W-:Y:S02]  /*2a50*/  F2FP.BF16.F32.PACK_AB R8, R23, R22 ;  /* 0x000000161708723e */ /* 0x000fe400000010ff */
[----:B------:R-:W-:Y:S02]  /*2a60*/  F2FP.BF16.F32.PACK_AB R22, R124, R9 ;  /* 0x000000097c16723e */ /* 0x000fe400000010ff */
[----:B------:R-:W-:Y:S01]  /*2a70*/  F2FP.BF16.F32.PACK_AB R9, R139, R138 ;  /* 0x0000008a8b09723e */ /* 0x000fe200000010ff */
[----:B----4-:R-:W-:Y:S01]  /*2a80*/  FMUL.FTZ R131, R20, R131 ;  /* 0x0000008314837220 */ /* 0x010fe20000410000 */
[----:B------:R-:W-:Y:S02]  /*2a90*/  F2FP.BF16.F32.PACK_AB R11, R142, R143 ;  /* 0x0000008f8e0b723e */ /* 0x000fe400000010ff */
[----:B------:R-:W-:-:S02]  /*2aa0*/  F2FP.BF16.F32.PACK_AB R21, R128, R21 ;  /* 0x000000158015723e */ /* 0x000fc400000010ff */
[C---:B--2---:R-:W-:Y:S01]  /*2ab0*/  F2FP.BF16.F32.PACK_AB R123, R145.reuse, R20 ;  /* 0x00000014917b723e */ /* 0x044fe200000010ff */
        /* <DEDUP_REMOVED lines=9> */
[----:B---3--:R-:W3:Y:S02]  /*2b50*/  FENCE.VIEW.ASYNC.S ;  /* 0x00000000000073c6 */ /* 0x008ee40000000000 */
[----:B---3--:R-:W-:Y:S06]  /*2b60*/  BAR.SYNC.DEFER_BLOCKING 0x9, 0x180 ;  /* 0x0246000000007b1d */ /* 0x008fec0000010000 */
        /* <DEDUP_REMOVED lines=44> */
[----:B----4-:R-:W4:Y:S02]  /*2e30*/  FENCE.VIEW.ASYNC.S ;  /* 0x00000000000073c6 */ /* 0x010f240000000000 */
[----:B----4-:R-:W-:Y:S06]  /*2e40*/  BAR.SYNC.DEFER_BLOCKING 0x9, 0x180 ;  /* 0x0246000000007b1d */ /* 0x010fec0000010000 */
[----:B--2---:R-:W-:-:S06]  /*2e50*/  WARPGROUP.ARRIVE ;  /* 0x00000000000079c5 */ /* 0x004fcc0000000000 */
        /* <DEDUP_REMOVED lines=33> */
[----:B---3--:R-:W-:Y:S05]  /*3070*/  @!P0 BRA `(.L_x_271) ;  /* 0x0000000000048947 */ /* 0x008fea0003800000 */
[----:B------:R-:W-:Y:S01]  /*3080*/  BPT.TRAP 0x1 ;  /* 0x000000040000795c */ /* 0x000fe20000300000 */
.L_x_271:
[----:B------:R-:W-:Y:S01]  /*3090*/  LEA R8, R4, UR36, 0xd ;  /* 0x0000002404087c11 */ /* 0x000fe2000f8e68ff */
[----:B------:R-:W-:Y:S01]  /*30a0*/  UIADD3 UR4, UR36, 0x36438, URZ ;  /* 0x0003643824047890 */ /* 0x000fe2000fffe03f */
[----:B------:R-:W-:Y:S01]  /*30b0*/  VIADD R10, R19, 0x9 ;  /* 0x00000009130a7836 */ /* 0x000fe20000000000 */
        /* <DEDUP_REMOVED lines=9> */
[----:B------:R-:W-:Y:S01]  /*3150*/  WARPGROUP.ARRIVE ;  /* 0x00000000000079c5 */ /* 0x000fe20000000000 */
[----:B------:R-:W-:Y:S02]  /*3160*/  IMAD R8, R16, 0x1000, R17 ;  /* 0x0000100010087824 */ /* 0x000fe400078e0211 */
[----:B------:R-:W-:-:S03]  /*3170*/  IMAD R9, R2, 0x600, R9 ;  /* 0x0000060002097824 */ /* 0x000fc600078e0209 */
[----:B------:R-:W-:Y:S02]  /*3180*/  LEA R8, R8, UR36, 0x2 ;  /* 0x0000002408087c11 */ /* 0x000fe4000f8e10ff */
[----:B------:R-:W-:Y:S01]  /*3190*/  R2UR UR8, R9 ;  /* 0x00000000090872ca */ /* 0x000fe200000e0000 */
[----:B------:R-:W-:-:S12]  /*31a0*/  VIADD R9, R19, 0xc ;  /* 0x0000000c13097836 */ /* 0x000fd80000000000 */
[----:B------:R-:W-:Y:S02]  /*31b0*/  UMOV UR4, UR8 ;  /* 0x0000000800047c82 */ /* 0x000fe40008000000 */
        /* <DEDUP_REMOVED lines=37> */
[----:B---3--:R-:W3:Y:S02]  /*3410*/  FENCE.VIEW.ASYNC.S ;  /* 0x00000000000073c6 */ /* 0x008ee40000000000 */
[----:B---3--:R2:W-:Y:S06]  /*3420*/  BAR.ARV R9, 0xa0 ;  /* 0x000280090000751d */ /* 0x0085ec0000002000 */
[----:B------:R-:W-:Y:S05]  /*3430*/  @!P0 BRA `(.L_x_272) ;  /* 0x0000000000048947 */ /* 0x000fea0003800000 */
[----:B------:R-:W-:Y:S01]  /*3440*/  BPT.TRAP 0x1 ;  /* 0x000000040000795c */ /* 0x000fe20000300000 */
.L_x_272:
[----:B------:R-:W-:Y:S01]  /*3450*/  VIADD R5, R5, 0x1 ;  /* 0x0000000105057836 */ /* 0x000fe20000000000 */
[----:B------:R-:W-:Y:S01]  /*3460*/  LOP3.LUT R6, R6, 0x1, RZ, 0x3c, !PT ;  /* 0x0000000106067812 */ /* 0x000fe200078e3cff */
[----:B------:R-:W-:Y:S02]  /*3470*/  VIADD R2, R2, 0x1 ;  /* 0x0000000102027836 */ /* 0x000fe40000000000 */
[----:B------:R-:W-:Y:S01]  /*3480*/  VIADD R3, R3, 0x36420 ;  /* 0x0003642003037836 */ /* 0x000fe20000000000 */
[----:B------:R-:W-:Y:S02]  /*3490*/  ISETP.GE.AND P1, PT, R5, R18, PT ;  /* 0x000000120500720c */ /* 0x000fe40003f26270 */
[----:B------:R-:W-:Y:S02]  /*34a0*/  ISETP.NE.AND P0, PT, R2, 0x2, PT ;  /* 0x000000020200780c */ /* 0x000fe40003f05270 */
[----:B------:R-:W-:Y:S02]  /*34b0*/  PRMT R3, RZ, 0x654, R3 ;  /* 0x00000654ff037816 */ /* 0x000fe40000000003 */
[----:B--2---:R-:W-:-:S02]  /*34c0*/  SEL R8, RZ, 0x1, P0 ;  /* 0x00000001ff087807 */ /* 0x004fc40000000000 */
[----:B------:R3:W-:Y:S01]  /*34d0*/  SYNCS.ARRIVE.TRANS64.RED.A1T0 RZ, [R3+URZ], RZ ;  /* 0x000000ff03ff79a7 */ /* 0x0007e2000810043f */
[----:B------:R-:W-:Y:S02]  /*34e0*/  SEL R2, R2, RZ, P0 ;  /* 0x000000ff02027207 */ /* 0x000fe40000000000 */
[----:B------:R-:W-:Y:S02]  /*34f0*/  LOP3.LUT R7, R7, R8, RZ, 0x3c, !PT ;  /* 0x0000000807077212 */ /* 0x000fe400078e3cff */
[----:B------:R-:W-:Y:S05]  /*3500*/  @!P1 BRA `(.L_x_273) ;  /* 0xffffffe0003c9947 */ /* 0x000fea000383ffff */
.L_x_262:
[----:B------:R-:W4:Y:S01]  /*3510*/  S2UR UR8, SR_CTAID.Y ;  /* 0x00000000000879c3 */ /* 0x000f220000002600 */
[----:B------:R-:W-:Y:S01]  /*3520*/  ULDC UR5, c[0x0][0x850] ;  /* 0x0002140000057ab9 */ /* 0x000fe20000000800 */
[----:B------:R-:W-:Y:S01]  /*3530*/  ULDC.64 UR10, c[0x0][0x818] ;  /* 0x00020600000a7ab9 */ /* 0x000fe20000000a00 */
[----:B------:R-:W-:Y:S01]  /*3540*/  UISETP.NE.AND UP0, UPT, UR5, 0x1, UPT ;  /* 0x000000010500788c */ /* 0x000fe2000bf05270 */
[----:B-1----:R-:W-:Y:S01]  /*3550*/  IMAD R16, R16, 0x1800, R17 ;  /* 0x0000180010107824 */ /* 0x002fe200078e0211 */
[----:B------:R-:W-:-:S03]  /*3560*/  ULDC.64 UR12, c[0x0][0x840] ;  /* 0x00021000000c7ab9 */ /* 0x000fc60000000a00 */
[----:B------:R-:W1:Y:S01]  /*3570*/  S2UR UR4, SR_CTAID.X ;  /* 0x00000000000479c3 */ /* 0x000e620000002500 */
[----:B------:R-:W-:-:S05]  /*3580*/  LEA R16, R16, UR36, 0x2 ;  /* 0x0000002410107c11 */ /* 0x000fca000f8e10ff */
[----:B------:R-:W-:Y:S01]  /*3590*/  @UP0 ULDC UR6, c[0x0][0x854] ;  /* 0x0002150000060ab9 */ /* 0x000fe20000000800 */
[----:B------:R-:W-:Y:S01]  /*35a0*/  @UP0 ULDC UR9, c[0x0][0x858] ;  /* 0x0002160000090ab9 */ /* 0x000fe20000000800 */
[----:B------:R-:W5:Y:S01]  /*35b0*/  S2UR UR16, SR_CTAID.Z ;  /* 0x00000000001079c3 */ /* 0x000f620000002700 */
[----:B----4-:R-:W-:-:S07]  /*35c0*/  UIMAD.WIDE.U32 UR6, UR8, UR6, URZ ;  /* 0x00000006080672a5 */ /* 0x010fce000f8e003f */
[----:B------:R-:W4:Y:S01]  /*35d0*/  LDC.64 R8, c[0x0][0x820] ;  /* 0x00020800ff087b82 */ /* 0x000f220000000a00 */
[----:B------:R-:W-:Y:S02]  /*35e0*/  @UP0 USHF.R.U32.HI UR8, URZ, UR9, UR7 ;  /* 0x000000093f080299 */ /* 0x000fe40008011607 */
[----:B-1----:R-:W-:-:S05]  /*35f0*/  UIMAD UR4, UR4, 0x4800, URZ ;  /* 0x00004800040478a4 */ /* 0x002fca000f8e023f */
[----:B--2---:R-:W1:Y:S01]  /*3600*/  LDC.64 R10, c[0x0][0x848] ;  /* 0x00021200ff0a7b82 */ /* 0x004e620000000a00 */
[----:B------:R-:W-:Y:S02]  /*3610*/  USHF.R.S32.HI UR6, URZ, 0x1f, UR8 ;  /* 0x0000001f3f067899 */ /* 0x000fe40008011408 */
[----:B------:R-:W-:Y:S02]  /*3620*/  USHF.R.S32.HI UR5, URZ, 0x1f, UR4 ;  /* 0x0000001f3f057899 */ /* 0x000fe40008011404 */
[----:B------:R-:W-:Y:S02]  /*3630*/  UIMAD UR7, UR6, UR10, URZ ;  /* 0x0000000a060772a4 */ /* 0x000fe4000f8e023f */
[----:B------:R-:W-:Y:S02]  /*3640*/  UIMAD UR6, UR6, UR12, URZ ;  /* 0x0000000c060672a4 */ /* 0x000fe4000f8e023f */
[----:B------:R-:W-:Y:S02]  /*3650*/  UIMAD.WIDE.U32 UR14, UR8, UR10, UR4 ;  /* 0x0000000a080e72a5 */ /* 0x000fe4000f8e0004 */
[----:B------:R-:W-:-:S02]  /*3660*/  UIMAD UR7, UR8, UR11, UR7 ;  /* 0x0000000b080772a4 */ /* 0x000fc4000f8e0207 */
[----:B------:R-:W-:Y:S02]  /*3670*/  UIMAD.WIDE.U32 UR4, UR8, UR12, UR4 ;  /* 0x0000000c080472a5 */ /* 0x000fe4000f8e0004 */
[----:B------:R-:W-:Y:S01]  /*3680*/  UIMAD UR6, UR8, UR13, UR6 ;  /* 0x0000000d080672a4 */ /* 0x000fe2000f8e0206 */
[----:B---3--:R-:W-:Y:S01]  /*3690*/  IMAD.U32 R3, RZ, RZ, UR15 ;  /* 0x0000000fff037e24 */ /* 0x008fe2000f8e00ff */
[----:B-----5:R-:W-:Y:S01]  /*36a0*/  USHF.R.S32.HI UR8, URZ, 0x1f, UR16 ;  /* 0x0000001f3f087899 */ /* 0x020fe20008011410 */
[----:B------:R-:W-:Y:S01]  /*36b0*/  IMAD.U32 R2, RZ, RZ, UR14 ;  /* 0x0000000eff027e24 */ /* 0x000fe2000f8e00ff */
[----:B------:R-:W-:Y:S01]  /*36c0*/  UIADD3 UR7, UR15, UR7, URZ ;  /* 0x000000070f077290 */ /* 0x000fe2000fffe03f */
[----:B------:R-:W-:Y:S01]  /*36d0*/  IMAD.U32 R5, RZ, RZ, UR5 ;  /* 0x00000005ff057e24 */ /* 0x000fe2000f8e00ff */
[----:B------:R-:W-:Y:S01]  /*36e0*/  UIADD3 UR6, UR5, UR6, URZ ;  /* 0x0000000605067290 */ /* 0x000fe2000fffe03f */
[----:B------:R-:W-:Y:S01]  /*36f0*/  IMAD.U32 R4, RZ, RZ, UR4 ;  /* 0x00000004ff047e24 */ /* 0x000fe2000f8e00ff */
[----:B------:R-:W-:Y:S01]  /*3700*/  ULDC UR4, c[0x0][0x740] ;  /* 0x0001d00000047ab9 */ /* 0x000fe20000000800 */
[----:B----4-:R-:W-:-:S02]  /*3710*/  IMAD R0, R8, UR8, RZ ;  /* 0x0000000808007c24 */ /* 0x010fc4000f8e02ff */
[----:B------:R-:W-:Y:S01]  /*3720*/  FMUL.FTZ R72, R72, UR4 ;  /* 0x0000000448487c20 */ /* 0x000fe20008410000 */
[----:B-1----:R-:W-:Y:S02]  /*3730*/  IMAD R6, R10, UR8, RZ ;  /* 0x000000080a067c24 */ /* 0x002fe4000f8e02ff */
[----:B------:R-:W-:Y:S01]  /*3740*/  FMUL.FTZ R73, R73, UR4 ;  /* 0x0000000449497c20 */ /* 0x000fe20008410000 */
[----:B------:R-:W-:Y:S02]  /*3750*/  IMAD R7, R9, UR16, R0 ;  /* 0x0000001009077c24 */ /* 0x000fe4000f8e0200 */
[----:B------:R-:W-:Y:S01]  /*3760*/  FMUL.FTZ R74, R74, UR4 ;  /* 0x000000044a4a7c20 */ /* 0x000fe20008410000 */
[----:B------:R-:W-:Y:S02]  /*3770*/  IMAD R9, R11, UR16, R6 ;  /* 0x000000100b097c24 */ /* 0x000fe4000f8e0206 */
[----:B------:R-:W-:Y:S01]  /*3780*/  FMUL.FTZ R75, R75, UR4 ;  /* 0x000000044b4b7c20 */ /* 0x000fe20008410000 */
[----:B------:R-:W1:Y:S01]  /*3790*/  S2R R6, SR_TID.X ;  /* 0x0000000000067919 */ /* 0x000e620000002100 */
[----:B------:R-:W-:-:S02]  /*37a0*/  IMAD.U32 R3, RZ, RZ, UR7 ;  /* 0x00000007ff037e24 */ /* 0x000fc4000f8e00ff */
[----:B------:R-:W-:Y:S01]  /*37b0*/  FMUL.FTZ R76, R76, UR4 ;  /* 0x000000044c4c7c20 */ /* 0x000fe20008410000 */
[----:B------:R-:W-:Y:S02]  /*37c0*/  IMAD.U32 R5, RZ, RZ, UR6 ;  /* 0x00000006ff057e24 */ /* 0x000fe4000f8e00ff */
[----:B------:R-:W-:Y:S01]  /*37d0*/  FMUL.FTZ R77, R77, UR4 ;  /* 0x000000044d4d7c20 */ /* 0x000fe20008410000 */
[----:B------:R-:W-:-:S04]  /*37e0*/  IMAD.WIDE.U32 R2, R8, UR16, R2 ;  /* 0x0000001008027c25 */ /* 0x000fc8000f8e0002 */
[----:B------:R-:W-:Y:S01]  /*37f0*/  FMUL.FTZ R78, R78, UR4 ;  /* 0x000000044e4e7c20 */ /* 0x000fe20008410000 */
[----:B------:R-:W-:Y:S01]  /*3800*/  FMUL.FTZ R79, R79, UR4 ;  /* 0x000000044f4f7c20 */ /* 0x000fe20008410000 */
[----:B------:R-:W-:Y:S01]  /*3810*/  FMUL.FTZ R80, R80, UR4 ;  /* 0x0000000450507c20 */ /* 0x000fe20008410000 */
[----:B------:R-:W-:-:S04]  /*3820*/  IMAD.WIDE.U32 R4, R10, UR16, R4 ;  /* 0x000000100a047c25 */ /* 0x000fc8000f8e0004 */
        /* <DEDUP_REMOVED lines=39> */
[----:B------:R-:W-:Y:S05]  /*3aa0*/  WARPSYNC.ALL ;  /* 0x0000000000007948 */ /* 0x000fea0003800000 */
[----:B------:R-:W-:-:S02]  /*3ab0*/  IMAD.IADD R7, R3, 0x1, R7 ;  /* 0x0000000103077824 */ /* 0x000fc400078e0207 */
[----:B------:R-:W-:Y:S01]  /*3ac0*/  IMAD.IADD R0, R5, 0x1, R9 ;  /* 0x0000000105007824 */ /* 0x000fe200078e0209 */
[----:B------:R-:W-:Y:S01]  /*3ad0*/  BAR.SYNC.DEFER_BLOCKING 0x1, 0x180 ;  /* 0x0046000000007b1d */ /* 0x000fe20000010000 */
[----:B-1----:R-:W-:-:S07]  /*3ae0*/  ISETP.NE.AND P1, PT, R6, 0x80, PT ;  /* 0x000000800600780c */ /* 0x002fce0003f25270 */
[----:B------:R-:W1:Y:S01]  /*3af0*/  LDC.64 R8, c[0x0][0x800] ;  /* 0x00020000ff087b82 */ /* 0x000e620000000a00 */
[----:B------:R-:W-:Y:S07]  /*3b00*/  BSSY B0, `(.L_x_274) ;  /* 0x0000027000007945 */ /* 0x000fee0003800000 */
[----:B------:R-:W2:Y:S01]  /*3b10*/  LDC.64 R10, c[0x0][0x828] ;  /* 0x00020a00ff0a7b82 */ /* 0x000ea20000000a00 */
[----:B------:R3:W-:Y:S04]  /*3b20*/  STS.128 [R16], R24 ;  /* 0x0000001810007388 */ /* 0x0007e80000000c00 */
[----:B------:R3:W-:Y:S01]  /*3b30*/  STS.128 [R16+0x800], R28 ;  /* 0x0008001c10007388 */ /* 0x0007e20000000c00 */
[----:B-1----:R-:W-:-:S03]  /*3b40*/  LEA R8, P0, R2, R8, 0x2 ;  /* 0x0000000802087211 */ /* 0x002fc600078010ff */
[----:B------:R3:W-:Y:S01]  /*3b50*/  STS.128 [R16+0x1000], R32 ;  /* 0x0010002010007388 */ /* 0x0007e20000000c00 */
[----:B------:R-:W-:-:S03]  /*3b60*/  LEA.HI.X R7, R2, R9, R7, 0x2, P0 ;  /* 0x0000000902077211 */ /* 0x000fc600000f1407 */
[----:B------:R3:W-:Y:S01]  /*3b70*/  STS.128 [R16+0x1800], R36 ;  /* 0x0018002410007388 */ /* 0x0007e20000000c00 */
[----:B--2---:R-:W-:-:S03]  /*3b80*/  LEA R10, P2, R4, R10, 0x2 ;  /* 0x0000000a040a7211 */ /* 0x004fc600078410ff */
[----:B------:R3:W-:Y:S01]  /*3b90*/  STS.128 [R16+0x2000], R40 ;  /* 0x0020002810007388 */ /* 0x0007e20000000c00 */
[----:B------:R-:W-:-:S03]  /*3ba0*/  LEA.HI.X R0, R4, R11, R0, 0x2, P2 ;  /* 0x0000000b04007211 */ /* 0x000fc600010f1400 */
        /* <DEDUP_REMOVED lines=12> */
[----:B-1----:R-:W1:Y:S02]  /*3c70*/  FENCE.VIEW.ASYNC.S ;  /* 0x00000000000073c6 */ /* 0x002e640000000000 */
[----:B-1----:R-:W-:Y:S06]  /*3c80*/  BAR.SYNC.DEFER_BLOCKING 0x1, 0x180 ;  /* 0x0046000000007b1d */ /* 0x002fec0000010000 */
[----:B------:R-:W-:Y:S05]  /*3c90*/  @P1 BRA `(.L_x_275) ;  /* 0x0000000000341947 */ /* 0x000fea0003800000 */
[----:B------:R-:W-:Y:S01]  /*3ca0*/  R2UR UR4, R10 ;  /* 0x000000000a0472ca */ /* 0x000fe200000e0000 */
[----:B------:R-:W-:Y:S01]  /*3cb0*/  UMOV UR6, 0x1200 ;  /* 0x0000120000067882 */ /* 0x000fe20000000000 */
[----:B------:R-:W-:Y:S01]  /*3cc0*/  R2UR UR5, R0 ;  /* 0x00000000000572ca */ /* 0x000fe200000e0000 */
[----:B------:R-:W-:Y:S01]  /*3cd0*/  UMOV UR8, 0x0 ;  /* 0x0000000000087882 */ /* 0x000fe20000000000 */
[----:B------:R-:W-:Y:S01]  /*3ce0*/  PLOP3.LUT P0, PT, PT, PT, PT, 0x80, 0x0 ;  /* 0x000000000000781c */ /* 0x000fe20003f0f070 */
[----:B------:R-:W-:-:S12]  /*3cf0*/  UMOV UR9, 0x14f00000 ;  /* 0x14f0000000097882 */ /* 0x000fd80000000000 */
.L_x_276:
[----:B------:R-:W-:Y:S01]  /*3d00*/  @P0 ELECT P2, URZ, PT ;  /* 0x00000000003f082f */ /* 0x000fe20003840000 */
[----:B------:R1:W-:-:S12]  /*3d10*/  UBLKRED.G.S.ADD.F32.RN [UR4], [UR36], UR6, desc[UR8] ;  /* 0x00000804240073bb */ /* 0x0003d800080a1406 */
[----:B------:R-:W-:Y:S02]  /*3d20*/  @P2 PLOP3.LUT P0, PT, P2, PT, PT, 0x8, 0x0 ;  /* 0x000000000000281c */ /* 0x000fe4000170e170 */
[----:B------:R-:W-:-:S11]  /*3d30*/  PLOP3.LUT P2, PT, PT, PT, PT, 0x8, 0x0 ;  /* 0x000000000000781c */ /* 0x000fd60003f4e170 */
[----:B-1----:R-:W-:Y:S05]  /*3d40*/  @P0 BRA.U.ANY `(.L_x_276) ;  /* 0xfffffffd00ec0947 */ /* 0x002fea000393ffff */
[----:B------:R0:W-:Y:S01]  /*3d50*/  UTMACMDFLUSH ;  /* 0x00000000000079b7 */ /* 0x0001e20000000000 */
[----:B------:R-:W-:-:S04]  /*3d60*/  DEPBAR.LE SB0, 0x0 ;  /* 0x000080000000791a */ /* 0x000fc80000000000 */
.L_x_275:
[----:B------:R-:W-:Y:S05]  /*3d70*/  BSYNC B0 ;  /* 0x0000000000007941 */ /* 0x000fea0003800000 */
.L_x_274:
[----:B------:R-:W-:Y:S06]  /*3d80*/  BAR.SYNC.DEFER_BLOCKING 0x1, 0x180 ;  /* 0x0046000000007b1d */ /* 0x000fec0000010000 */
[----:B------:R4:W-:Y:S04]  /*3d90*/  STS.128 [R16], R72 ;  /* 0x0000004810007388 */ /* 0x0009e80000000c00 */
[----:B------:R4:W-:Y:S04]  /*3da0*/  STS.128 [R16+0x800], R76 ;  /* 0x0008004c10007388 */ /* 0x0009e80000000c00 */
        /* <DEDUP_REMOVED lines=24> */
.L_x_277:
[----:B------:R-:W-:Y:S01]  /*3f30*/  @P0 ELECT P1, URZ, PT ;  /* 0x00000000003f082f */ /* 0x000fe20003820000 */
[----:B------:R1:W-:-:S12]  /*3f40*/  UBLKRED.G.S.ADD.F32.RN [UR4], [UR36], UR6, desc[UR8] ;  /* 0x00000804240073bb */ /* 0x0003d800080a1406 */
[----:B------:R-:W-:Y:S02]  /*3f50*/  @P1 PLOP3.LUT P0, PT, P1, PT, PT, 0x8, 0x0 ;  /* 0x000000000000181c */ /* 0x000fe40000f0e170 */
[----:B------:R-:W-:-:S11]  /*3f60*/  PLOP3.LUT P1, PT, PT, PT, PT, 0x8, 0x0 ;  /* 0x000000000000781c */ /* 0x000fd60003f2e170 */
[----:B-1----:R-:W-:Y:S05]  /*3f70*/  @P0 BRA.U.ANY `(.L_x_277) ;  /* 0xfffffffd00ec0947 */ /* 0x002fea000393ffff */
[----:B------:R0:W-:Y:S01]  /*3f80*/  UTMACMDFLUSH ;  /* 0x00000000000079b7 */ /* 0x0001e20000000000 */
[----:B------:R-:W-:-:S04]  /*3f90*/  DEPBAR.LE SB0, 0x0 ;  /* 0x000080000000791a */ /* 0x000fc80000000000 */
[----:B------:R-:W-:Y:S05]  /*3fa0*/  BRA `(.L_x_254) ;  /* 0x0000003000247947 */ /* 0x000fea0003800000 */
.L_x_252:
        /* <DEDUP_REMOVED lines=8> */
[----:B------:R-:W-:Y:S05]  /*4030*/  @P0 BRA `(.L_x_254) ;  /* 0x0000003000000947 */ /* 0x000fea0003800000 */
[----:B------:R-:W1:Y:S02]  /*4040*/  S2UR UR7, SR_CTAID.Z ;  /* 0x00000000000779c3 */ /* 0x000e640000002700 */
[----:B-1----:R-:W-:-:S13]  /*4050*/  ISETP.LE.AND P0, PT, RZ, UR7, PT ;  /* 0x00000007ff007c0c */ /* 0x002fda000bf03270 */
[----:B------:R-:W-:Y:S05]  /*4060*/  @!P0 BRA `(.L_x_254) ;  /* 0x0000002c00f48947 */ /* 0x000fea0003800000 */
[----:B------:R-:W1:Y:S01]  /*4070*/  S2UR UR10, SR_CTAID.Y ;  /* 0x00000000000a79c3 */ /* 0x000e620000002600 */
[----:B------:R-:W-:Y:S01]  /*4080*/  ULDC.64 UR8, c[0x0][0x2d8] ;  /* 0x0000b60000087ab9 */ /* 0x000fe20000000a00 */
[----:B------:R-:W-:-:S06]  /*4090*/  ELECT P0, URZ, PT ;  /* 0x00000000003f782f */ /* 0x000fcc0003800000 */
[----:B------:R-:W2:Y:S01]  /*40a0*/  LDC R2, c[0x0][0x280] ;  /* 0x0000a000ff027b82 */ /* 0x000ea20000000800 */
[----:B-1----:R-:W-:-:S04]  /*40b0*/  USHF.R.S32.HI UR4, URZ, 0x1f, UR10 ;  /* 0x0000001f3f047899 */ /* 0x002fc8000801140a */
[----:B------:R-:W-:Y:S02]  /*40c0*/  UIMAD UR6, UR4, UR8, URZ ;  /* 0x00000008040672a4 */ /* 0x000fe4000f8e023f */
[----:B------:R-:W-:Y:S01]  /*40d0*/  UIMAD.WIDE.U32 UR4, UR10, UR8, URZ ;  /* 0x000000080a0472a5 */ /* 0x000fe2000f8e003f */
[----:B--2---:R-:W-:Y:S01]  /*40e0*/  ISETP.GE.AND P1, PT, R2, 0x1, PT ;  /* 0x000000010200780c */ /* 0x004fe20003f26270 */
[----:B------:R-:W-:Y:S02]  /*40f0*/  UIMAD UR6, UR10, UR9, UR6 ;  /* 0x000000090a0672a4 */ /* 0x000fe4000f8e0206 */
[----:B------:R-:W-:Y:S01]  /*4100*/  USHF.R.S32.HI UR8, URZ, 0x1f, UR7 ;  /* 0x0000001f3f087899 */ /* 0x000fe20008011407 */
[----:B------:R-:W-:Y:S01]  /*4110*/  ULDC.64 UR10, c[0x0][0x2e0] ;  /* 0x0000b800000a7ab9 */ /* 0x000fe20000000a00 */
[----:B------:R-:W-:Y:S02]  /*4120*/  UIADD3 UR5, UR5, UR6, URZ ;  /* 0x0000000605057290 */ /* 0x000fe4000fffe03f */
[----:B------:R-:W-:-:S04]  /*4130*/  UIMAD UR6, UR8, UR10, URZ ;  /* 0x0000000a080672a4 */ /* 0x000fc8000f8e023f */
[----:B------:R-:W-:Y:S02]  /*4140*/  UIMAD UR8, UR7, UR11, UR6 ;  /* 0x0000000b070872a4 */ /* 0x000fe4000f8e0206 */
[----:B------:R-:W-:Y:S01]  /*4150*/  UIMAD.WIDE.U32 UR6, UR7, UR10, UR4 ;  /* 0x0000000a070672a5 */ /* 0x000fe2000f8e0004 */
[----:B------:R-:W-:Y:S11]  /*4160*/  @!P1 BRA `(.L_x_254) ;  /* 0x0000002c00b49947 */ /* 0x000ff60003800000 */
        /* <DEDUP_REMOVED lines=27> */
.L_x_300:
        /* <DEDUP_REMOVED lines=23> */
.L_x_281:
[----:B------:R-:W-:Y:S05]  /*4490*/  BSYNC B0 ;  /* 0x0000000000007941 */ /* 0x000fea0003800000 */
.L_x_280:
        /* <DEDUP_REMOVED lines=12> */
.L_x_283:
[----:B------:R-:W-:Y:S05]  /*4560*/  BSYNC B0 ;  /* 0x0000000000007941 */ /* 0x000fea0003800000 */
.L_x_282:
        /* <DEDUP_REMOVED lines=13> */
.L_x_285:
[----:B------:R-:W-:Y:S05]  /*4640*/  BSYNC B0 ;  /* 0x0000000000007941 */ /* 0x000fea0003800000 */
.L_x_284:
[----:B------:R-:W-:Y:S06]  /*4650*/  BAR.ARV 0xa, 0xa0 ;  /* 0x0282800000007b1d */ /* 0x000fec0000002000 */
[----:B------:R-:W-:Y:S04]  /*4660*/  BSSY B0, `(.L_x_286) ;  /* 0x0000003000007945 */ /* 0x000fe80003800000 */
[----:B------:R-:W-:Y:S05]  /*4670*/  @!P0 BRA `(.L_x_287) ;  /* 0x0000000000048947 */ /* 0x000fea0003800000 */
[----:B------:R-:W-:-:S04]  /*4680*/  DEPBAR.LE SB0, 0x1 ;  /* 0x000080400000791a */ /* 0x000fc80000000000 */
.L_x_287:
[----:B------:R-:W-:Y:S05]  /*4690*/  BSYNC B0 ;  /* 0x0000000000007941 */ /* 0x000fea0003800000 */
.L_x_286:
[----:B------:R-:W-:Y:S06]  /*46a0*/  BAR.ARV 0xb, 0xa0 ;  /* 0x02c2800000007b1d */ /* 0x000fec0000002000 */
[----:B------:R-:W-:Y:S04]  /*46b0*/  BSSY B0, `(.L_x_288) ;  /* 0x0000003000007945 */ /* 0x000fe80003800000 */
[----:B------:R-:W-:Y:S05]  /*46c0*/  @!P0 BRA `(.L_x_289) ;  /* 0x0000000000048947 */ /* 0x000fea0003800000 */
[----:B------:R-:W-:-:S04]  /*46d0*/  DEPBAR.LE SB0, 0x0 ;  /* 0x000080000000791a */ /* 0x000fc80000000000 */
.L_x_289:
[----:B------:R-:W-:Y:S05]  /*46e0*/  BSYNC B0 ;  /* 0x0000000000007941 */ /* 0x000fea0003800000 */
.L_x_288:
        /* <DEDUP_REMOVED lines=13> */
.L_x_291:
[----:B------:R-:W-:Y:S05]  /*47c0*/  BSYNC B0 ;  /* 0x0000000000007941 */ /* 0x000fea0003800000 */
.L_x_290:
        /* <DEDUP_REMOVED lines=12> */
.L_x_293:
[----:B------:R-:W-:Y:S05]  /*4890*/  BSYNC B0 ;  /* 0x0000000000007941 */ /* 0x000fea0003800000 */
.L_x_292:
        /* <DEDUP_REMOVED lines=13> */
.L_x_295:
[----:B------:R-:W-:Y:S05]  /*4970*/  BSYNC B0 ;  /* 0x0000000000007941 */ /* 0x000fea0003800000 */
.L_x_294:
[----:B------:R-:W-:Y:S06]  /*4980*/  BAR.ARV 0xa, 0xa0 ;  /* 0x0282800000007b1d */ /* 0x000fec0000002000 */
[----:B------:R-:W-:Y:S04]  /*4990*/  BSSY B0, `(.L_x_296) ;  /* 0x0000003000007945 */ /* 0x000fe80003800000 */
[----:B------:R-:W-:Y:S05]  /*49a0*/  @!P0 BRA `(.L_x_297) ;  /* 0x0000000000048947 */ /* 0x000fea0003800000 */
[----:B------:R-:W-:-:S04]  /*49b0*/  DEPBAR.LE SB0, 0x1 ;  /* 0x000080400000791a */ /* 0x000fc80000000000 */
.L_x_297:
[----:B------:R-:W-:Y:S05]  /*49c0*/  BSYNC B0 ;  /* 0x0000000000007941 */ /* 0x000fea0003800000 */
.L_x_296:
[----:B------:R-:W-:Y:S01]  /*49d0*/  VIADD R0, R0, 0xfffffffe ;  /* 0xfffffffe00007836 */ /* 0x000fe20000000000 */
[----:B------:R-:W-:Y:S06]  /*49e0*/  BAR.ARV 0xb, 0xa0 ;  /* 0x02c2800000007b1d */ /* 0x000fec0000002000 */
[----:B------:R-:W-:Y:S01]  /*49f0*/  BSSY B0, `(.L_x_298) ;  /* 0x0000004000007945 */ /* 0x000fe20003800000 */
[----:B------:R-:W-:-:S03]  /*4a00*/  ISETP.NE.AND P1, PT, R0, RZ, PT ;  /* 0x000000ff0000720c */ /* 0x000fc60003f25270 */
[----:B------:R-:W-:Y:S10]  /*4a10*/  @!P0 BRA `(.L_x_299) ;  /* 0x0000000000048947 */ /* 0x000ff40003800000 */
[----:B------:R-:W-:-:S04]  /*4a20*/  DEPBAR.LE SB0, 0x0 ;  /* 0x000080000000791a */ /* 0x000fc80000000000 */
.L_x_299:
[----:B------:R-:W-:Y:S05]  /*4a30*/  BSYNC B0 ;  /* 0x0000000000007941 */ /* 0x000fea0003800000 */
.L_x_298:
[----:B------:R-:W-:Y:S06]  /*4a40*/  BAR.ARV 0xc, 0xa0 ;  /* 0x0302800000007b1d */ /* 0x000fec0000002000 */
[----:B------:R-:W-:Y:S02]  /*4a50*/  UIADD3 UR5, UR5, 0x2, URZ ;  /* 0x0000000205057890 */ /* 0x000fe4000fffe03f */
[----:B------:R-:W-:Y:S01]  /*4a60*/  UIADD3 UR4, UR4, 0x1, URZ ;  /* 0x0000000104047890 */ /* 0x000fe2000fffe03f */
[----:B------:R-:W-:Y:S11]  /*4a70*/  @P1 BRA `(.L_x_300) ;  /* 0xfffffff800281947 */ /* 0x000ff6000383ffff */
[----:B------:R-:W-:-:S12]  /*4a80*/  UIADD3 UR4, UR9, 0x6000, URZ ;  /* 0x0000600009047890 */ /* 0x000fd8000fffe03f */
.L_x_279:
[----:B------:R-:W-:-:S13]  /*4a90*/  ISETP.NE.AND P1, PT, R3, RZ, PT ;  /* 0x000000ff0300720c */ /* 0x000fda0003f25270 */
[----:B------:R-:W-:Y:S05]  /*4aa0*/  @!P1 BRA `(.L_x_254) ;  /* 0x0000002400649947 */ /* 0x000fea0003800000 */
        /* <DEDUP_REMOVED lines=17> */
.L_x_302:
[----:B------:R-:W-:Y:S05]  /*4bc0*/  BSYNC B0 ;  /* 0x0000000000007941 */ /* 0x000fea0003800000 */
.L_x_301:
        /* <DEDUP_REMOVED lines=18> */
.L_x_304:
[----:B------:R-:W-:Y:S05]  /*4cf0*/  BSYNC B0 ;  /* 0x0000000000007941 */ /* 0x000fea0003800000 */
.L_x_303:
        /* <DEDUP_REMOVED lines=19> */
.L_x_306:
[----:B------:R-:W-:Y:S05]  /*4e30*/  BSYNC B0 ;  /* 0x0000000000007941 */ /* 0x000fea0003800000 */
.L_x_305:
[----:B------:R-:W-:Y:S06]  /*4e40*/  BAR.ARV 0xa, 0xa0 ;  /* 0x0282800000007b1d */ /* 0x000fec0000002000 */
[----:B------:R-:W-:Y:S04]  /*4e50*/  BSSY B0, `(.L_x_307) ;  /* 0x0000003000007945 */ /* 0x000fe80003800000 */
[----:B------:R-:W-:Y:S05]  /*4e60*/  @!P0 BRA `(.L_x_308) ;  /* 0x0000000000048947 */ /* 0x000fea0003800000 */
[----:B------:R-:W-:-:S04]  /*4e70*/  DEPBAR.LE SB0, 0x1 ;  /* 0x000080400000791a */ /* 0x000fc80000000000 */
.L_x_308:
[----:B------:R-:W-:Y:S05]  /*4e80*/  BSYNC B0 ;  /* 0x0000000000007941 */ /* 0x000fea0003800000 */
.L_x_307:
[----:B------:R-:W-:Y:S06]  /*4e90*/  BAR.ARV 0xb, 0xa0 ;  /* 0x02c2800000007b1d */ /* 0x000fec0000002000 */
[----:B------:R-:W-:Y:S04]  /*4ea0*/  BSSY B0, `(.L_x_309) ;  /* 0x0000003000007945 */ /* 0x000fe80003800000 */
[----:B------:R-:W-:Y:S05]  /*4eb0*/  @!P0 BRA `(.L_x_310) ;  /* 0x0000000000048947 */ /* 0x000fea0003800000 */
[----:B------:R-:W-:-:S04]  /*4ec0*/  DEPBAR.LE SB0, 0x0 ;  /* 0x000080000000791a */ /* 0x000fc80000000000 */
.L_x_310:
[----:B------:R-:W-:Y:S05]  /*4ed0*/  BSYNC B0 ;  /* 0x0000000000007941 */ /* 0x000fea0003800000 */
.L_x_309:
[----:B------:R-:W-:Y:S06]  /*4ee0*/  BAR.ARV 0xc, 0xa0 ;  /* 0x0302800000007b1d */ /* 0x000fec0000002000 */
[----:B------:R-:W-:Y:S05]  /*4ef0*/  BRA `(.L_x_254) ;  /* 0x0000002000507947 */ /* 0x000fea0003800000 */
.L_x_278:
        /* <DEDUP_REMOVED lines=57> */
.L_x_340:
        /* <DEDUP_REMOVED lines=9> */
.L_x_314:
        /* <DEDUP_REMOVED lines=89> */
[----:B------:R-:W-:Y:S01]  /*58b0*/  IMAD.MOV.U32 R12, RZ, RZ, 0x1 ;  /* 0x00000001ff0c7424 */ /* 0x000fe200078e00ff */
[----:B------:R-:W-:-:S04]  /*58c0*/  SHF.R.S32.HI R5, RZ, 0x1f, R4 ;  /* 0x0000001fff057819 */ /* 0x000fc80000011404 */
[----:B------:R-:W-:Y:S01]  /*58d0*/  LEA.HI R4, R5, R4, RZ, 0x6 ;  /* 0x0000000405047211 */ /* 0x000fe200078f30ff */
[----:B------:R-:W-:-:S03]  /*58e0*/  IMAD.MOV.U32 R5, RZ, RZ, RZ ;  /* 0x000000ffff057224 */ /* 0x000fc600078e00ff */
[----:B------:R-:W-:-:S04]  /*58f0*/  LEA.HI.SX32 R4, R4, 0xffffffff, 0x1a ;  /* 0xffffffff04047811 */ /* 0x000fc800078fd2ff */
[----:B------:R-:W-:-:S04]  /*5900*/  VIMNMX R4, R4, 0x1, !PT ;  /* 0x0000000104047848 */ /* 0x000fc80007fe0100 */
[----:B------:R-:W-:Y:S02]  /*5910*/  LOP3.LUT R19, R4, 0x1, RZ, 0xc0, !PT ;  /* 0x0000000104137812 */ /* 0x000fe400078ec0ff */
[----:B--2---:R-:W-:Y:S01]  /*5920*/  LOP3.LUT R16, R17, 0x1f, RZ, 0xc0, !PT ;  /* 0x0000001f11107812 */ /* 0x004fe200078ec0ff */
[----:B------:R-:W-:Y:S01]  /*5930*/  IMAD.MOV.U32 R17, RZ, RZ, RZ ;  /* 0x000000ffff117224 */ /* 0x000fe200078e00ff */
[----:B------:R-:W-:Y:S06]  /*5940*/  @!P1 BRA `(.L_x_316) ;  /* 0x0000000800f49947 */ /* 0x000fec0003800000 */
[----:B------:R-:W-:Y:S02]  /*5950*/  IMAD.IADD R22, R4, 0x1, -R19 ;  /* 0x0000000104167824 */ /* 0x000fe400078e0a13 */
[----:B------:R-:W-:Y:S02]  /*5960*/  IMAD.MOV.U32 R17, RZ, RZ, RZ ;  /* 0x000000ffff117224 */ /* 0x000fe400078e00ff */
[----:B------:R-:W-:-:S07]  /*5970*/  IMAD.MOV.U32 R12, RZ, RZ, 0x1 ;  /* 0x00000001ff0c7424 */ /* 0x000fce00078e00ff */
.L_x_325:
[----:B-1----:R-:W-:-:S05]  /*5980*/  IMAD.MOV.U32 R10, RZ, RZ, 0x1 ;  /* 0x00000001ff0a7424 */ /* 0x002fca00078e00ff */
[----:B------:R-:W-:-:S04]  /*5990*/  SHF.L.U32 R10, R10, 0x1f, RZ ;  /* 0x0000001f0a0a7819 */ /* 0x000fc800000006ff */
[----:B------:R-:W1:Y:S02]  /*59a0*/  SYNCS.PHASECHK.TRANS64.TRYWAIT P1, [R0+URZ+0x36438], R10 ;  /* 0x0364380a000075a7 */ /* 0x000e64000802017f */
[----:B-123--:R-:W-:Y:S05]  /*59b0*/  @!P1 BRA `(.L_x_317) ;  /* 0x0000001800189947 */ /* 0x00efea0003800000 */
.L_x_341:
[----:B------:R-:W-:Y:S05]  /*59c0*/  @P0 BRA `(.L_x_318) ;  /* 0x0000000000140947 */ /* 0x000fea0003800000 */
[----:B------:R-:W-:Y:S01]  /*59d0*/  ISETP.NE.AND P1, PT, R16, RZ, PT ;  /* 0x000000ff1000720c */ /* 0x000fe20003f25270 */
[----:B------:R-:W-:-:S04]  /*59e0*/  IMAD.MOV.U32 R3, RZ, RZ, 0x6100 ;  /* 0x00006100ff037424 */ /* 0x000fc800078e00ff */
[----:B------:R2:W-:Y:S08]  /*59f0*/  SYNCS.ARRIVE.TRANS64 RZ, [R0+URZ+0x36430], R3 ;  /* 0x0364300300ff79a7 */ /* 0x0005f0000800003f */
[----:B------:R-:W-:Y:S05]  /*5a00*/  @!P1 BRA `(.L_x_318) ;  /* 0x0000000000049947 */ /* 0x000fea0003800000 */
[----:B------:R-:W-:Y:S01]  /*5a10*/  BPT.TRAP 0x1 ;  /* 0x000000040000795c */ /* 0x000fe20000300000 */
.L_x_318:
        /* <DEDUP_REMOVED lines=47> */
.L_x_342:
[----:B------:R-:W-:Y:S05]  /*5d10*/  @P0 BRA `(.L_x_320) ;  /* 0x0000000000140947 */ /* 0x000fea0003800000 */
[----:B------:R-:W-:Y:S01]  /*5d20*/  ISETP.NE.AND P1, PT, R16, RZ, PT ;  /* 0x000000ff1000720c */ /* 0x000fe20003f25270 */
[----:B--2---:R-:W-:-:S04]  /*5d30*/  IMAD.MOV.U32 R3, RZ, RZ, 0x6100 ;  /* 0x00006100ff037424 */ /* 0x004fc800078e00ff */
[----:B------:R3:W-:Y:S08]  /*5d40*/  SYNCS.ARRIVE.TRANS64 RZ, [R0+URZ+0x36418], R3 ;  /* 0x0364180300ff79a7 */ /* 0x0007f0000800003f */
[----:B------:R-:W-:Y:S05]  /*5d50*/  @!P1 BRA `(.L_x_320) ;  /* 0x0000000000049947 */ /* 0x000fea0003800000 */
[----:B------:R-:W-:Y:S01]  /*5d60*/  BPT.TRAP 0x1 ;  /* 0x000000040000795c */ /* 0x000fe20000300000 */
.L_x_320:
        /* <DEDUP_REMOVED lines=35> */
.L_x_343:
        /* <DEDUP_REMOVED lines=9> */
.L_x_322:
        /* <DEDUP_REMOVED lines=37> */
.L_x_345:
[----:B------:R-:W-:Y:S05]  /*6280*/  @P0 BRA `(.L_x_324) ;  /* 0x0000000000140947 */ /* 0x000fea0003800000 */
[----:B------:R-:W-:Y:S01]  /*6290*/  ISETP.NE.AND P1, PT, R16, RZ, PT ;  /* 0x000000ff1000720c */ /* 0x000fe20003f25270 */
[----:B--2---:R-:W-:-:S04]  /*62a0*/  IMAD.MOV.U32 R5, RZ, RZ, 0x6100 ;  /* 0x00006100ff057424 */ /* 0x004fc800078e00ff */
[----:B------:R3:W-:Y:S08]  /*62b0*/  SYNCS.ARRIVE.TRANS64 RZ, [R0+URZ+0x36410], R5 ;  /* 0x0364100500ff79a7 */ /* 0x0007f0000800003f */
[----:B------:R-:W-:Y:S05]  /*62c0*/  @!P1 BRA `(.L_x_324) ;  /* 0x0000000000049947 */ /* 0x000fea0003800000 */
[----:B------:R-:W-:Y:S01]  /*62d0*/  BPT.TRAP 0x1 ;  /* 0x000000040000795c */ /* 0x000fe20000300000 */
.L_x_324:
        /* <DEDUP_REMOVED lines=36> */
.L_x_316:
[----:B------:R-:W-:Y:S01]  /*6520*/  ISETP.NE.AND P1, PT, R19, RZ, PT ;  /* 0x000000ff1300720c */ /* 0x000fe20003f25270 */
[----:B------:R-:W-:-:S12]  /*6530*/  IMAD.MOV.U32 R4, RZ, RZ, 0x1 ;  /* 0x00000001ff047424 */ /* 0x000fd800078e00ff */
[----:B------:R-:W-:Y:S05]  /*6540*/  @!P1 BRA `(.L_x_315) ;  /* 0x0000000400649947 */ /* 0x000fea0003800000 */
[----:B------:R-:W2:Y:S02]  /*6550*/  SYNCS.PHASECHK.TRANS64.TRYWAIT P1, [R0+URZ+0x36438], R10 ;  /* 0x0364380a000075a7 */ /* 0x000ea4000802017f */
[----:B--2---:R-:W-:Y:S05]  /*6560*/  @!P1 BRA `(.L_x_326) ;  /* 0x0000000c00809947 */ /* 0x004fea0003800000 */
.L_x_346:
[----:B------:R-:W-:Y:S05]  /*6570*/  @P0 BRA `(.L_x_327) ;  /* 0x0000000000140947 */ /* 0x000fea0003800000 */
[----:B------:R-:W-:Y:S01]  /*6580*/  ISETP.NE.AND P1, PT, R16, RZ, PT ;  /* 0x000000ff1000720c */ /* 0x000fe20003f25270 */
[----:B------:R-:W-:-:S04]  /*6590*/  IMAD.MOV.U32 R5, RZ, RZ, 0x6100 ;  /* 0x00006100ff057424 */ /* 0x000fc800078e00ff */
[----:B------:R3:W-:Y:S08]  /*65a0*/  SYNCS.ARRIVE.TRANS64 RZ, [R0+URZ+0x36430], R5 ;  /* 0x0364300500ff79a7 */ /* 0x0007f0000800003f */
[----:B------:R-:W-:Y:S05]  /*65b0*/  @!P1 BRA `(.L_x_327) ;  /* 0x0000000000049947 */ /* 0x000fea0003800000 */
[----:B------:R-:W-:Y:S01]  /*65c0*/  BPT.TRAP 0x1 ;  /* 0x000000040000795c */ /* 0x000fe20000300000 */
.L_x_327:
        /* <DEDUP_REMOVED lines=41> */
.L_x_347:
[----:B------:R-:W-:Y:S01]  /*6860*/  IMAD.MOV.U32 R4, RZ, RZ, RZ ;  /* 0x000000ffff047224 */ /* 0x000fe200078e00ff */
[----:B------:R-:W-:Y:S06]  /*6870*/  @P0 BRA `(.L_x_329) ;  /* 0x0000000000140947 */ /* 0x000fec0003800000 */
[----:B------:R-:W-:Y:S01]  /*6880*/  ISETP.NE.AND P1, PT, R16, RZ, PT ;  /* 0x000000ff1000720c */ /* 0x000fe20003f25270 */
[----:B---3--:R-:W-:-:S04]  /*6890*/  IMAD.MOV.U32 R5, RZ, RZ, 0x6100 ;  /* 0x00006100ff057424 */ /* 0x008fc800078e00ff */
[----:B------:R4:W-:Y:S08]  /*68a0*/  SYNCS.ARRIVE.TRANS64 RZ, [R0+URZ+0x36418], R5 ;  /* 0x0364180500ff79a7 */ /* 0x0009f0000800003f */
[----:B------:R-:W-:Y:S05]  /*68b0*/  @!P1 BRA `(.L_x_329) ;  /* 0x0000000000049947 */ /* 0x000fea0003800000 */
[----:B------:R-:W-:Y:S01]  /*68c0*/  BPT.TRAP 0x1 ;  /* 0x000000040000795c */ /* 0x000fe20000300000 */
.L_x_329:
        /* <DEDUP_REMOVED lines=33> */
.L_x_315:
[----:B------:R-:W-:-:S04]  /*6ae0*/  SHF.L.U32 R3, R4, 0x1f, RZ ;  /* 0x0000001f04037819 */ /* 0x000fc800000006ff */
[----:B------:R-:W3:Y:S02]  /*6af0*/  SYNCS.PHASECHK.TRANS64.TRYWAIT P1, [R0+URZ+0x36438], R3 ;  /* 0x03643803000075a7 */ /* 0x000ee4000802017f */
[----:B---3--:R-:W-:Y:S05]  /*6b00*/  @!P1 BRA `(.L_x_330) ;  /* 0x0000000800409947 */ /* 0x008fea0003800000 */
.L_x_348:
[----:B------:R-:W-:Y:S05]  /*6b10*/  @P0 BRA `(.L_x_331) ;  /* 0x0000000000180947 */ /* 0x000fea0003800000 */
[----:B------:R-:W4:Y:S01]  /*6b20*/  S2R R2, SR_TID.X ;  /* 0x0000000000027919 */ /* 0x000f220000002100 */
[----:B---3--:R-:W-:-:S04]  /*6b30*/  IMAD.MOV.U32 R3, RZ, RZ, 0x6100 ;  /* 0x00006100ff037424 */ /* 0x008fc800078e00ff */
[----:B------:R5:W-:Y:S01]  /*6b40*/  SYNCS.ARRIVE.TRANS64 RZ, [R0+URZ+0x36430], R3 ;  /* 0x0364300300ff79a7 */ /* 0x000be2000800003f */
[----:B----4-:R-:W-:-:S13]  /*6b50*/  LOP3.LUT P0, RZ, R2, 0x1f, RZ, 0xc0, !PT ;  /* 0x0000001f02ff7812 */ /* 0x010fda000780c0ff */
[----:B-----5:R-:W-:Y:S05]  /*6b60*/  @!P0 BRA `(.L_x_331) ;  /* 0x0000000000048947 */ /* 0x020fea0003800000 */
[----:B------:R-:W-:Y:S01]  /*6b70*/  BPT.TRAP 0x1 ;  /* 0x000000040000795c */ /* 0x000fe20000300000 */
.L_x_331:
        /* <DEDUP_REMOVED lines=43> */
.L_x_312:
[----:B------:R-:W-:Y:S05]  /*6e30*/  BSYNC B0 ;  /* 0x0000000000007941 */ /* 0x000fea0003800000 */
.L_x_311:
[----:B------:R-:W-:-:S03]  /*6e40*/  UMOV UR6, 0xffffffff ;  /* 0xffffffff00067882 */ /* 0x000fc60000000000 */
[----:B------:R-:W-:Y:S05]  /*6e50*/  BRA.DIV UR6, `(.L_x_332) ;  /* 0x0000000606807947 */ /* 0x000fea000b800000 */
[----:B------:R-:W-:-:S13]  /*6e60*/  ELECT P0, URZ, PT ;  /* 0x00000000003f782f */ /* 0x000fda0003800000 */
.L_x_351:
[----:B------:R-:W-:Y:S05]  /*6e70*/  @!P0 BRA `(.L_x_254) ;  /* 0x0000000000708947 */ /* 0x000fea0003800000 */
[----:B------:R-:W-:-:S04]  /*6e80*/  LOP3.LUT R18, R18, 0x2, RZ, 0xfc, !PT ;  /* 0x0000000212127812 */ /* 0x000fc800078efcff */
[----:B------:R-:W-:-:S13]  /*6e90*/  ISETP.NE.AND P0, PT, R18, 0x3, PT ;  /* 0x000000031200780c */ /* 0x000fda0003f05270 */
[----:B------:R-:W-:Y:S05]  /*6ea0*/  @!P0 BRA `(.L_x_333) ;  /* 0x0000000000048947 */ /* 0x000fea0003800000 */
[----:B------:R-:W-:Y:S01]  /*6eb0*/  BPT.TRAP 0x1 ;  /* 0x000000040000795c */ /* 0x000fe20000300000 */
.L_x_333:
        /* <DEDUP_REMOVED lines=15> */
.L_x_352:
[----:B------:R-:W2:Y:S02]  /*6fb0*/  SYNCS.PHASECHK.TRANS64.TRYWAIT P1, [R3+URZ], R2 ;  /* 0x00000002030075a7 */ /* 0x000ea4000802017f */
[----:B--2---:R-:W-:Y:S05]  /*6fc0*/  @!P1 BRA `(.L_x_335) ;  /* 0x00000004005c9947 */ /* 0x004fea0003800000 */
.L_x_353:
[----:B------:R-:W-:Y:S05]  /*6fd0*/  @!P0 BRA `(.L_x_336) ;  /* 0x0000000000048947 */ /* 0x000fea0003800000 */
[----:B------:R-:W-:Y:S01]  /*6fe0*/  BPT.TRAP 0x1 ;  /* 0x000000040000795c */ /* 0x000fe20000300000 */
.L_x_336:
[----:B------:R-:W-:-:S07]  /*6ff0*/  SHF.L.U32 R4, R4, 0x1f, RZ ;  /* 0x0000001f04047819 */ /* 0x000fce00000006ff */
.L_x_337:
[----:B---3--:R3:W4:Y:S02]  /*7000*/  SYNCS.PHASECHK.TRANS64.TRYWAIT P0, [R9+URZ+0x36438], R4 ;  /* 0x03643804090075a7 */ /* 0x008724000800017f */
[----:B----4-:R-:W-:Y:S05]  /*7010*/  @!P0 NANOSLEEP.SYNCS 0x989680 ;  /* 0x009896800000895d */ /* 0x010fea0003900000 */
[----:B------:R-:W4:Y:S02]  /*7020*/  @!P0 SYNCS.PHASECHK.TRANS64 P0, [R9+URZ+0x36438], R4 ;  /* 0x03643804090085a7 */ /* 0x000f24000800007f */
[----:B----4-:R-:W-:Y:S05]  /*7030*/  @!P0 BRA `(.L_x_337) ;  /* 0xfffffffc00f08947 */ /* 0x010fea000383ffff */
.L_x_254:
[----:B------:R-:W-:Y:S05]  /*7040*/  BSYNC B6 ;  /* 0x0000000000067941 */ /* 0x000fea0003800000 */
.L_x_251:
[----:B------:R-:W-:Y:S05]  /*7050*/  EXIT ;  /* 0x000000000000794d */ /* 0x000fea0003800000 */
.L_x_259:
[----:B------:R-:W-:Y:S02]  /*7060*/  IMAD.MOV.U32 R13, RZ, RZ, R16 ;  /* 0x000000ffff0d7224 */ /* 0x000fe400078e0010 */
[----:B------:R-:W-:Y:S02]  /*7070*/  IMAD.MOV.U32 R12, RZ, RZ, RZ ;  /* 0x000000ffff0c7224 */ /* 0x000fe400078e00ff */
[----:B------:R-:W-:Y:S02]  /*7080*/  IMAD.MOV.U32 R11, RZ, RZ, 0x1f ;  /* 0x0000001fff0b7424 */ /* 0x000fe400078e00ff */
[----:B------:R-:W-:-:S07]  /*7090*/  IMAD.MOV.U32 R15, RZ, RZ, -0x1 ;  /* 0xffffffffff0f7424 */ /* 0x000fce00078e00ff */
[----:B------:R-:W-:Y:S05]  /*70a0*/  WARPSYNC.COLLECTIVE R15, `(.L_x_338) ;  /* 0x000000000f087348 */ /* 0x000fea0003c00000 */
[----:B------:R1:W2:Y:S02]  /*70b0*/  SHFL.IDX P6, R14, R13, R12, R11 ;  /* 0x0000000c0d0e7389 */ /* 0x0002a400000c000b */
[----:B-12---:R-:W-:Y:S01]  /*70c0*/  ENDCOLLECTIVE ;  /* 0x000000000000791b */ /* 0x006fe20003800000 */
.L_x_338:
[----:B------:R-:W-:Y:S05]  /*70d0*/  BRA `(.L_x_339) ;  /* 0xffffff98008c7947 */ /* 0x000fea000383ffff */
.L_x_261:
[----:B--2---:R2:W3:Y:S02]  /*70e0*/  SYNCS.PHASECHK.TRANS64.TRYWAIT P0, [R153+URZ+0x36400], R10 ;  /* 0x0364000a990075a7 */ /* 0x0044e4000800017f */
[----:B---3--:R-:W-:Y:S05]  /*70f0*/  @!P0 NANOSLEEP.SYNCS 0x989680 ;  /* 0x009896800000895d */ /* 0x008fea0003900000 */
[----:B------:R-:W3:Y:S02]  /*7100*/  @!P0 SYNCS.PHASECHK.TRANS64 P0, [R153+URZ+0x36400], R10 ;  /* 0x0364000a990085a7 */ /* 0x000ee4000800007f */
[----:B---3--:R-:W-:Y:S05]  /*7110*/  @!P0 BRA `(.L_x_261) ;  /* 0xfffffffc00f08947 */ /* 0x008fea000383ffff */
[----:B------:R-:W-:Y:S05]  /*7120*/  BRA `(.L_x_260) ;  /* 0xffffff9800c47947 */ /* 0x000fea000383ffff */
.L_x_266:
[----:B---3--:R3:W4:Y:S02]  /*7130*/  SYNCS.PHASECHK.TRANS64.TRYWAIT P1, [R3+URZ+0x36410], R8 ;  /* 0x03641008030075a7 */ /* 0x008724000802017f */
[----:B----4-:R-:W-:Y:S05]  /*7140*/  @!P1 NANOSLEEP.SYNCS 0x989680 ;  /* 0x009896800000995d */ /* 0x010fea0003900000 */
[----:B------:R-:W4:Y:S02]  /*7150*/  @!P1 SYNCS.PHASECHK.TRANS64 P1, [R3+URZ+0x36410], R8 ;  /* 0x03641008030095a7 */ /* 0x000f24000802007f */
[----:B----4-:R-:W-:Y:S05]  /*7160*/  @!P1 BRA `(.L_x_266) ;  /* 0xfffffffc00f09947 */ /* 0x010fea000383ffff */
[----:B------:R-:W-:Y:S05]  /*7170*/  BRA `(.L_x_265) ;  /* 0xffffffa4004c7947 */ /* 0x000fea000383ffff */
.L_x_270:
[----:B-----5:R5:W1:Y:S02]  /*7180*/  SYNCS.PHASECHK.TRANS64.TRYWAIT P1, [R153+URZ+0x36430], R8 ;  /* 0x03643008990075a7 */ /* 0x020a64000802017f */
[----:B-1----:R-:W-:Y:S05]  /*7190*/  @!P1 NANOSLEEP.SYNCS 0x989680 ;  /* 0x009896800000995d */ /* 0x002fea0003900000 */
[----:B------:R-:W1:Y:S02]  /*71a0*/  @!P1 SYNCS.PHASECHK.TRANS64 P1, [R153+URZ+0x36430], R8 ;  /* 0x03643008990095a7 */ /* 0x000e64000802007f */
[----:B-1----:R-:W-:Y:S05]  /*71b0*/  @!P1 BRA `(.L_x_270) ;  /* 0xfffffffc00f09947 */ /* 0x002fea000383ffff */
[----:B------:R-:W-:Y:S05]  /*71c0*/  BRA `(.L_x_269) ;  /* 0xffffffa800f07947 */ /* 0x000fea000383ffff */
.L_x_313:
[----:B-1----:R1:W2:Y:S02]  /*71d0*/  SYNCS.PHASECHK.TRANS64.TRYWAIT P1, [R0+URZ+0x36420], R10 ;  /* 0x0364200a000075a7 */ /* 0x0022a4000802017f */
[----:B--2---:R-:W-:Y:S05]  /*71e0*/  @!P1 NANOSLEEP.SYNCS 0x989680 ;  /* 0x009896800000995d */ /* 0x004fea0003900000 */
[----:B------:R-:W2:Y:S02]  /*71f0*/  @!P1 SYNCS.PHASECHK.TRANS64 P1, [R0+URZ+0x36420], R10 ;  /* 0x0364200a000095a7 */ /* 0x000ea4000802007f */
[----:B--2---:R-:W-:Y:S05]  /*7200*/  @!P1 BRA `(.L_x_313) ;  /* 0xfffffffc00f09947 */ /* 0x004fea000383ffff */
[----:B------:R-:W-:Y:S05]  /*7210*/  BRA `(.L_x_340) ;  /* 0xffffffe0001c7947 */ /* 0x000fea000383ffff */
.L_x_317:
[----:B-1----:R1:W2:Y:S02]  /*7220*/  SYNCS.PHASECHK.TRANS64.TRYWAIT P1, [R0+URZ+0x36438], R10 ;  /* 0x0364380a000075a7 */ /* 0x0022a4000802017f */
[----:B--2---:R-:W-:Y:S05]  /*7230*/  @!P1 NANOSLEEP.SYNCS 0x989680 ;  /* 0x009896800000995d */ /* 0x004fea0003900000 */
[----:B------:R-:W2:Y:S02]  /*7240*/  @!P1 SYNCS.PHASECHK.TRANS64 P1, [R0+URZ+0x36438], R10 ;  /* 0x0364380a000095a7 */ /* 0x000ea4000802007f */
[----:B--2---:R-:W-:Y:S05]  /*7250*/  @!P1 BRA `(.L_x_317) ;  /* 0xfffffffc00f09947 */ /* 0x004fea000383ffff */
[----:B------:R-:W-:Y:S05]  /*7260*/  BRA `(.L_x_341) ;  /* 0xffffffe400d47947 */ /* 0x000fea000383ffff */
.L_x_319:
[----:B--2---:R2:W3:Y:S02]  /*7270*/  SYNCS.PHASECHK.TRANS64.TRYWAIT P1, [R0+URZ+0x36428], R3 ;  /* 0x03642803000075a7 */ /* 0x0044e4000802017f */
[----:B---3--:R-:W-:Y:S05]  /*7280*/  @!P1 NANOSLEEP.SYNCS 0x989680 ;  /* 0x009896800000995d */ /* 0x008fea0003900000 */
[----:B------:R-:W3:Y:S02]  /*7290*/  @!P1 SYNCS.PHASECHK.TRANS64 P1, [R0+URZ+0x36428], R3 ;  /* 0x03642803000095a7 */ /* 0x000ee4000802007f */
[----:B---3--:R-:W-:Y:S05]  /*72a0*/  @!P1 BRA `(.L_x_319) ;  /* 0xfffffffc00f09947 */ /* 0x008fea000383ffff */
[----:B------:R-:W-:Y:S05]  /*72b0*/  BRA `(.L_x_342) ;  /* 0xffffffe800947947 */ /* 0x000fea000383ffff */
.L_x_321:
[----:B--2---:R2:W3:Y:S02]  /*72c0*/  SYNCS.PHASECHK.TRANS64.TRYWAIT P1, [R0+URZ+0x36438], R29 ;  /* 0x0364381d000075a7 */ /* 0x0044e4000802017f */
[----:B---3--:R-:W-:Y:S05]  /*72d0*/  @!P1 NANOSLEEP.SYNCS 0x989680 ;  /* 0x009896800000995d */ /* 0x008fea0003900000 */
[----:B------:R-:W3:Y:S02]  /*72e0*/  @!P1 SYNCS.PHASECHK.TRANS64 P1, [R0+URZ+0x36438], R29 ;  /* 0x0364381d000095a7 */ /* 0x000ee4000802007f */
[----:B---3--:R-:W-:Y:S05]  /*72f0*/  @!P1 BRA `(.L_x_321) ;  /* 0xfffffffc00f09947 */ /* 0x008fea000383ffff */
[----:B------:R-:W-:Y:S05]  /*7300*/  BRA `(.L_x_343) ;  /* 0xffffffec00247947 */ /* 0x000fea000383ffff */
.L_x_323:
[----:B------:R-:W-:-:S07]  /*7310*/  SHF.L.U32 R5, R12, 0x1f, RZ ;  /* 0x0000001f0c057819 */ /* 0x000fce00000006ff */
.L_x_344:
[----:B--2---:R2:W3:Y:S02]  /*7320*/  SYNCS.PHASECHK.TRANS64.TRYWAIT P1, [R0+URZ+0x36420], R5 ;  /* 0x03642005000075a7 */ /* 0x0044e4000802017f */
[----:B---3--:R-:W-:Y:S05]  /*7330*/  @!P1 NANOSLEEP.SYNCS 0x989680 ;  /* 0x009896800000995d */ /* 0x008fea0003900000 */
[----:B------:R-:W3:Y:S02]  /*7340*/  @!P1 SYNCS.PHASECHK.TRANS64 P1, [R0+URZ+0x36420], R5 ;  /* 0x03642005000095a7 */ /* 0x000ee4000802007f */
[----:B---3--:R-:W-:Y:S05]  /*7350*/  @!P1 BRA `(.L_x_344) ;  /* 0xfffffffc00f09947 */ /* 0x008fea000383ffff */
[----:B------:R-:W-:Y:S05]  /*7360*/  BRA `(.L_x_345) ;  /* 0xffffffec00c47947 */ /* 0x000fea000383ffff */
.L_x_326:
[----:B--2---:R2:W3:Y:S02]  /*7370*/  SYNCS.PHASECHK.TRANS64.TRYWAIT P1, [R0+URZ+0x36438], R10 ;  /* 0x0364380a000075a7 */ /* 0x0044e4000802017f */
[----:B---3--:R-:W-:Y:S05]  /*7380*/  @!P1 NANOSLEEP.SYNCS 0x989680 ;  /* 0x009896800000995d */ /* 0x008fea0003900000 */
[----:B------:R-:W3:Y:S02]  /*7390*/  @!P1 SYNCS.PHASECHK.TRANS64 P1, [R0+URZ+0x36438], R10 ;  /* 0x0364380a000095a7 */ /* 0x000ee4000802007f */
[----:B---3--:R-:W-:Y:S05]  /*73a0*/  @!P1 BRA `(.L_x_326) ;  /* 0xfffffffc00f09947 */ /* 0x008fea000383ffff */
[----:B------:R-:W-:Y:S05]  /*73b0*/  BRA `(.L_x_346) ;  /* 0xfffffff0006c7947 */ /* 0x000fea000383ffff */
.L_x_328:
[----:B---3--:R3:W4:Y:S02]  /*73c0*/  SYNCS.PHASECHK.TRANS64.TRYWAIT P1, [R0+URZ+0x36428], R5 ;  /* 0x03642805000075a7 */ /* 0x008724000802017f */
[----:B----4-:R-:W-:Y:S05]  /*73d0*/  @!P1 NANOSLEEP.SYNCS 0x989680 ;  /* 0x009896800000995d */ /* 0x010fea0003900000 */
[----:B------:R-:W4:Y:S02]  /*73e0*/  @!P1 SYNCS.PHASECHK.TRANS64 P1, [R0+URZ+0x36428], R5 ;  /* 0x03642805000095a7 */ /* 0x000f24000802007f */
[----:B----4-:R-:W-:Y:S05]  /*73f0*/  @!P1 BRA `(.L_x_328) ;  /* 0xfffffffc00f09947 */ /* 0x010fea000383ffff */
[----:B------:R-:W-:Y:S05]  /*7400*/  BRA `(.L_x_347) ;  /* 0xfffffff400147947 */ /* 0x000fea000383ffff */
.L_x_330:
[----:B---3--:R3:W4:Y:S02]  /*7410*/  SYNCS.PHASECHK.TRANS64.TRYWAIT P1, [R0+URZ+0x36438], R3 ;  /* 0x03643803000075a7 */ /* 0x008724000802017f */
[----:B----4-:R-:W-:Y:S05]  /*7420*/  @!P1 NANOSLEEP.SYNCS 0x989680 ;  /* 0x009896800000995d */ /* 0x010fea0003900000 */
[----:B------:R-:W4:Y:S02]  /*7430*/  @!P1 SYNCS.PHASECHK.TRANS64 P1, [R0+URZ+0x36438], R3 ;  /* 0x03643803000095a7 */ /* 0x000f24000802007f */
[----:B----4-:R-:W-:Y:S05]  /*7440*/  @!P1 BRA `(.L_x_330) ;  /* 0xfffffffc00f09947 */ /* 0x010fea000383ffff */
[----:B------:R-:W-:Y:S05]  /*7450*/  BRA `(.L_x_348) ;  /* 0xfffffff400ac7947 */ /* 0x000fea000383ffff */
.L_x_332:
[----:B------:R-:W-:Y:S01]  /*7460*/  BSSY B0, `(.L_x_349) ;  /* 0x0000006000007945 */ /* 0x000fe20003800000 */
[----:B------:R-:W-:-:S07]  /*7470*/  IMAD.MOV.U32 R15, RZ, RZ, -0x1 ;  /* 0xffffffffff0f7424 */ /* 0x000fce00078e00ff */
[----:B-12---:R-:W-:Y:S05]  /*7480*/  WARPSYNC.COLLECTIVE R15, `(.L_x_350) ;  /* 0x000000000f0c7348 */ /* 0x006fea0003c00000 */
[----:B------:R-:W-:Y:S02]  /*7490*/  ELECT P6, UR62, PT ;  /* 0x00000000003e782f */ /* 0x000fe400038c0000 */
[----:B------:R-:W-:Y:S01]  /*74a0*/  MOV R14, UR62 ;  /* 0x0000003e000e7c02 */ /* 0x000fe20008000f00 */
[----:B-12---:R-:W-:Y:S10]  /*74b0*/  ENDCOLLECTIVE ;  /* 0x000000000000791b */ /* 0x006ff40003800000 */
.L_x_350:
[----:B------:R-:W-:Y:S05]  /*74c0*/  BSYNC B0 ;  /* 0x0000000000007941 */ /* 0x000fea0003800000 */
.L_x_349:
[----:B------:R-:W-:Y:S01]  /*74d0*/  PLOP3.LUT P0, PT, P6, PT, PT, 0x80, 0x0 ;  /* 0x000000000000781c */ /* 0x000fe2000370f070 */
[----:B------:R-:W-:-:S12]  /*74e0*/  BRA `(.L_x_351) ;  /* 0xfffffff800607947 */ /* 0x000fd8000383ffff */
.L_x_334:
[----:B-1----:R1:W2:Y:S02]  /*74f0*/  SYNCS.PHASECHK.TRANS64.TRYWAIT P1, [R7+URZ], R0 ;  /* 0x00000000070075a7 */ /* 0x0022a4000802017f */
[----:B--2---:R-:W-:Y:S05]  /*7500*/  @!P1 NANOSLEEP.SYNCS 0x989680 ;  /* 0x009896800000995d */ /* 0x004fea0003900000 */
[----:B------:R-:W2:Y:S02]  /*7510*/  @!P1 SYNCS.PHASECHK.TRANS64 P1, [R7+URZ], R0 ;  /* 0x00000000070095a7 */ /* 0x000ea4000802007f */
[----:B--2---:R-:W-:Y:S05]  /*7520*/  @!P1 BRA `(.L_x_334) ;  /* 0xfffffffc00f09947 */ /* 0x004fea000383ffff */
[----:B------:R-:W-:Y:S05]  /*7530*/  BRA `(.L_x_352) ;  /* 0xfffffff8009c7947 */ /* 0x000fea000383ffff */
.L_x_335:
[----:B--2---:R2:W3:Y:S02]  /*7540*/  SYNCS.PHASECHK.TRANS64.TRYWAIT P1, [R3+URZ], R2 ;  /* 0x00000002030075a7 */ /* 0x0044e4000802017f */
[----:B---3--:R-:W-:Y:S05]  /*7550*/  @!P1 NANOSLEEP.SYNCS 0x989680 ;  /* 0x009896800000995d */ /* 0x008fea0003900000 */
[----:B------:R-:W3:Y:S02]  /*7560*/  @!P1 SYNCS.PHASECHK.TRANS64 P1, [R3+URZ], R2 ;  /* 0x00000002030095a7 */ /* 0x000ee4000802007f */
[----:B---3--:R-:W-:Y:S05]  /*7570*/  @!P1 BRA `(.L_x_335) ;  /* 0xfffffffc00f09947 */ /* 0x008fea000383ffff */
[----:B------:R-:W-:Y:S05]  /*7580*/  BRA `(.L_x_353) ;  /* 0xfffffff800907947 */ /* 0x000fea000383ffff */
.L_x_354:
        /* <DEDUP_REMOVED lines=15> */
.L_x_3857:


//--------------------- .text._ZN7cutlass13device_kernelIN5flash11enable_sm90INS1_16FlashAttnBwdSm90INS1_25CollectiveMainloopBwdSm90ILi2ELi1ELi1EN4cute5tupleIJNS5_1CILi1EEES8_S8_EEENS6_IJNS7_ILi64EEENS7_ILi96EEENS7_ILi192EEEEEENS_10bfloat16_tEfNS_4arch4Sm90ELb0ELb0ELb0ELb0ELb1ELb0ELb1ELb0ELi3ELi1ELi1ELi1ELb0EEENS1_24CollectiveEpilogueBwdGQAISD_fSG_Li384ELb0ELb1EEENS1_19SingleTileSchedulerILb0ELb0ELb0ELi96EEEEEEEEEvNT_6ParamsE --------------------------
	.section	.text._ZN7cutlass13device_kernelIN5flash11enable_sm90INS1_16FlashAttnBwdSm90INS1_25CollectiveMainloopBwdSm90ILi2ELi1ELi1EN4cute5tupleIJNS5_1CILi1EEES8_S8_EEENS6_IJNS7_ILi64EEENS7_ILi96EEENS7_ILi192EEEEEENS_10bfloat16_tEfNS_4arch4Sm90ELb0ELb0ELb0ELb0ELb1ELb0ELb1ELb0ELi3ELi1ELi1ELi1ELb0EEENS1_24CollectiveEpilogueBwdGQAISD_fSG_Li384ELb0ELb1EEENS1_19SingleTileSchedulerILb0ELb0ELb0ELi96EEEEEEEEEvNT_6ParamsE,"ax",@progbits
	.align	128
.text._ZN7cutlass13device_kernelIN5flash11enable_sm90INS1_16FlashAttnBwdSm90INS1_25CollectiveMainloopBwdSm90ILi2ELi1ELi1EN4cute5tupleIJNS5_1CILi1EEES8_S8_EEENS6_IJNS7_ILi64EEENS7_ILi96EEENS7_ILi192EEEEEENS_10bfloat16_tEfNS_4arch4Sm90ELb0ELb0ELb0ELb0ELb1ELb0ELb1ELb0ELi3ELi1ELi1ELi1ELb0EEENS1_24CollectiveEpilogueBwdGQAISD_fSG_Li384ELb0ELb1EEENS1_19SingleTileSchedulerILb0ELb0ELb0ELi96EEEEEEEEEvNT_6ParamsE:
        .type           _ZN7cutlass13device_kernelIN5flash11enable_sm90INS1_16FlashAttnBwdSm90INS1_25CollectiveMainloopBwdSm90ILi2ELi1ELi1EN4cute5tupleIJNS5_1CILi1EEES8_S8_EEENS6_IJNS7_ILi64EEENS7_ILi96EEENS7_ILi192EEEEEENS_10bfloat16_tEfNS_4arch4Sm90ELb0ELb0ELb0ELb0ELb1ELb0ELb1ELb0ELi3ELi1ELi1ELi1ELb0EEENS1_24CollectiveEpilogueBwdGQAISD_fSG_Li384ELb0ELb1EEENS1_19SingleTileSchedulerILb0ELb0ELb0ELi96EEEEEEEEEvNT_6ParamsE,@function
        .size           _ZN7cutlass13device_kernelIN5flash11enable_sm90INS1_16FlashAttnBwdSm90INS1_25CollectiveMainloopBwdSm90ILi2ELi1ELi1EN4cute5tupleIJNS5_1CILi1EEES8_S8_EEENS6_IJNS7_ILi64EEENS7_ILi96EEENS7_ILi192EEEEEENS_10bfloat16_tEfNS_4arch4Sm90ELb0ELb0ELb0ELb0ELb1ELb0ELb1ELb0ELi3ELi1ELi1ELi1ELb0EEENS1_24CollectiveEpilogueBwdGQAISD_fSG_Li384ELb0ELb1EEENS1_19SingleTileSchedulerILb0ELb0ELb0ELi96EEEEEEEEEvNT_6ParamsE,(.L_x_3858 - _ZN7cutlass13device_kernelIN5flash11enable_sm90INS1_16FlashAttnBwdSm90INS1_25CollectiveMainloopBwdSm90ILi2ELi1ELi1EN4cute5tupleIJNS5_1CILi1EEES8_S8_EEENS6_IJNS7_ILi64EEENS7_ILi96EEENS7_ILi192EEEEEENS_10bfloat16_tEfNS_4arch4Sm90ELb0ELb0ELb0ELb0ELb1ELb0ELb1ELb0ELi3ELi1ELi1ELi1ELb0EEENS1_24CollectiveEpilogueBwdGQAISD_fSG_Li384ELb0ELb1EEENS1_19SingleTileSchedulerILb0ELb0ELb0ELi96EEEEEEEEEvNT_6ParamsE)
        .other          _ZN7cutlass13device_kernelIN5flash11enable_sm90INS1_16FlashAttnBwdSm90INS1_25CollectiveMainloopBwdSm90ILi2ELi1ELi1EN4cute5tupleIJNS5_1CILi1EEES8_S8_EEENS6_IJNS7_ILi64EEENS7_ILi96EEENS7_ILi192EEEEEENS_10bfloat16_tEfNS_4arch4Sm90ELb0ELb0ELb0ELb0ELb1ELb0ELb1ELb0ELi3ELi1ELi1ELi1ELb0EEENS1_24CollectiveEpilogueBwdGQAISD_fSG_Li384ELb0ELb1EEENS1_19SingleTileSchedulerILb0ELb0ELb0ELi96EEEEEEEEEvNT_6ParamsE,@"STO_CUDA_ENTRY STV_DEFAULT"
_ZN7cutlass13device_kernelIN5flash11enable_sm90INS1_16FlashAttnBwdSm90INS1_25CollectiveMainloopBwdSm90ILi2ELi1ELi1EN4cute5tupleIJNS5_1CILi1EEES8_S8_EEENS6_IJNS7_ILi64EEENS7_ILi96EEENS7_ILi192EEEEEENS_10bfloat16_tEfNS_4arch4Sm90ELb0ELb0ELb0ELb0ELb1ELb0ELb1ELb0ELi3ELi1ELi1ELi1ELb0EEENS1_24CollectiveEpilogueBwdGQAISD_fSG_Li384ELb0ELb1EEENS1_19SingleTileSchedulerILb0ELb0ELb0ELi96EEEEEEEEEvNT_6ParamsE:
        /* <DEDUP_REMOVED lines=22> */
.L_x_356:
[----:B------:R-:W-:Y:S05]  /*0160*/  BSYNC B0 ;  /* 0x0000000000007941 */ /* 0x000fea0003800000 */
.L_x_355:
        /* <DEDUP_REMOVED lines=34> */
.L_x_357:
        /* <DEDUP_REMOVED lines=20> */
.L_x_358:
[----:B---3--:R-:W-:Y:S01]  /*04d0*/  ISETP.NE.AND P0, PT, R2, RZ, PT ;  /* 0x000000ff0200720c */ /* 0x008fe20003f05270 */
[----:B------:R-:W-:Y:S01]  /*04e0*/  IMAD.MOV.U32 R18, RZ, RZ, 0x1 ;  /* 0x00000001ff127424 */ /* 0x000fe200078e00ff */
[----:B------:R-:W-:Y:S01]  /*04f0*/  NOP ;  /* 0x0000000000007918 */ /* 0x000fe20000000000 */
[----:B------:R-:W-:Y:S01]  /*0500*/  ULDC.64 UR38, c[0x0][0x208] ;  /* 0x0000820000267ab9 */ /* 0x000fe20000000a00 */
[----:B------:R-:W-:Y:S02]  /*0510*/  BSSY B6, `(.L_x_359) ;  /* 0x000077b000067945 */ /* 0x000fe40003800000 */
[----:B------:R-:W-:Y:S01]  /*0520*/  SEL R18, R18, 0x2, !P0 ;  /* 0x0000000212127807 */ /* 0x000fe20004000000 */
[----:B-12-4-:R-:W-:Y:S06]  /*0530*/  BAR.SYNC.DEFER_BLOCKING 0x0 ;  /* 0x0000000000007b1d */ /* 0x016fec0000010000 */
[----:B------:R-:W-:Y:S05]  /*0540*/  @!P0 BRA `(.L_x_360) ;  /* 0x0000003c00c08947 */ /* 0x000fea0003800000 */
.L_x_361:
        /* <DEDUP_REMOVED lines=37> */
.L_x_364:
        /* <DEDUP_REMOVED lines=15> */
.L_x_363:
        /* <DEDUP_REMOVED lines=20> */
.L_x_366:
        /* <DEDUP_REMOVED lines=15> */
.L_x_365:
        /* <DEDUP_REMOVED lines=8> */
.L_x_475:
        /* <DEDUP_REMOVED lines=19> */
.L_x_368:
        /* <DEDUP_REMOVED lines=64> */
[----:B--2---:R-:W-:Y:S01]  /*1070*/  IMAD.IADD R11, R6, 0x1, -R9 ;  /* 0x00000001060b7824 */ /* 0x004fe200078e0a09 */
[----:B------:R-:W-:-:S02]  /*1080*/  SHF.R.S32.HI R6, RZ, 0x5, R7 ;  /* 0x00000005ff067819 */ /* 0x000fc40000011407 */
[----:B------:R-:W-:Y:S02]  /*1090*/  CS2R R114, SRZ ;  /* 0x0000000000727805 */ /* 0x000fe4000001ff00 */
[----:B------:R-:W-:Y:S02]  /*10a0*/  LEA.HI R0, R5, R5, RZ, 0x1 ;  /* 0x0000000505007211 */ /* 0x000fe400078f08ff */
[----:B------:R-:W-:Y:S02]  /*10b0*/  CS2R R112, SRZ ;  /* 0x0000000000707805 */ /* 0x000fe4000001ff00 */
[----:B------:R-:W-:Y:S02]  /*10c0*/  SHF.R.S32.HI R10, RZ, 0x1f, R5 ;  /* 0x0000001fff0a7819 */ /* 0x000fe40000011405 */
        /* <DEDUP_REMOVED lines=86> */
.L_x_381:
[----:B------:R-:W-:-:S13]  /*1630*/  ISETP.NE.AND P0, PT, R12, 0x3, PT ;  /* 0x000000030c00780c */ /* 0x000fda0003f05270 */
[----:B---3--:R-:W-:Y:S05]  /*1640*/  @!P0 BRA `(.L_x_371) ;  /* 0x0000000000048947 */ /* 0x008fea0003800000 */
[----:B------:R-:W-:Y:S01]  /*1650*/  BPT.TRAP 0x1 ;  /* 0x000000040000795c */ /* 0x000fe20000300000 */
.L_x_371:
[----:B------:R-:W-:Y:S02]  /*1660*/  LEA R3, R2, UR36, 0x3 ;  /* 0x0000002402037c11 */ /* 0x000fe4000f8e18ff */
[----:B------:R-:W-:-:S04]  /*1670*/  SHF.L.U32 R8, R7, 0x1f, RZ ;  /* 0x0000001f07087819 */ /* 0x000fc800000006ff */
[----:B------:R2:W3:Y:S01]  /*1680*/  SYNCS.PHASECHK.TRANS64.TRYWAIT P1, [R3+URZ+0x36410], R8 ;  /* 0x03641008030075a7 */ /* 0x0004e2000802017f */
[----:B------:R-:W-:Y:S05]  /*1690*/  @!P0 BRA `(.L_x_372) ;  /* 0x0000000000048947 */ /* 0x000fea0003800000 */
[----:B------:R-:W-:Y:S01]  /*16a0*/  BPT.TRAP 0x1 ;  /* 0x000000040000795c */ /* 0x000fe20000300000 */
.L_x_372:
[----:B---3--:R-:W-:Y:S05]  /*16b0*/  @P1 BRA `(.L_x_373) ;  /* 0x0000000000081947 */ /* 0x008fea0003800000 */
[----:B------:R-:W3:Y:S02]  /*16c0*/  SYNCS.PHASECHK.TRANS64.TRYWAIT P1, [R3+URZ+0x36410], R8 ;  /* 0x03641008030075a7 */ /* 0x000ee4000802017f */
[----:B---3--:R-:W-:Y:S05]  /*16d0*/  @!P1 BRA `(.L_x_374) ;  /* 0x0000006400b49947 */ /* 0x008fea0003800000 */
.L_x_373:
        /* <DEDUP_REMOVED lines=103> */
.L_x_375:
[----:B------:R-:W-:-:S04]  /*1d50*/  SHF.L.U32 R9, R6, 0x1f, RZ ;  /* 0x0000001f06097819 */ /* 0x000fc800000006ff */
[----:B------:R1:W1:Y:S01]  /*1d60*/  SYNCS.PHASECHK.TRANS64.TRYWAIT P1, [UR36+0x36430], R9 ;  /* 0x03643009ff0075a7 */ /* 0x0002620008020164 */
[----:B------:R-:W-:Y:S05]  /*1d70*/  @!P0 BRA `(.L_x_376) ;  /* 0x0000000000048947 */ /* 0x000fea0003800000 */
[----:B------:R-:W-:Y:S01]  /*1d80*/  BPT.TRAP 0x1 ;  /* 0x000000040000795c */ /* 0x000fe20000300000 */
.L_x_376:
[----:B-1----:R-:W-:Y:S05]  /*1d90*/  @P1 BRA `(.L_x_377) ;  /* 0x0000000000081947 */ /* 0x002fea0003800000 */
[----:B------:R-:W1:Y:S02]  /*1da0*/  SYNCS.PHASECHK.TRANS64.TRYWAIT P1, [UR36+0x36430], R9 ;  /* 0x03643009ff0075a7 */ /* 0x000e640008020164 */
[----:B-1----:R-:W-:Y:S05]  /*1db0*/  @!P1 BRA `(.L_x_378) ;  /* 0x0000006000109947 */ /* 0x002fea0003800000 */
.L_x_377:
        /* <DEDUP_REMOVED lines=9> */
[----:B--2---:R-:W-:Y:S01]  /*1e50*/  FSEL R8, R137, -INF , P2 ;  /* 0xff80000089087808 */ /* 0x004fe20001000000 */
        /* <DEDUP_REMOVED lines=60> */
[----:B------:R-:W-:Y:S01]  /*2220*/  MUFU.EX2 R144, R144 ;  /* 0x0000009000907308 */ /* 0x000fe20000000800 */
        /* <DEDUP_REMOVED lines=79> */
[----:B------:R-:W1:Y:S04]  /*2720*/  LDS R141, [R153+0x30200] ;  /* 0x03020000998d7984 */ /* 0x000e680000000800 */
[----:B------:R-:W2:Y:S01]  /*2730*/  LDS R140, [R153+0x30220] ;  /* 0x03022000998c7984 */ /* 0x000ea20000000800 */
[----:B------:R-:W-:Y:S06]  /*2740*/  BAR.SYNC.DEFER_BLOCKING 0x9, 0x180 ;  /* 0x0246000000007b1d */ /* 0x000fec0000010000 */
[----:B------:R3:W-:Y:S01]  /*2750*/  STSM.16.M88.4 [R13+0x30400], R8 ;  /* 0x030400080d007844 */ /* 0x0007e20000000200 */
[--C-:B-1----:R-:W-:Y:S01]  /*2760*/  FADD.FTZ R150, R125, -R141.reuse ;  /* 0x8000008d7d967221 */ /* 0x102fe20000010000 */
[----:B------:R-:W-:Y:S01]  /*2770*/  FADD.FTZ R125, R128, -R141 ;  /* 0x8000008d807d7221 */ /* 0x000fe20000010000 */
[--C-:B--2---:R-:W-:Y:S01]  /*2780*/  FADD.FTZ R126, R126, -R140.reuse ;  /* 0x8000008c7e7e7221 */ /* 0x104fe20000010000 */
[--C-:B------:R-:W-:Y:S01]  /*2790*/  FADD.FTZ R128, R131, -R140.reuse ;  /* 0x8000008c83807221 */ /* 0x100fe20000010000 */
[--C-:B------:R-:W-:Y:S01]  /*27a0*/  FADD.FTZ R127, R127, -R140.reuse ;  /* 0x8000008c7f7f7221 */ /* 0x100fe20000010000 */
[----:B------:R-:W-:Y:S01]  /*27b0*/  FADD.FTZ R131, R134, -R140 ;  /* 0x8000008c86837221 */ /* 0x000fe20000010000 */
[----:B---3--:R-:W-:Y:S01]  /*27c0*/  FSEL R8, R149, -INF , P4 ;  /* 0xff80000095087808 */ /* 0x008fe20002000000 */
[--C-:B------:R-:W-:Y:S01]  /*27d0*/  FFMA.FTZ R10, R148, UR7, -R21.reuse ;  /* 0x00000007940a7c23 */ /* 0x100fe20008010815 */
[----:B------:R-:W-:Y:S01]  /*27e0*/  FSEL R11, R146, -INF , P1 ;  /* 0xff800000920b7808 */ /* 0x000fe20000800000 */
[--C-:B------:R-:W-:Y:S01]  /*27f0*/  FFMA.FTZ R146, R145, UR7, -R20.reuse ;  /* 0x0000000791927c23 */ /* 0x100fe20008010814 */
[--C-:B------:R-:W-:Y:S01]  /*2800*/  FFMA.FTZ R145, R151, UR7, -R20.reuse ;  /* 0x0000000797917c23 */ /* 0x100fe20008010814 */
[----:B------:R-:W-:Y:S01]  /*2810*/  FFMA.FTZ R21, R8, UR7, -R21 ;  /* 0x0000000708157c23 */ /* 0x000fe20008010815 */
[----:B------:R-:W1:Y:S01]  /*2820*/  MUFU.EX2 R9, R154 ;  /* 0x0000009a00097308 */ /* 0x000e620000000800 */
[--C-:B------:R-:W-:Y:S01]  /*2830*/  FFMA.FTZ R8, R11, UR7, -R20.reuse ;  /* 0x000000070b087c23 */ /* 0x100fe20008010814 */
[----:B------:R-:W-:Y:S01]  /*2840*/  FFMA.FTZ R11, R147, UR7, -R20 ;  /* 0x00000007930b7c23 */ /* 0x000fe20008010814 */
[--C-:B------:R-:W-:Y:S01]  /*2850*/  FADD.FTZ R147, R120, -R141.reuse ;  /* 0x8000008d78937221 */ /* 0x100fe20000010000 */
[--C-:B------:R-:W-:Y:S01]  /*2860*/  FADD.FTZ R120, R129, -R141.reuse ;  /* 0x8000008d81787221 */ /* 0x100fe20000010000 */
[--C-:B------:R-:W-:Y:S01]  /*2870*/  FADD.FTZ R148, R121, -R141.reuse ;  /* 0x8000008d79947221 */ /* 0x100fe20000010000 */
[--C-:B------:R-:W-:Y:S01]  /*2880*/  FADD.FTZ R129, R122, -R140.reuse ;  /* 0x8000008c7a817221 */ /* 0x100fe20000010000 */
[--C-:B------:R-:W-:Y:S01]  /*2890*/  FADD.FTZ R121, R132, -R141.reuse ;  /* 0x8000008d84797221 */ /* 0x100fe20000010000 */
[----:B------:R-:W2:Y:S01]  /*28a0*/  MUFU.EX2 R10, R10 ;  /* 0x0000000a000a7308 */ /* 0x000ea20000000800 */
[--C-:B------:R-:W-:Y:S01]  /*28b0*/  FADD.FTZ R122, R123, -R140.reuse ;  /* 0x8000008c7b7a7221 */ /* 0x100fe20000010000 */
[----:B------:R-:W-:Y:S01]  /*28c0*/  FMUL.FTZ R143, R143, R126 ;  /* 0x0000007e8f8f7220 */ /* 0x000fe20000410000 */
[--C-:B------:R-:W-:Y:S01]  /*28d0*/  FADD.FTZ R149, R124, -R141.reuse ;  /* 0x8000008d7c957221 */ /* 0x100fe20000010000 */
[----:B------:R-:W-:Y:S01]  /*28e0*/  FADD.FTZ R124, R133, -R141 ;  /* 0x8000008d857c7221 */ /* 0x000fe20000010000 */
[----:B------:R-:W-:Y:S01]  /*28f0*/  FMUL.FTZ R139, R139, R122 ;  /* 0x0000007a8b8b7220 */ /* 0x000fe20000410000 */
[--C-:B------:R-:W-:Y:S01]  /*2900*/  FADD.FTZ R133, R130, -R140.reuse ;  /* 0x8000008c82857221 */ /* 0x100fe20000010000 */
[----:B------:R-:W-:Y:S01]  /*2910*/  FADD.FTZ R140, R135, -R140 ;  /* 0x8000008c878c7221 */ /* 0x000fe20000010000 */
[----:B------:R-:W3:Y:S01]  /*2920*/  MUFU.EX2 R21, R21 ;  /* 0x0000001500157308 */ /* 0x000ee20000000800 */
[C---:B-1----:R-:W-:Y:S01]  /*2930*/  FMUL.FTZ R126, R9.reuse, R120 ;  /* 0x00000078097e7220 */ /* 0x042fe20000410000 */
[----:B------:R-:W-:Y:S01]  /*2940*/  F2FP.BF16.F32.PACK_AB R120, R9, R144 ;  /* 0x000000900978723e */ /* 0x000fe200000010ff */
[----:B------:R-:W-:Y:S01]  /*2950*/  FMUL.FTZ R22, R22, R147 ;  /* 0x0000009316167220 */ /* 0x000fe20000410000 */
[----:B------:R-:W-:Y:S01]  /*2960*/  FMUL.FTZ R23, R23, R148 ;  /* 0x0000009417177220 */ /* 0x000fe20000410000 */
[----:B------:R-:W-:Y:S01]  /*2970*/  FMUL.FTZ R136, R136, R149 ;  /* 0x0000009588887220 */ /* 0x000fe20000410000 */
[----:B------:R-:W-:Y:S01]  /*2980*/  FMUL.FTZ R137, R137, R150 ;  /* 0x0000009689897220 */ /* 0x000fe20000410000 */
[----:B------:R-:W-:Y:S01]  /*2990*/  FMUL.FTZ R138, R138, R129 ;  /* 0x000000818a8a7220 */ /* 0x000fe20000410000 */
[----:B------:R-:W1:Y:S01]  /*29a0*/  MUFU.EX2 R8, R8 ;  /* 0x0000000800087308 */ /* 0x000e620000000800 */
[----:B--2---:R-:W-:Y:S01]  /*29b0*/  FMUL.FTZ R9, R10, R121 ;  /* 0x000000790a097220 */ /* 0x004fe20000410000 */
[----:B------:R-:W-:Y:S01]  /*29c0*/  FMUL.FTZ R142, R142, R127 ;  /* 0x0000007f8e8e7220 */ /* 0x000fe20000410000 */
[----:B------:R-:W-:Y:S01]  /*29d0*/  FMUL.FTZ R125, R144, R125 ;  /* 0x0000007d907d7220 */ /* 0x000fe20000410000 */
[----:B------:R-:W-:-:S04]  /*29e0*/  UMOV UR7, 0x80000020 ;  /* 0x8000002000077882 */ /* 0x000fc80000000000 */
[----:B------:R-:W2:Y:S01]  /*29f0*/  MUFU.EX2 R11, R11 ;  /* 0x0000000b000b7308 */ /* 0x000ea20000000800 */
[C---:B---3--:R-:W-:Y:S01]  /*2a00*/  F2FP.BF16.F32.PACK_AB R122, R21.reuse, R10 ;  /* 0x0000000a157a723e */ /* 0x048fe200000010ff */
[----:B------:R-:W-:Y:S01]  /*2a10*/  FMUL.FTZ R124, R21, R124 ;  /* 0x0000007c157c7220 */ /* 0x000fe20000410000 */
[----:B------:R-:W-:-:S05]  /*2a20*/  F2FP.BF16.F32.PACK_AB R10, R137, R136 ;  /* 0x00000088890a723e */ /* 0x000fca00000010ff */
        /* <DEDUP_REMOVED lines=10> */
[----:B------:R-:W-:-:S02]  /*2ad0*/  F2FP.BF16.F32.PACK_AB R21, R128, R21 ;  /* 0x000000158015723e */ /* 0x000fc400000010ff */
        /* <DEDUP_REMOVED lines=94> */
.L_x_379:
        /* <DEDUP_REMOVED lines=62> */
.L_x_380:
        /* <DEDUP_REMOVED lines=12> */
.L_x_370:
[----:B------:R-:W4:Y:S01]  /*3560*/  LDC R10, c[0x0][0x850] ;  /* 0x00021400ff0a7b82 */ /* 0x000f220000000800 */
[----:B------:R-:W5:Y:S01]  /*3570*/  S2R R9, SR_CTAID.Y ;  /* 0x0000000000097919 */ /* 0x000f620000002600 */
[----:B------:R-:W-:Y:S01]  /*3580*/  ULDC.64 UR4, c[0x0][0x818] ;  /* 0x0002060000047ab9 */ /* 0x000fe20000000a00 */
[----:B------:R-:W-:Y:S01]  /*3590*/  ULDC.64 UR6, c[0x0][0x840] ;  /* 0x0002100000067ab9 */ /* 0x000fe20000000a00 */
[----:B-1----:R-:W-:Y:S01]  /*35a0*/  IMAD R16, R16, 0x1800, R17 ;  /* 0x0000180010107824 */ /* 0x002fe200078e0211 */
[----:B------:R-:W1:Y:S01]  /*35b0*/  S2R R8, SR_CTAID.X ;  /* 0x0000000000087919 */ /* 0x000e620000002500 */
[----:B------:R-:W2:Y:S03]  /*35c0*/  S2R R7, SR_CTAID.Z ;  /* 0x0000000000077919 */ /* 0x000ea60000002700 */
[----:B------:R-:W-:Y:S02]  /*35d0*/  LEA R16, R16, UR36, 0x2 ;  /* 0x0000002410107c11 */ /* 0x000fe4000f8e10ff */
[----:B----4-:R-:W-:Y:S01]  /*35e0*/  ISETP.NE.AND P0, PT, R10, 0x1, PT ;  /* 0x000000010a00780c */ /* 0x010fe20003f05270 */
[----:B-----5:R-:W-:-:S12]  /*35f0*/  IMAD.MOV.U32 R6, RZ, RZ, R9 ;  /* 0x000000ffff067224 */ /* 0x020fd800078e0009 */
[----:B------:R-:W4:Y:S01]  /*3600*/  @P0 LDC R0, c[0x0][0x854] ;  /* 0x00021500ff000b82 */ /* 0x000f220000000800 */
[----:B-1----:R-:W-:-:S05]  /*3610*/  IMAD R4, R8, 0x4800, RZ ;  /* 0x0000480008047824 */ /* 0x002fca00078e02ff */
[----:B------:R-:W-:Y:S02]  /*3620*/  SHF.R.S32.HI R5, RZ, 0x1f, R4 ;  /* 0x0000001fff057819 */ /* 0x000fe40000011404 */
[----:B---3--:R-:W1:Y:S01]  /*3630*/  @P0 LDC R3, c[0x0][0x858] ;  /* 0x00021600ff030b82 */ /* 0x008e620000000800 */
[----:B----4-:R-:W-:-:S05]  /*3640*/  @P0 IMAD.HI.U32 R0, R9, R0, RZ ;  /* 0x0000000009000227 */ /* 0x010fca00078e00ff */
[----:B-1----:R-:W-:-:S04]  /*3650*/  @P0 SHF.R.U32.HI R6, RZ, R3, R0 ;  /* 0x00000003ff060219 */ /* 0x002fc80000011600 */
[----:B------:R-:W-:Y:S01]  /*3660*/  SHF.R.S32.HI R0, RZ, 0x1f, R6 ;  /* 0x0000001fff007819 */ /* 0x000fe20000011406 */
[----:B------:R-:W-:-:S04]  /*3670*/  IMAD.WIDE.U32 R2, R6, UR4, R4 ;  /* 0x0000000406027c25 */ /* 0x000fc8000f8e0004 */
[C---:B--2---:R-:W-:Y:S02]  /*3680*/  IMAD R11, R0.reuse, UR4, RZ ;  /* 0x00000004000b7c24 */ /* 0x044fe4000f8e02ff */
[----:B------:R-:W-:Y:S02]  /*3690*/  IMAD R15, R0, UR6, RZ ;  /* 0x00000006000f7c24 */ /* 0x000fe4000f8e02ff */
[C---:B------:R-:W-:Y:S01]  /*36a0*/  IMAD R13, R6.reuse, UR5, R11 ;  /* 0x00000005060d7c24 */ /* 0x040fe2000f8e020b */
[----:B------:R-:W-:Y:S01]  /*36b0*/  SHF.R.S32.HI R11, RZ, 0x1f, R7 ;  /* 0x0000001fff0b7819 */ /* 0x000fe20000011407 */
[----:B------:R-:W-:Y:S01]  /*36c0*/  ULDC.64 UR4, c[0x0][0x820] ;  /* 0x0002080000047ab9 */ /* 0x000fe20000000a00 */
[----:B------:R-:W-:-:S04]  /*36d0*/  IMAD.WIDE.U32 R4, R6, UR6, R4 ;  /* 0x0000000606047c25 */ /* 0x000fc8000f8e0004 */
[----:B------:R-:W-:Y:S02]  /*36e0*/  IMAD R12, R11, UR4, RZ ;  /* 0x000000040b0c7c24 */ /* 0x000fe4000f8e02ff */
[----:B------:R-:W-:Y:S01]  /*36f0*/  IMAD R15, R6, UR7, R15 ;  /* 0x00000007060f7c24 */ /* 0x000fe2000f8e020f */
[----:B------:R-:W-:Y:S01]  /*3700*/  ULDC.64 UR6, c[0x0][0x848] ;  /* 0x0002120000067ab9 */ /* 0x000fe20000000a00 */
[----:B------:R-:W-:Y:S02]  /*3710*/  IMAD.IADD R3, R3, 0x1, R13 ;  /* 0x0000000103037824 */ /* 0x000fe400078e020d */
[----:B------:R-:W-:Y:S02]  /*3720*/  IMAD R18, R11, UR6, RZ ;  /* 0x000000060b127c24 */ /* 0x000fe4000f8e02ff */
[----:B------:R-:W-:Y:S02]  /*3730*/  IMAD R11, R7, UR5, R12 ;  /* 0x00000005070b7c24 */ /* 0x000fe4000f8e020c */
[----:B------:R-:W1:Y:S01]  /*3740*/  S2R R12, SR_TID.X ;  /* 0x00000000000c7919 */ /* 0x000e620000002100 */
[----:B------:R-:W-:-:S02]  /*3750*/  IMAD.IADD R15, R5, 0x1, R15 ;  /* 0x00000001050f7824 */ /* 0x000fc400078e020f */
[----:B------:R-:W-:Y:S02]  /*3760*/  IMAD.MOV.U32 R14, RZ, RZ, R4 ;  /* 0x000000ffff0e7224 */ /* 0x000fe400078e0004 */
[----:B------:R-:W-:Y:S01]  /*3770*/  IMAD.WIDE.U32 R4, R7, UR4, R2 ;  /* 0x0000000407047c25 */ /* 0x000fe2000f8e0002 */
[----:B------:R-:W-:-:S03]  /*3780*/  ULDC UR4, c[0x0][0x740] ;  /* 0x0001d00000047ab9 */ /* 0x000fc60000000800 */
[----:B------:R-:W-:Y:S01]  /*3790*/  FMUL.FTZ R72, R72, UR4 ;  /* 0x0000000448487c20 */ /* 0x000fe20008410000 */
[----:B------:R-:W-:Y:S02]  /*37a0*/  IMAD R13, R7, UR7, R18 ;  /* 0x00000007070d7c24 */ /* 0x000fe4000f8e0212 */
        /* <DEDUP_REMOVED lines=52> */
[----:B-1----:R-:W-:-:S05]  /*3af0*/  ISETP.NE.AND P1, PT, R12, 0x80, PT ;  /* 0x000000800c00780c */ /* 0x002fca0003f25270 */
[----:B------:R-:W-:Y:S02]  /*3b00*/  ULDC UR4, c[0x0][0x870] ;  /* 0x00021c0000047ab9 */ /* 0x000fe40000000800 */
[----:B------:R-:W1:Y:S01]  /*3b10*/  LDC.64 R18, c[0x0][0x800] ;  /* 0x00020000ff127b82 */ /* 0x000e620000000a00 */
[----:B------:R-:W-:Y:S01]  /*3b20*/  IMAD R8, R8, UR4, RZ ;  /* 0x0000000408087c24 */ /* 0x000fe2000f8e02ff */
[----:B------:R-:W-:Y:S01]  /*3b30*/  ULDC UR4, c[0x0][0x80c] ;  /* 0x0002030000047ab9 */ /* 0x000fe20000000800 */
[----:B------:R-:W-:Y:S01]  /*3b40*/  BSSY B0, `(.L_x_382) ;  /* 0x0000023000007945 */ /* 0x000fe20003800000 */
[----:B------:R-:W-:Y:S02]  /*3b50*/  IMAD R7, R7, UR4, RZ ;  /* 0x0000000407077c24 */ /* 0x000fe4000f8e02ff */
[----:B------:R-:W-:Y:S01]  /*3b60*/  IMAD R8, R8, UR4, RZ ;  /* 0x0000000408087c24 */ /* 0x000fe2000f8e02ff */
[----:B------:R-:W-:Y:S01]  /*3b70*/  ULDC.64 UR4, c[0x0][0x868] ;  /* 0x00021a0000047ab9 */ /* 0x000fe20000000a00 */
[----:B------:R-:W2:Y:S01]  /*3b80*/  LDC.64 R20, c[0x0][0x828] ;  /* 0x00020a00ff147b82 */ /* 0x000ea20000000a00 */
[----:B------:R-:W-:-:S02]  /*3b90*/  SHF.R.S32.HI R11, RZ, 0x1f, R7 ;  /* 0x0000001fff0b7819 */ /* 0x000fc40000011407 */
[----:B------:R-:W-:Y:S02]  /*3ba0*/  IADD3 R7, P0, P2, R8, R7, R6 ;  /* 0x0000000708077210 */ /* 0x000fe40007a1e006 */
[----:B------:R-:W-:Y:S01]  /*3bb0*/  SHF.R.S32.HI R8, RZ, 0x1f, R8 ;  /* 0x0000001fff087819 */ /* 0x000fe20000011408 */
[----:B------:R3:W-:Y:S03]  /*3bc0*/  STS.128 [R16], R24 ;  /* 0x0000001810007388 */ /* 0x0007e60000000c00 */
[----:B------:R-:W-:Y:S01]  /*3bd0*/  IADD3.X R8, R8, R11, R0, P0, P2 ;  /* 0x0000000b08087210 */ /* 0x000fe200007e4400 */
[C---:B------:R-:W-:Y:S01]  /*3be0*/  IMAD.SHL.U32 R11, R7.reuse, 0x4, RZ ;  /* 0x00000004070b7824 */ /* 0x040fe200078e00ff */
[----:B------:R3:W-:Y:S02]  /*3bf0*/  STS.128 [R16+0x800], R28 ;  /* 0x0008001c10007388 */ /* 0x0007e40000000c00 */
[----:B------:R-:W-:Y:S01]  /*3c00*/  SHF.L.U64.HI R8, R7, 0x2, R8 ;  /* 0x0000000207087819 */ /* 0x000fe20000010208 */
[----:B------:R-:W-:Y:S01]  /*3c10*/  IMAD.MOV R0, RZ, RZ, -R6 ;  /* 0x000000ffff007224 */ /* 0x000fe200078e0a06 */
[----:B------:R-:W-:Y:S01]  /*3c20*/  IADD3 R12, P0, R11, UR4, RZ ;  /* 0x000000040b0c7c10 */ /* 0x000fe2000ff1e0ff */
[----:B------:R3:W-:Y:S01]  /*3c30*/  STS.128 [R16+0x1000], R32 ;  /* 0x0010002010007388 */ /* 0x0007e20000000c00 */
[----:B-1----:R-:W-:Y:S01]  /*3c40*/  LEA R18, P2, R4, R18, 0x2 ;  /* 0x0000001204127211 */ /* 0x002fe200078410ff */
[----:B------:R-:W-:Y:S01]  /*3c50*/  IMAD R9, R10, R0, R9 ;  /* 0x000000000a097224 */ /* 0x000fe200078e0209 */
[----:B------:R-:W-:Y:S01]  /*3c60*/  IADD3.X R13, R8, UR5, RZ, P0, !PT ;  /* 0x00000005080d7c10 */ /* 0x000fe200087fe4ff */
[----:B------:R3:W-:Y:S01]  /*3c70*/  STS.128 [R16+0x1800], R36 ;  /* 0x0018002410007388 */ /* 0x0007e20000000c00 */
[----:B--2---:R-:W-:-:S03]  /*3c80*/  LEA R20, P3, R2, R20, 0x2 ;  /* 0x0000001402147211 */ /* 0x004fc600078610ff */
        /* <DEDUP_REMOVED lines=8> */
[----:B------:R-:W-:Y:S05]  /*3d10*/  @P1 BRA `(.L_x_383) ;  /* 0x0000000000141947 */ /* 0x000fea0003800000 */
.L_x_384:
[----:B------:R-:W2:Y:S04]  /*3d20*/  LDG.E.STRONG.GPU R0, desc[UR38][R12.64] ;  /* 0x000000260c007981 */ /* 0x000ea8000c1ef900 */
[----:B--2---:R-:W-:Y:S01]  /*3d30*/  CCTL.IVALL ;  /* 0x00000000ff00798f */ /* 0x004fe20002000000 */
[----:B------:R-:W-:Y:S05]  /*3d40*/  YIELD ;  /* 0x0000000000007946 */ /* 0x000fea0003800000 */
[----:B------:R-:W-:-:S13]  /*3d50*/  ISETP.NE.AND P0, PT, R0, R9, PT ;  /* 0x000000090000720c */ /* 0x000fda0003f05270 */
[----:B------:R-:W-:Y:S05]  /*3d60*/  @P0 BRA `(.L_x_384) ;  /* 0xfffffffc00ec0947 */ /* 0x000fea000383ffff */
.L_x_383:
[----:B------:R-:W-:Y:S05]  /*3d70*/  BSYNC B0 ;  /* 0x0000000000007941 */ /* 0x000fea0003800000 */
.L_x_382:
[----:B------:R-:W-:Y:S01]  /*3d80*/  UMOV UR4, 0xffffffff ;  /* 0xffffffff00047882 */ /* 0x000fe20000000000 */
[----:B------:R-:W-:Y:S02]  /*3d90*/  LEA.HI.X R19, R4, R19, R15, 0x2, P2 ;  /* 0x0000001304137211 */ /* 0x000fe400010f140f */
[----:B------:R-:W-:Y:S01]  /*3da0*/  LEA.HI.X R14, R2, R21, R14, 0x2, P3 ;  /* 0x00000015020e7211 */ /* 0x000fe200018f140e */
[----:B------:R-:W-:Y:S06]  /*3db0*/  BRA.DIV UR4, `(.L_x_385) ;  /* 0x0000004204247947 */ /* 0x000fec000b800000 */
[----:B------:R-:W-:Y:S01]  /*3dc0*/  NOP ;  /* 0x0000000000007918 */ /* 0x000fe20000000000 */
.L_x_478:
[----:B------:R-:W-:Y:S01]  /*3dd0*/  @!PT LDS RZ, [RZ] ;  /* 0x00000000fffff984 */ /* 0x000fe20000000800 */
[----:B------:R-:W-:Y:S01]  /*3de0*/  @!PT LDS RZ, [RZ] ;  /* 0x00000000fffff984 */ /* 0x000fe20000000800 */
[----:B------:R-:W-:Y:S01]  /*3df0*/  @!PT LDS RZ, [RZ] ;  /* 0x00000000fffff984 */ /* 0x000fe20000000800 */
[----:B------:R-:W-:Y:S01]  /*3e00*/  @!PT LDS RZ, [RZ] ;  /* 0x00000000fffff984 */ /* 0x000fe20000000800 */
[----:B------:R1:W-:Y:S06]  /*3e10*/  MEMBAR.ALL.CTA ;  /* 0x0000000000007992 */ /* 0x0003ec0000008000 */
[----:B-1----:R-:W1:Y:S01]  /*3e20*/  FENCE.VIEW.ASYNC.S ;  /* 0x00000000000073c6 */ /* 0x002e620000000000 */
[----:B------:R-:W-:Y:S05]  /*3e30*/  WARPSYNC.ALL ;  /* 0x0000000000007948 */ /* 0x000fea0003800000 */
[----:B------:R-:W-:Y:S01]  /*3e40*/  BSSY B0, `(.L_x_386) ;  /* 0x0000010000007945 */ /* 0x000fe20003800000 */
        /* <DEDUP_REMOVED lines=8> */
.L_x_388:
[----:B------:R-:W-:Y:S01]  /*3ed0*/  @P0 ELECT P2, URZ, PT ;  /* 0x00000000003f082f */ /* 0x000fe20003840000 */
[----:B------:R1:W-:-:S12]  /*3ee0*/  UBLKRED.G.S.ADD.F32.RN [UR4], [UR36], UR6, desc[UR8] ;  /* 0x00000804240073bb */ /* 0x0003d800080a1406 */
[----:B------:R-:W-:Y:S02]  /*3ef0*/  @P2 PLOP3.LUT P0, PT, P2, PT, PT, 0x8, 0x0 ;  /* 0x000000000000281c */ /* 0x000fe4000170e170 */
[----:B------:R-:W-:-:S11]  /*3f00*/  PLOP3.LUT P2, PT, PT, PT, PT, 0x8, 0x0 ;  /* 0x000000000000781c */ /* 0x000fd60003f4e170 */
[----:B-1----:R-:W-:Y:S05]  /*3f10*/  @P0 BRA.U.ANY `(.L_x_388) ;  /* 0xfffffffd00ec0947 */ /* 0x002fea000393ffff */
[----:B------:R0:W-:Y:S01]  /*3f20*/  UTMACMDFLUSH ;  /* 0x00000000000079b7 */ /* 0x0001e20000000000 */
[----:B------:R-:W-:-:S04]  /*3f30*/  DEPBAR.LE SB0, 0x0 ;  /* 0x000080000000791a */ /* 0x000fc80000000000 */
.L_x_387:
[----:B------:R-:W-:Y:S05]  /*3f40*/  BSYNC B0 ;  /* 0x0000000000007941 */ /* 0x000fea0003800000 */
.L_x_386:
        /* <DEDUP_REMOVED lines=12> */
[----:B------:R-:W-:-:S05]  /*4010*/  IMAD.MOV.U32 R3, RZ, RZ, 0x1 ;  /* 0x00000001ff037424 */ /* 0x000fca00078e00ff */
[----:B------:R1:W-:Y:S02]  /*4020*/  REDG.E.ADD.S32.STRONG.GPU desc[UR38][R12.64], R3 ;  /* 0x000000030c00798e */ /* 0x0003e4000c10e3a6 */
.L_x_390:
[----:B------:R-:W-:Y:S05]  /*4030*/  BSYNC B0 ;  /* 0x0000000000007941 */ /* 0x000fea0003800000 */
.L_x_389:
[----:B------:R-:W-:Y:S06]  /*4040*/  BAR.SYNC.DEFER_BLOCKING 0x1, 0x180 ;  /* 0x0046000000007b1d */ /* 0x000fec0000010000 */
[----:B------:R-:W-:Y:S01]  /*4050*/  ULDC.64 UR4, c[0x0][0x860] ;  /* 0x0002180000047ab9 */ /* 0x000fe20000000a00 */
[----:B------:R-:W-:Y:S01]  /*4060*/  BSSY B0, `(.L_x_391) ;  /* 0x0000015000007945 */ /* 0x000fe20003800000 */
[----:B------:R-:W-:-:S04]  /*4070*/  IADD3 R2, P0, R11, UR4, RZ ;  /* 0x000000040b027c10 */ /* 0x000fc8000ff1e0ff */
[----:B-1----:R-:W-:Y:S01]  /*4080*/  IADD3.X R3, R8, UR5, RZ, P0, !PT ;  /* 0x0000000508037c10 */ /* 0x002fe200087fe4ff */
        /* <DEDUP_REMOVED lines=13> */
.L_x_393:
[----:B------:R-:W2:Y:S04]  /*4160*/  LDG.E.STRONG.GPU R0, desc[UR38][R2.64] ;  /* 0x0000002602007981 */ /* 0x000ea8000c1ef900 */
[----:B--2---:R-:W-:Y:S01]  /*4170*/  CCTL.IVALL ;  /* 0x00000000ff00798f */ /* 0x004fe20002000000 */
[----:B------:R-:W-:Y:S05]  /*4180*/  YIELD ;  /* 0x0000000000007946 */ /* 0x000fea0003800000 */
[----:B------:R-:W-:-:S13]  /*4190*/  ISETP.NE.AND P0, PT, R0, R9, PT ;  /* 0x000000090000720c */ /* 0x000fda0003f05270 */
[----:B------:R-:W-:Y:S05]  /*41a0*/  @P0 BRA `(.L_x_393) ;  /* 0xfffffffc00ec0947 */ /* 0x000fea000383ffff */
.L_x_392:
[----:B------:R-:W-:Y:S05]  /*41b0*/  BSYNC B0 ;  /* 0x0000000000007941 */ /* 0x000fea0003800000 */
.L_x_391:
[----:B------:R-:W-:-:S03]  /*41c0*/  UMOV UR4, 0xffffffff ;  /* 0xffffffff00047882 */ /* 0x000fc60000000000 */
[----:B------:R-:W-:Y:S05]  /*41d0*/  BRA.DIV UR4, `(.L_x_394) ;  /* 0x0000003e04387947 */ /* 0x000fea000b800000 */
[----:B------:R-:W-:Y:S01]  /*41e0*/  NOP ;  /* 0x0000000000007918 */ /* 0x000fe20000000000 */
.L_x_481:
[----:B------:R-:W-:Y:S01]  /*41f0*/  @!PT LDS RZ, [RZ] ;  /* 0x00000000fffff984 */ /* 0x000fe20000000800 */
[----:B------:R-:W-:Y:S01]  /*4200*/  @!PT LDS RZ, [RZ] ;  /* 0x00000000fffff984 */ /* 0x000fe20000000800 */
[----:B------:R-:W-:Y:S01]  /*4210*/  @!PT LDS RZ, [RZ] ;  /* 0x00000000fffff984 */ /* 0x000fe20000000800 */
[----:B------:R-:W-:Y:S01]  /*4220*/  @!PT LDS RZ, [RZ] ;  /* 0x00000000fffff984 */ /* 0x000fe20000000800 */
[----:B------:R2:W-:Y:S06]  /*4230*/  MEMBAR.ALL.CTA ;  /* 0x0000000000007992 */ /* 0x0005ec0000008000 */
[----:B--2---:R-:W2:Y:S01]  /*4240*/  FENCE.VIEW.ASYNC.S ;  /* 0x00000000000073c6 */ /* 0x004ea20000000000 */
[----:B------:R-:W-:Y:S05]  /*4250*/  WARPSYNC.ALL ;  /* 0x0000000000007948 */ /* 0x000fea0003800000 */
[----:B------:R-:W-:Y:S01]  /*4260*/  BSSY B0, `(.L_x_395) ;  /* 0x0000010000007945 */ /* 0x000fe20003800000 */
[----:B--2---:R-:W-:Y:S06]  /*4270*/  BAR.SYNC.DEFER_BLOCKING 0x1, 0x180 ;  /* 0x0046000000007b1d */ /* 0x004fec0000010000 */
[----:B------:R-:W-:Y:S05]  /*4280*/  @P1 BRA `(.L_x_396) ;  /* 0x0000000000341947 */ /* 0x000fea0003800000 */
[----:B------:R-:W-:Y:S01]  /*4290*/  R2UR UR4, R18 ;  /* 0x00000000120472ca */ /* 0x000fe200000e0000 */
[----:B------:R-:W-:Y:S01]  /*42a0*/  UMOV UR6, 0x1200 ;  /* 0x0000120000067882 */ /* 0x000fe20000000000 */
[----:B------:R-:W-:Y:S01]  /*42b0*/  R2UR UR5, R19 ;  /* 0x00000000130572ca */ /* 0x000fe200000e0000 */
[----:B------:R-:W-:Y:S01]  /*42c0*/  UMOV UR8, 0x0 ;  /* 0x0000000000087882 */ /* 0x000fe20000000000 */
[----:B------:R-:W-:Y:S01]  /*42d0*/  PLOP3.LUT P0, PT, PT, PT, PT, 0x80, 0x0 ;  /* 0x000000000000781c */ /* 0x000fe20003f0f070 */
[----:B------:R-:W-:-:S12]  /*42e0*/  UMOV UR9, 0x14f00000 ;  /* 0x14f0000000097882 */ /* 0x000fd80000000000 */
.L_x_397:
[----:B------:R-:W-:Y:S01]  /*42f0*/  @P0 ELECT P2, URZ, PT ;  /* 0x00000000003f082f */ /* 0x000fe20003840000 */
[----:B------:R2:W-:-:S12]  /*4300*/  UBLKRED.G.S.ADD.F32.RN [UR4], [UR36], UR6, desc[UR8] ;  /* 0x00000804240073bb */ /* 0x0005d800080a1406 */
[----:B------:R-:W-:Y:S02]  /*4310*/  @P2 PLOP3.LUT P0, PT, P2, PT, PT, 0x8, 0x0 ;  /* 0x000000000000281c */ /* 0x000fe4000170e170 */
[----:B------:R-:W-:-:S11]  /*4320*/  PLOP3.LUT P2, PT, PT, PT, PT, 0x8, 0x0 ;  /* 0x000000000000781c */ /* 0x000fd60003f4e170 */
[----:B--2---:R-:W-:Y:S05]  /*4330*/  @P0 BRA.U.ANY `(.L_x_397) ;  /* 0xfffffffd00ec0947 */ /* 0x004fea000393ffff */
[----:B------:R0:W-:Y:S01]  /*4340*/  UTMACMDFLUSH ;  /* 0x00000000000079b7 */ /* 0x0001e20000000000 */
[----:B------:R-:W-:-:S04]  /*4350*/  DEPBAR.LE SB0, 0x0 ;  /* 0x000080000000791a */ /* 0x000fc80000000000 */
.L_x_396:
[----:B------:R-:W-:Y:S05]  /*4360*/  BSYNC B0 ;  /* 0x0000000000007941 */ /* 0x000fea0003800000 */
.L_x_395:
[----:B------:R-:W-:Y:S01]  /*4370*/  NOP ;  /* 0x0000000000007918 */ /* 0x000fe20000000000 */
[----:B------:R-:W-:Y:S05]  /*4380*/  @P1 BRA `(.L_x_362) ;  /* 0x00000038004c1947 */ /* 0x000fea0003800000 */
[----:B------:R-:W-:Y:S01]  /*4390*/  IMAD.MOV.U32 R5, RZ, RZ, 0x1 ;  /* 0x00000001ff057424 */ /* 0x000fe200078e00ff */
        /* <DEDUP_REMOVED lines=8> */
[----:B012345:R-:W-:Y:S04]  /*4420*/  CCTL.IVALL ;  /* 0x00000000ff00798f */ /* 0x03ffe80002000000 */
[----:B------:R4:W-:Y:S01]  /*4430*/  REDG.E.ADD.S32.STRONG.GPU desc[UR38][R2.64], R5 ;  /* 0x000000050200798e */ /* 0x0009e2000c10e3a6 */
[----:B------:R-:W-:Y:S05]  /*4440*/  BRA `(.L_x_362) ;  /* 0x00000038001c7947 */ /* 0x000fea0003800000 */
.L_x_360:
        /* <DEDUP_REMOVED lines=20> */
[----:B------:R-:W-:Y:S02]  /*4590*/  UIMAD UR6, UR10, UR8, URZ ;  /* 0x000000080a0672a4 */ /* 0x000fe4000f8e023f */
[----:B------:R-:W-:Y:S01]  /*45a0*/  USHF.R.S32.HI UR8, URZ, 0x1f, UR7 ;  /* 0x0000001f3f087899 */ /* 0x000fe20008011407 */
[----:B--2---:R-:W-:Y:S01]  /*45b0*/  ISETP.GE.AND P1, PT, R4, 0x1, PT ;  /* 0x000000010400780c */ /* 0x004fe20003f26270 */
[----:B------:R-:W-:Y:S02]  /*45c0*/  UIMAD UR6, UR11, UR9, UR6 ;  /* 0x000000090b0672a4 */ /* 0x000fe4000f8e0206 */
[----:B------:R-:W-:-:S02]  /*45d0*/  UIMAD UR9, UR7, UR13, URZ ;  /* 0x0000000d070972a4 */ /* 0x000fc4000f8e023f */
[----:B------:R-:W-:Y:S02]  /*45e0*/  UIADD3 UR5, UR5, UR6, URZ ;  /* 0x0000000605057290 */ /* 0x000fe4000fffe03f */
[----:B------:R-:W-:Y:S02]  /*45f0*/  UIMAD UR6, UR8, UR14, URZ ;  /* 0x0000000e080672a4 */ /* 0x000fe4000f8e023f */
[----:B------:R-:W-:Y:S02]  /*4600*/  UIADD3 UR8, UP0, UR9, UR11, URZ ;  /* 0x0000000b09087290 */ /* 0x000fe4000ff1e03f */
[----:B------:R-:W-:Y:S02]  /*4610*/  UIMAD UR12, UR7, UR15, UR6 ;  /* 0x0000000f070c72a4 */ /* 0x000fe4000f8e0206 */
[----:B------:R-:W-:Y:S02]  /*4620*/  UIMAD.WIDE.U32 UR6, UR7, UR14, UR4 ;  /* 0x0000000e070672a5 */ /* 0x000fe4000f8e0004 */
[----:B------:R-:W-:Y:S01]  /*4630*/  ULEA.HI.X.SX32 UR9, UR9, UR10, 0x1, UP0 ;  /* 0x0000000a09097291 */ /* 0x000fe200080f0e3f */
[----:B------:R-:W-:Y:S11]  /*4640*/  @!P1 BRA `(.L_x_362) ;  /* 0x00000034009c9947 */ /* 0x000ff60003800000 */
        /* <DEDUP_REMOVED lines=9> */
[----:B------:R-:W-:-:S04]  /*46e0*/  LEA.HI R3, R3, R0, RZ, 0x6 ;  /* 0x0000000003037211 */ /* 0x000fc800078f30ff */
        /* <DEDUP_REMOVED lines=13> */
.L_x_432:
        /* <DEDUP_REMOVED lines=13> */
.L_x_402:
[----:B------:R-:W2:Y:S04]  /*4890*/  LDG.E.STRONG.GPU R6, desc[UR38][R2.64] ;  /* 0x0000002602067981 */ /* 0x000ea8000c1ef900 */
[----:B--2---:R-:W-:Y:S01]  /*48a0*/  CCTL.IVALL ;  /* 0x00000000ff00798f */ /* 0x004fe20002000000 */
[----:B------:R-:W-:Y:S05]  /*48b0*/  YIELD ;  /* 0x0000000000007946 */ /* 0x000fea0003800000 */
[----:B------:R-:W-:-:S13]  /*48c0*/  ISETP.NE.AND P3, PT, R6, UR22, PT ;  /* 0x0000001606007c0c */ /* 0x000fda000bf65270 */
[----:B------:R-:W-:Y:S05]  /*48d0*/  @P3 BRA `(.L_x_402) ;  /* 0xfffffffc00ec3947 */ /* 0x000fea000383ffff */
.L_x_401:
[----:B------:R-:W-:Y:S05]  /*48e0*/  BSYNC B0 ;  /* 0x0000000000007941 */ /* 0x000fea0003800000 */
.L_x_400:
[----:B------:R-:W-:-:S03]  /*48f0*/  UMOV UR14, 0xffffffff ;  /* 0xffffffff000e7882 */ /* 0x000fc60000000000 */
[----:B------:R-:W-:Y:S05]  /*4900*/  BRA.DIV UR14, `(.L_x_403) ;  /* 0x000000360e887947 */ /* 0x000fea000b800000 */
[----:B------:R-:W-:Y:S01]  /*4910*/  NOP ;  /* 0x0000000000007918 */ /* 0x000fe20000000000 */
.L_x_484:
        /* <DEDUP_REMOVED lines=19> */
.L_x_405:
[----:B------:R-:W-:Y:S05]  /*4a50*/  BSYNC B0 ;  /* 0x0000000000007941 */ /* 0x000fea0003800000 */
.L_x_404:
        /* <DEDUP_REMOVED lines=14> */
.L_x_407:
[----:B------:R-:W-:Y:S05]  /*4b40*/  BSYNC B0 ;  /* 0x0000000000007941 */ /* 0x000fea0003800000 */
.L_x_406:
        /* <DEDUP_REMOVED lines=15> */
.L_x_409:
[----:B------:R-:W-:Y:S05]  /*4c40*/  BSYNC B0 ;  /* 0x0000000000007941 */ /* 0x000fea0003800000 */
.L_x_408:
[----:B------:R-:W-:Y:S06]  /*4c50*/  BAR.ARV 0xa, 0xa0 ;  /* 0x0282800000007b1d */ /* 0x000fec0000002000 */
[----:B------:R-:W-:Y:S04]  /*4c60*/  BSSY B0, `(.L_x_410) ;  /* 0x0000003000007945 */ /* 0x000fe80003800000 */
[----:B------:R-:W-:Y:S05]  /*4c70*/  @!P0 BRA `(.L_x_411) ;  /* 0x0000000000048947 */ /* 0x000fea0003800000 */
[----:B------:R-:W-:-:S04]  /*4c80*/  DEPBAR.LE SB0, 0x1 ;  /* 0x000080400000791a */ /* 0x000fc80000000000 */
.L_x_411:
[----:B------:R-:W-:Y:S05]  /*4c90*/  BSYNC B0 ;  /* 0x0000000000007941 */ /* 0x000fea0003800000 */
.L_x_410:
[----:B------:R-:W-:Y:S06]  /*4ca0*/  BAR.ARV 0xb, 0xa0 ;  /* 0x02c2800000007b1d */ /* 0x000fec0000002000 */
[----:B------:R-:W-:Y:S04]  /*4cb0*/  BSSY B0, `(.L_x_412) ;  /* 0x0000003000007945 */ /* 0x000fe80003800000 */
[----:B------:R-:W-:Y:S05]  /*4cc0*/  @!P0 BRA `(.L_x_413) ;  /* 0x0000000000048947 */ /* 0x000fea0003800000 */
[----:B------:R-:W-:-:S04]  /*4cd0*/  DEPBAR.LE SB0, 0x0 ;  /* 0x000080000000791a */ /* 0x000fc80000000000 */
.L_x_413:
[----:B------:R-:W-:Y:S05]  /*4ce0*/  BSYNC B0 ;  /* 0x0000000000007941 */ /* 0x000fea0003800000 */
.L_x_412:
        /* <DEDUP_REMOVED lines=19> */
.L_x_415:
[----:B------:R-:W-:Y:S05]  /*4e20*/  BSYNC B0 ;  /* 0x0000000000007941 */ /* 0x000fea0003800000 */
.L_x_414:
        /* <DEDUP_REMOVED lines=9> */
.L_x_418:
[----:B------:R-:W2:Y:S04]  /*4ec0*/  LDG.E.STRONG.GPU R6, desc[UR38][R2.64] ;  /* 0x0000002602067981 */ /* 0x000ea8000c1ef900 */
[----:B--2---:R-:W-:Y:S01]  /*4ed0*/  CCTL.IVALL ;  /* 0x00000000ff00798f */ /* 0x004fe20002000000 */
[----:B------:R-:W-:Y:S05]  /*4ee0*/  YIELD ;  /* 0x0000000000007946 */ /* 0x000fea0003800000 */
[----:B------:R-:W-:-:S13]  /*4ef0*/  ISETP.NE.AND P3, PT, R6, UR22, PT ;  /* 0x0000001606007c0c */ /* 0x000fda000bf65270 */
[----:B------:R-:W-:Y:S05]  /*4f00*/  @P3 BRA `(.L_x_418) ;  /* 0xfffffffc00ec3947 */ /* 0x000fea000383ffff */
.L_x_417:
[----:B------:R-:W-:Y:S05]  /*4f10*/  BSYNC B0 ;  /* 0x0000000000007941 */ /* 0x000fea0003800000 */
.L_x_416:
[----:B------:R-:W-:-:S03]  /*4f20*/  UMOV UR10, 0xffffffff ;  /* 0xffffffff000a7882 */ /* 0x000fc60000000000 */
[----:B------:R-:W-:Y:S05]  /*4f30*/  BRA.DIV UR10, `(.L_x_419) ;  /* 0x000000320a187947 */ /* 0x000fea000b800000 */
[----:B------:R-:W-:Y:S01]  /*4f40*/  NOP ;  /* 0x0000000000007918 */ /* 0x000fe20000000000 */
.L_x_487:
        /* <DEDUP_REMOVED lines=15> */
.L_x_421:
[----:B------:R-:W-:Y:S05]  /*5040*/  BSYNC B0 ;  /* 0x0000000000007941 */ /* 0x000fea0003800000 */
.L_x_420:
        /* <DEDUP_REMOVED lines=14> */
.L_x_423:
[----:B------:R-:W-:Y:S05]  /*5130*/  BSYNC B0 ;  /* 0x0000000000007941 */ /* 0x000fea0003800000 */
.L_x_422:
        /* <DEDUP_REMOVED lines=15> */
.L_x_425:
[----:B------:R-:W-:Y:S05]  /*5230*/  BSYNC B0 ;  /* 0x0000000000007941 */ /* 0x000fea0003800000 */
.L_x_424:
[----:B------:R-:W-:Y:S06]  /*5240*/  BAR.ARV 0xa, 0xa0 ;  /* 0x0282800000007b1d */ /* 0x000fec0000002000 */
[----:B------:R-:W-:Y:S04]  /*5250*/  BSSY B0, `(.L_x_426) ;  /* 0x0000003000007945 */ /* 0x000fe80003800000 */
[----:B------:R-:W-:Y:S05]  /*5260*/  @!P0 BRA `(.L_x_427) ;  /* 0x0000000000048947 */ /* 0x000fea0003800000 */
[----:B------:R-:W-:-:S04]  /*5270*/  DEPBAR.LE SB0, 0x1 ;  /* 0x000080400000791a */ /* 0x000fc80000000000 */
.L_x_427:
[----:B------:R-:W-:Y:S05]  /*5280*/  BSYNC B0 ;  /* 0x0000000000007941 */ /* 0x000fea0003800000 */
.L_x_426:
[----:B------:R-:W-:Y:S06]  /*5290*/  BAR.ARV 0xb, 0xa0 ;  /* 0x02c2800000007b1d */ /* 0x000fec0000002000 */
[----:B------:R-:W-:Y:S04]  /*52a0*/  BSSY B0, `(.L_x_428) ;  /* 0x0000003000007945 */ /* 0x000fe80003800000 */
[----:B------:R-:W-:Y:S05]  /*52b0*/  @!P0 BRA `(.L_x_429) ;  /* 0x0000000000048947 */ /* 0x000fea0003800000 */
[----:B------:R-:W-:-:S04]  /*52c0*/  DEPBAR.LE SB0, 0x0 ;  /* 0x000080000000791a */ /* 0x000fc80000000000 */
.L_x_429:
[----:B------:R-:W-:Y:S05]  /*52d0*/  BSYNC B0 ;  /* 0x0000000000007941 */ /* 0x000fea0003800000 */
.L_x_428:
        /* <DEDUP_REMOVED lines=19> */
.L_x_431:
[----:B------:R-:W-:Y:S05]  /*5410*/  BSYNC B0 ;  /* 0x0000000000007941 */ /* 0x000fea0003800000 */
.L_x_430:
[----:B------:R-:W-:Y:S02]  /*5420*/  UIADD3 UR4, UR4, 0x2, URZ ;  /* 0x0000000204047890 */ /* 0x000fe4000fffe03f */
[----:B------:R-:W-:Y:S01]  /*5430*/  UIADD3 UR5, UR5, 0x1, URZ ;  /* 0x0000000105057890 */ /* 0x000fe2000fffe03f */
[----:B------:R-:W-:Y:S11]  /*5440*/  @P2 BRA `(.L_x_432) ;  /* 0xfffffff000dc2947 */ /* 0x000ff6000383ffff */
.L_x_399:
[----:B------:R-:W-:-:S13]  /*5450*/  ISETP.NE.AND P1, PT, R5, RZ, PT ;  /* 0x000000ff0500720c */ /* 0x000fda0003f25270 */
[----:B------:R-:W-:Y:S05]  /*5460*/  @!P1 BRA `(.L_x_362) ;  /* 0x0000002800149947 */ /* 0x000fea0003800000 */
        /* <DEDUP_REMOVED lines=11> */
.L_x_435:
[----:B------:R-:W2:Y:S04]  /*5520*/  LDG.E.STRONG.GPU R0, desc[UR38][R2.64] ;  /* 0x0000002602007981 */ /* 0x000ea8000c1ef900 */
[----:B--2---:R-:W-:Y:S01]  /*5530*/  CCTL.IVALL ;  /* 0x00000000ff00798f */ /* 0x004fe20002000000 */
[----:B------:R-:W-:Y:S05]  /*5540*/  YIELD ;  /* 0x0000000000007946 */ /* 0x000fea0003800000 */
[----:B------:R-:W-:-:S13]  /*5550*/  ISETP.NE.AND P1, PT, R0, UR22, PT ;  /* 0x0000001600007c0c */ /* 0x000fda000bf25270 */
[----:B------:R-:W-:Y:S05]  /*5560*/  @P1 BRA `(.L_x_435) ;  /* 0xfffffffc00ec1947 */ /* 0x000fea000383ffff */
.L_x_434:
[----:B------:R-:W-:Y:S05]  /*5570*/  BSYNC B0 ;  /* 0x0000000000007941 */ /* 0x000fea0003800000 */
.L_x_433:
[----:B------:R-:W-:-:S03]  /*5580*/  UMOV UR5, 0xffffffff ;  /* 0xffffffff00057882 */ /* 0x000fc60000000000 */
[----:B------:R-:W-:Y:S05]  /*5590*/  BRA.DIV UR5, `(.L_x_436) ;  /* 0x0000002a059c7947 */ /* 0x000fea000b800000 */
[----:B------:R-:W-:Y:S01]  /*55a0*/  NOP ;  /* 0x0000000000007918 */ /* 0x000fe20000000000 */
.L_x_490:
        /* <DEDUP_REMOVED lines=22> */
.L_x_438:
[----:B------:R-:W-:Y:S05]  /*5710*/  BSYNC B0 ;  /* 0x0000000000007941 */ /* 0x000fea0003800000 */
.L_x_437:
        /* <DEDUP_REMOVED lines=19> */
.L_x_440:
[----:B------:R-:W-:Y:S05]  /*5850*/  BSYNC B0 ;  /* 0x0000000000007941 */ /* 0x000fea0003800000 */
.L_x_439:
        /* <DEDUP_REMOVED lines=20> */
.L_x_442:
[----:B------:R-:W-:Y:S05]  /*59a0*/  BSYNC B0 ;  /* 0x0000000000007941 */ /* 0x000fea0003800000 */
.L_x_441:
[----:B------:R-:W-:Y:S06]  /*59b0*/  BAR.ARV 0xa, 0xa0 ;  /* 0x0282800000007b1d */ /* 0x000fec0000002000 */
[----:B------:R-:W-:Y:S04]  /*59c0*/  BSSY B0, `(.L_x_443) ;  /* 0x0000003000007945 */ /* 0x000fe80003800000 */
[----:B------:R-:W-:Y:S05]  /*59d0*/  @!P0 BRA `(.L_x_444) ;  /* 0x0000000000048947 */ /* 0x000fea0003800000 */
[----:B------:R-:W-:-:S04]  /*59e0*/  DEPBAR.LE SB0, 0x1 ;  /* 0x000080400000791a */ /* 0x000fc80000000000 */
.L_x_444:
[----:B------:R-:W-:Y:S05]  /*59f0*/  BSYNC B0 ;  /* 0x0000000000007941 */ /* 0x000fea0003800000 */
.L_x_443:
[----:B------:R-:W-:Y:S06]  /*5a00*/  BAR.ARV 0xb, 0xa0 ;  /* 0x02c2800000007b1d */ /* 0x000fec0000002000 */
[----:B------:R-:W-:Y:S04]  /*5a10*/  BSSY B0, `(.L_x_445) ;  /* 0x0000003000007945 */ /* 0x000fe80003800000 */
[----:B------:R-:W-:Y:S05]  /*5a20*/  @!P0 BRA `(.L_x_446) ;  /* 0x0000000000048947 */ /* 0x000fea0003800000 */
[----:B------:R-:W-:-:S04]  /*5a30*/  DEPBAR.LE SB0, 0x0 ;  /* 0x000080000000791a */ /* 0x000fc80000000000 */
.L_x_446:
[----:B------:R-:W-:Y:S05]  /*5a40*/  BSYNC B0 ;  /* 0x0000000000007941 */ /* 0x000fea0003800000 */
.L_x_445:
[----:B------:R-:W-:Y:S06]  /*5a50*/  BAR.ARV 0xc, 0xa0 ;  /* 0x0302800000007b1d */ /* 0x000fec0000002000 */
[----:B------:R-:W-:Y:S01]  /*5a60*/  NOP ;  /* 0x0000000000007918 */ /* 0x000fe20000000000 */
        /* <DEDUP_REMOVED lines=15> */
[----:B--2---:R2:W-:Y:S01]  /*5b60*/  @P0 REDG.E.ADD.S32.STRONG.GPU desc[UR38][R2.64], R5 ;  /* 0x000000050200098e */ /* 0x0045e2000c10e3a6 */
[----:B------:R-:W-:Y:S05]  /*5b70*/  BRA `(.L_x_362) ;  /* 0x0000002000507947 */ /* 0x000fea0003800000 */
.L_x_398:
        /* <DEDUP_REMOVED lines=57> */
.L_x_491:
        /* <DEDUP_REMOVED lines=9> */
.L_x_450:
        /* <DEDUP_REMOVED lines=102> */
.L_x_461:
[----:B-1----:R-:W-:-:S05]  /*6600*/  IMAD.MOV.U32 R10, RZ, RZ, 0x1 ;  /* 0x00000001ff0a7424 */ /* 0x002fca00078e00ff */
[----:B------:R-:W-:-:S04]  /*6610*/  SHF.L.U32 R10, R10, 0x1f, RZ ;  /* 0x0000001f0a0a7819 */ /* 0x000fc800000006ff */
[----:B------:R-:W1:Y:S02]  /*6620*/  SYNCS.PHASECHK.TRANS64.TRYWAIT P1, [R0+URZ+0x36438], R10 ;  /* 0x0364380a000075a7 */ /* 0x000e64000802017f */
[----:B-123--:R-:W-:Y:S05]  /*6630*/  @!P1 BRA `(.L_x_453) ;  /* 0x0000001800a49947 */ /* 0x00efea0003800000 */
.L_x_492:
[----:B------:R-:W-:Y:S05]  /*6640*/  @P0 BRA `(.L_x_454) ;  /* 0x0000000000140947 */ /* 0x000fea0003800000 */
[----:B------:R-:W-:Y:S01]  /*6650*/  ISETP.NE.AND P1, PT, R16, RZ, PT ;  /* 0x000000ff1000720c */ /* 0x000fe20003f25270 */
[----:B------:R-:W-:-:S04]  /*6660*/  IMAD.MOV.U32 R3, RZ, RZ, 0x6100 ;  /* 0x00006100ff037424 */ /* 0x000fc800078e00ff */
[----:B------:R2:W-:Y:S08]  /*6670*/  SYNCS.ARRIVE.TRANS64 RZ, [R0+URZ+0x36430], R3 ;  /* 0x0364300300ff79a7 */ /* 0x0005f0000800003f */
[----:B------:R-:W-:Y:S05]  /*6680*/  @!P1 BRA `(.L_x_454) ;  /* 0x0000000000049947 */ /* 0x000fea0003800000 */
[----:B------:R-:W-:Y:S01]  /*6690*/  BPT.TRAP 0x1 ;  /* 0x000000040000795c */ /* 0x000fe20000300000 */
.L_x_454:
        /* <DEDUP_REMOVED lines=47> */
.L_x_493:
[----:B------:R-:W-:Y:S05]  /*6990*/  @P0 BRA `(.L_x_456) ;  /* 0x0000000000140947 */ /* 0x000fea0003800000 */
[----:B------:R-:W-:Y:S01]  /*69a0*/  ISETP.NE.AND P1, PT, R16, RZ, PT ;  /* 0x000000ff1000720c */ /* 0x000fe20003f25270 */
[----:B--2---:R-:W-:-:S04]  /*69b0*/  IMAD.MOV.U32 R3, RZ, RZ, 0x6100 ;  /* 0x00006100ff037424 */ /* 0x004fc800078e00ff */
[----:B------:R3:W-:Y:S08]  /*69c0*/  SYNCS.ARRIVE.TRANS64 RZ, [R0+URZ+0x36418], R3 ;  /* 0x0364180300ff79a7 */ /* 0x0007f0000800003f */
[----:B------:R-:W-:Y:S05]  /*69d0*/  @!P1 BRA `(.L_x_456) ;  /* 0x0000000000049947 */ /* 0x000fea0003800000 */
[----:B------:R-:W-:Y:S01]  /*69e0*/  BPT.TRAP 0x1 ;  /* 0x000000040000795c */ /* 0x000fe20000300000 */
.L_x_456:
        /* <DEDUP_REMOVED lines=35> */
.L_x_494:
        /* <DEDUP_REMOVED lines=9> */
.L_x_458:
        /* <DEDUP_REMOVED lines=37> */
.L_x_496:
[----:B------:R-:W-:Y:S05]  /*6f00*/  @P0 BRA `(.L_x_460) ;  /* 0x0000000000140947 */ /* 0x000fea0003800000 */
[----:B------:R-:W-:Y:S01]  /*6f10*/  ISETP.NE.AND P1, PT, R16, RZ, PT ;  /* 0x000000ff1000720c */ /* 0x000fe20003f25270 */
[----:B--2---:R-:W-:-:S04]  /*6f20*/  IMAD.MOV.U32 R5, RZ, RZ, 0x6100 ;  /* 0x00006100ff057424 */ /* 0x004fc800078e00ff */
[----:B------:R3:W-:Y:S08]  /*6f30*/  SYNCS.ARRIVE.TRANS64 RZ, [R0+URZ+0x36410], R5 ;  /* 0x0364100500ff79a7 */ /* 0x0007f0000800003f */
[----:B------:R-:W-:Y:S05]  /*6f40*/  @!P1 BRA `(.L_x_460) ;  /* 0x0000000000049947 */ /* 0x000fea0003800000 */
[----:B------:R-:W-:Y:S01]  /*6f50*/  BPT.TRAP 0x1 ;  /* 0x000000040000795c */ /* 0x000fe20000300000 */
.L_x_460:
        /* <DEDUP_REMOVED lines=36> */
.L_x_452:
[----:B------:R-:W-:Y:S01]  /*71a0*/  ISETP.NE.AND P1, PT, R19, RZ, PT ;  /* 0x000000ff1300720c */ /* 0x000fe20003f25270 */
[----:B------:R-:W-:-:S12]  /*71b0*/  IMAD.MOV.U32 R4, RZ, RZ, 0x1 ;  /* 0x00000001ff047424 */ /* 0x000fd800078e00ff */
[----:B------:R-:W-:Y:S05]  /*71c0*/  @!P1 BRA `(.L_x_451) ;  /* 0x0000000400649947 */ /* 0x000fea0003800000 */
[----:B------:R-:W2:Y:S02]  /*71d0*/  SYNCS.PHASECHK.TRANS64.TRYWAIT P1, [R0+URZ+0x36438], R10 ;  /* 0x0364380a000075a7 */ /* 0x000ea4000802017f */
[----:B--2---:R-:W-:Y:S05]  /*71e0*/  @!P1 BRA `(.L_x_462) ;  /* 0x00000010000c9947 */ /* 0x004fea0003800000 */
.L_x_497:
[----:B------:R-:W-:Y:S05]  /*71f0*/  @P0 BRA `(.L_x_463) ;  /* 0x0000000000140947 */ /* 0x000fea0003800000 */
[----:B------:R-:W-:Y:S01]  /*7200*/  ISETP.NE.AND P1, PT, R16, RZ, PT ;  /* 0x000000ff1000720c */ /* 0x000fe20003f25270 */
[----:B------:R-:W-:-:S04]  /*7210*/  IMAD.MOV.U32 R5, RZ, RZ, 0x6100 ;  /* 0x00006100ff057424 */ /* 0x000fc800078e00ff */
[----:B------:R3:W-:Y:S08]  /*7220*/  SYNCS.ARRIVE.TRANS64 RZ, [R0+URZ+0x36430], R5 ;  /* 0x0364300500ff79a7 */ /* 0x0007f0000800003f */
[----:B------:R-:W-:Y:S05]  /*7230*/  @!P1 BRA `(.L_x_463) ;  /* 0x0000000000049947 */ /* 0x000fea0003800000 */
[----:B------:R-:W-:Y:S01]  /*7240*/  BPT.TRAP 0x1 ;  /* 0x000000040000795c */ /* 0x000fe20000300000 */
.L_x_463:
        /* <DEDUP_REMOVED lines=41> */
.L_x_498:
[----:B------:R-:W-:Y:S01]  /*74e0*/  IMAD.MOV.U32 R4, RZ, RZ, RZ ;  /* 0x000000ffff047224 */ /* 0x000fe200078e00ff */
[----:B------:R-:W-:Y:S06]  /*74f0*/  @P0 BRA `(.L_x_465) ;  /* 0x0000000000140947 */ /* 0x000fec0003800000 */
[----:B------:R-:W-:Y:S01]  /*7500*/  ISETP.NE.AND P1, PT, R16, RZ, PT ;  /* 0x000000ff1000720c */ /* 0x000fe20003f25270 */
[----:B---3--:R-:W-:-:S04]  /*7510*/  IMAD.MOV.U32 R5, RZ, RZ, 0x6100 ;  /* 0x00006100ff057424 */ /* 0x008fc800078e00ff */
[----:B------:R4:W-:Y:S08]  /*7520*/  SYNCS.ARRIVE.TRANS64 RZ, [R0+URZ+0x36418], R5 ;  /* 0x0364180500ff79a7 */ /* 0x0009f0000800003f */
[----:B------:R-:W-:Y:S05]  /*7530*/  @!P1 BRA `(.L_x_465) ;  /* 0x0000000000049947 */ /* 0x000fea0003800000 */
[----:B------:R-:W-:Y:S01]  /*7540*/  BPT.TRAP 0x1 ;  /* 0x000000040000795c */ /* 0x000fe20000300000 */
.L_x_465:
        /* <DEDUP_REMOVED lines=33> */
.L_x_451:
[----:B------:R-:W-:-:S04]  /*7760*/  SHF.L.U32 R3, R4, 0x1f, RZ ;  /* 0x0000001f04037819 */ /* 0x000fc800000006ff */
[----:B------:R-:W3:Y:S02]  /*7770*/  SYNCS.PHASECHK.TRANS64.TRYWAIT P1, [R0+URZ+0x36438], R3 ;  /* 0x03643803000075a7 */ /* 0x000ee4000802017f */
[----:B---3--:R-:W-:Y:S05]  /*7780*/  @!P1 BRA `(.L_x_466) ;  /* 0x0000000800cc9947 */ /* 0x008fea0003800000 */
.L_x_499:
[----:B------:R-:W-:Y:S05]  /*7790*/  @P0 BRA `(.L_x_467) ;  /* 0x0000000000180947 */ /* 0x000fea0003800000 */
[----:B------:R-:W4:Y:S01]  /*77a0*/  S2R R2, SR_TID.X ;  /* 0x0000000000027919 */ /* 0x000f220000002100 */
[----:B---3--:R-:W-:-:S04]  /*77b0*/  IMAD.MOV.U32 R3, RZ, RZ, 0x6100 ;  /* 0x00006100ff037424 */ /* 0x008fc800078e00ff */
[----:B------:R3:W-:Y:S01]  /*77c0*/  SYNCS.ARRIVE.TRANS64 RZ, [R0+URZ+0x36430], R3 ;  /* 0x0364300300ff79a7 */ /* 0x0007e2000800003f */
[----:B----4-:R-:W-:-:S13]  /*77d0*/  LOP3.LUT P0, RZ, R2, 0x1f, RZ, 0xc0, !PT ;  /* 0x0000001f02ff7812 */ /* 0x010fda000780c0ff */
[----:B---3--:R-:W-:Y:S05]  /*77e0*/  @!P0 BRA `(.L_x_467) ;  /* 0x0000000000048947 */ /* 0x008fea0003800000 */
[----:B------:R-:W-:Y:S01]  /*77f0*/  BPT.TRAP 0x1 ;  /* 0x000000040000795c */ /* 0x000fe20000300000 */
.L_x_467:
        /* <DEDUP_REMOVED lines=43> */
.L_x_448:
[----:B------:R-:W-:Y:S05]  /*7ab0*/  BSYNC B0 ;  /* 0x0000000000007941 */ /* 0x000fea0003800000 */
.L_x_447:
[----:B------:R-:W-:-:S03]  /*7ac0*/  UMOV UR6, 0xffffffff ;  /* 0xffffffff00067882 */ /* 0x000fc60000000000 */
[----:B------:R-:W-:Y:S05]  /*7ad0*/  BRA.DIV UR6, `(.L_x_468) ;  /* 0x0000000a060c7947 */ /* 0x000fea000b800000 */
[----:B------:R-:W-:-:S13]  /*7ae0*/  ELECT P0, URZ, PT ;  /* 0x00000000003f782f */ /* 0x000fda0003800000 */
.L_x_502:
[----:B------:R-:W-:Y:S05]  /*7af0*/  @!P0 BRA `(.L_x_362) ;  /* 0x0000000000708947 */ /* 0x000fea0003800000 */
[----:B------:R-:W-:-:S04]  /*7b00*/  LOP3.LUT R18, R18, 0x2, RZ, 0xfc, !PT ;  /* 0x0000000212127812 */ /* 0x000fc800078efcff */
[----:B------:R-:W-:-:S13]  /*7b10*/  ISETP.NE.AND P0, PT, R18, 0x3, PT ;  /* 0x000000031200780c */ /* 0x000fda0003f05270 */
[----:B------:R-:W-:Y:S05]  /*7b20*/  @!P0 BRA `(.L_x_469) ;  /* 0x0000000000048947 */ /* 0x000fea0003800000 */
[----:B------:R-:W-:Y:S01]  /*7b30*/  BPT.TRAP 0x1 ;  /* 0x000000040000795c */ /* 0x000fe20000300000 */
.L_x_469:
        /* <DEDUP_REMOVED lines=15> */
.L_x_503:
[----:B------:R-:W2:Y:S02]  /*7c30*/  SYNCS.PHASECHK.TRANS64.TRYWAIT P1, [R3+URZ], R2 ;  /* 0x00000002030075a7 */ /* 0x000ea4000802017f */
[----:B--2---:R-:W-:Y:S05]  /*7c40*/  @!P1 BRA `(.L_x_471) ;  /* 0x0000000400e89947 */ /* 0x004fea0003800000 */
.L_x_504:
[----:B------:R-:W-:Y:S05]  /*7c50*/  @!P0 BRA `(.L_x_472) ;  /* 0x0000000000048947 */ /* 0x000fea0003800000 */
[----:B------:R-:W-:Y:S01]  /*7c60*/  BPT.TRAP 0x1 ;  /* 0x000000040000795c */ /* 0x000fe20000300000 */
.L_x_472:
[----:B------:R-:W-:-:S07]  /*7c70*/  SHF.L.U32 R4, R4, 0x1f, RZ ;  /* 0x0000001f04047819 */ /* 0x000fce00000006ff */
.L_x_473:
[----:B---3--:R3:W4:Y:S02]  /*7c80*/  SYNCS.PHASECHK.TRANS64.TRYWAIT P0, [R9+URZ+0x36438], R4 ;  /* 0x03643804090075a7 */ /* 0x008724000800017f */
[----:B----4-:R-:W-:Y:S05]  /*7c90*/  @!P0 NANOSLEEP.SYNCS 0x989680 ;  /* 0x009896800000895d */ /* 0x010fea0003900000 */
[----:B------:R-:W4:Y:S02]  /*7ca0*/  @!P0 SYNCS.PHASECHK.TRANS64 P0, [R9+URZ+0x36438], R4 ;  /* 0x03643804090085a7 */ /* 0x000f24000800007f */
[----:B----4-:R-:W-:Y:S05]  /*7cb0*/  @!P0 BRA `(.L_x_473) ;  /* 0xfffffffc00f08947 */ /* 0x010fea000383ffff */
.L_x_362:
[----:B------:R-:W-:Y:S05]  /*7cc0*/  BSYNC B6 ;  /* 0x0000000000067941 */ /* 0x000fea0003800000 */
.L_x_359:
[----:B------:R-:W-:Y:S05]  /*7cd0*/  EXIT ;  /* 0x000000000000794d */ /* 0x000fea0003800000 */
.L_x_367:
[----:B------:R-:W-:Y:S02]  /*7ce0*/  IMAD.MOV.U32 R13, RZ, RZ, R16 ;  /* 0x000000ffff0d7224 */ /* 0x000fe400078e0010 */
[----:B------:R-:W-:Y:S02]  /*7cf0*/  IMAD.MOV.U32 R12, RZ, RZ, RZ ;  /* 0x000000ffff0c7224 */ /* 0x000fe400078e00ff */
[----:B------:R-:W-:Y:S02]  /*7d00*/  IMAD.MOV.U32 R11, RZ, RZ, 0x1f ;  /* 0x0000001fff0b7424 */ /* 0x000fe400078e00ff */
[----:B------:R-:W-:-:S07]  /*7d10*/  IMAD.MOV.U32 R15, RZ, RZ, -0x1 ;  /* 0xffffffffff0f7424 */ /* 0x000fce00078e00ff */
[----:B------:R-:W-:Y:S05]  /*7d20*/  WARPSYNC.COLLECTIVE R15, `(.L_x_474) ;  /* 0x000000000f087348 */ /* 0x000fea0003c00000 */
[----:B------:R1:W2:Y:S02]  /*7d30*/  SHFL.IDX P6, R14, R13, R12, R11 ;  /* 0x0000000c0d0e7389 */ /* 0x0002a400000c000b */
[----:B-12---:R-:W-:Y:S01]  /*7d40*/  ENDCOLLECTIVE ;  /* 0x000000000000791b */ /* 0x006fe20003800000 */
.L_x_474:
[----:B------:R-:W-:Y:S05]  /*7d50*/  BRA `(.L_x_475) ;  /* 0xffffff8c00787947 */ /* 0x000fea000383ffff */
.L_x_369:
[----:B--2---:R2:W3:Y:S02]  /*7d60*/  SYNCS.PHASECHK.TRANS64.TRYWAIT P0, [R152+URZ+0x36400], R11 ;  /* 0x0364000b980075a7 */ /* 0x0044e4000800017f */
[----:B---3--:R-:W-:Y:S05]  /*7d70*/  @!P0 NANOSLEEP.SYNCS 0x989680 ;  /* 0x009896800000895d */ /* 0x008fea0003900000 */
[----:B------:R-:W3:Y:S02]  /*7d80*/  @!P0 SYNCS.PHASECHK.TRANS64 P0, [R152+URZ+0x36400], R11 ;  /* 0x0364000b980085a7 */ /* 0x000ee4000800007f */
[----:B---3--:R-:W-:Y:S05]  /*7d90*/  @!P0 BRA `(.L_x_369) ;  /* 0xfffffffc00f08947 */ /* 0x008fea000383ffff */
[----:B------:R-:W-:Y:S05]  /*7da0*/  BRA `(.L_x_368) ;  /* 0xffffff8c00b07947 */ /* 0x000fea000383ffff */
.L_x_374:
[----:B---3--:R3:W4:Y:S02]  /*7db0*/  SYNCS.PHASECHK.TRANS64.TRYWAIT P1, [R3+URZ+0x36410], R8 ;  /* 0x03641008030075a7 */ /* 0x008724000802017f */
[----:B----4-:R-:W-:Y:S05]  /*7dc0*/  @!P1 NANOSLEEP.SYNCS 0x989680 ;  /* 0x009896800000995d */ /* 0x010fea0003900000 */
[----:B------:R-:W4:Y:S02]  /*7dd0*/  @!P1 SYNCS.PHASECHK.TRANS64 P1, [R3+URZ+0x36410], R8 ;  /* 0x03641008030095a7 */ /* 0x000f24000802007f */
[----:B----4-:R-:W-:Y:S05]  /*7de0*/  @!P1 BRA `(.L_x_374) ;  /* 0xfffffffc00f09947 */ /* 0x010fea000383ffff */
[----:B------:R-:W-:Y:S05]  /*7df0*/  BRA `(.L_x_373) ;  /* 0xffffff9800387947 */ /* 0x000fea000383ffff */
.L_x_378:
[----:B------:R1:W1:Y:S02]  /*7e00*/  SYNCS.PHASECHK.TRANS64.TRYWAIT P1, [R152+URZ+0x36430], R9 ;  /* 0x03643009980075a7 */ /* 0x000264000802017f */
[----:B-1----:R-:W-:Y:S05]  /*7e10*/  @!P1 NANOSLEEP.SYNCS 0x989680 ;  /* 0x009896800000995d */ /* 0x002fea0003900000 */
[----:B------:R-:W1:Y:S02]  /*7e20*/  @!P1 SYNCS.PHASECHK.TRANS64 P1, [R152+URZ+0x36430], R9 ;  /* 0x03643009980095a7 */ /* 0x000e64000802007f */
[----:B-1----:R-:W-:Y:S05]  /*7e30*/  @!P1 BRA `(.L_x_378) ;  /* 0xfffffffc00f09947 */ /* 0x002fea000383ffff */
[----:B------:R-:W-:Y:S05]  /*7e40*/  BRA `(.L_x_377) ;  /* 0xffffff9c00dc7947 */ /* 0x000fea000383ffff */
.L_x_385:
[----:B------:R-:W-:Y:S01]  /*7e50*/  BSSY B0, `(.L_x_476) ;  /* 0x0000005000007945 */ /* 0x000fe20003800000 */
[----:B------:R-:W-:-:S07]  /*7e60*/  IMAD.MOV.U32 R15, RZ, RZ, -0x1 ;  /* 0xffffffffff0f7424 */ /* 0x000fce00078e00ff */
[----:B---3--:R-:W-:Y:S05]  /*7e70*/  WARPSYNC.COLLECTIVE R15, `(.L_x_477) ;  /* 0x000000000f087348 */ /* 0x008fea0003c00000 */
[----:B------:R-:W-:Y:S01]  /*7e80*/  NOP ;  /* 0x0000000000007918 */ /* 0x000fe20000000000 */
[----:B---3--:R-:W-:Y:S01]  /*7e90*/  ENDCOLLECTIVE ;  /* 0x000000000000791b */ /* 0x008fe20003800000 */
.L_x_477:
[----:B------:R-:W-:Y:S05]  /*7ea0*/  BSYNC B0 ;  /* 0x0000000000007941 */ /* 0x000fea0003800000 */
.L_x_476:
[----:B------:R-:W-:Y:S05]  /*7eb0*/  BRA `(.L_x_478) ;  /* 0xffffffbc00c47947 */ /* 0x000fea000383ffff */
.L_x_394:
[----:B------:R-:W-:Y:S01]  /*7ec0*/  BSSY B0, `(.L_x_479) ;  /* 0x0000005000007945 */ /* 0x000fe20003800000 */
[----:B------:R-:W-:-:S07]  /*7ed0*/  IMAD.MOV.U32 R15, RZ, RZ, -0x1 ;  /* 0xffffffffff0f7424 */ /* 0x000fce00078e00ff */
[----:B-1-3--:R-:W-:Y:S05]  /*7ee0*/  WARPSYNC.COLLECTIVE R15, `(.L_x_480) ;  /* 0x000000000f087348 */ /* 0x00afea0003c00000 */
[----:B------:R-:W-:Y:S01]  /*7ef0*/  NOP ;  /* 0x0000000000007918 */ /* 0x000fe20000000000 */
[----:B-1-3--:R-:W-:Y:S01]  /*7f00*/  ENDCOLLECTIVE ;  /* 0x000000000000791b */ /* 0x00afe20003800000 */
.L_x_480:
[----:B------:R-:W-:Y:S05]  /*7f10*/  BSYNC B0 ;  /* 0x0000000000007941 */ /* 0x000fea0003800000 */
.L_x_479:
[----:B------:R-:W-:Y:S05]  /*7f20*/  BRA `(.L_x_481) ;  /* 0xffffffc000b07947 */ /* 0x000fea000383ffff */
.L_x_403:
[----:B------:R-:W-:Y:S01]  /*7f30*/  BSSY B0, `(.L_x_482) ;  /* 0x0000005000007945 */ /* 0x000fe20003800000 */
[----:B------:R-:W-:-:S07]  /*7f40*/  IMAD.MOV.U32 R15, RZ, RZ, -0x1 ;  /* 0xffffffffff0f7424 */ /* 0x000fce00078e00ff */
[----:B------:R-:W-:Y:S05]  /*7f50*/  WARPSYNC.COLLECTIVE R15, `(.L_x_483) ;  /* 0x000000000f087348 */ /* 0x000fea0003c00000 */
[----:B------:R-:W-:Y:S01]  /*7f60*/  NOP ;  /* 0x0000000000007918 */ /* 0x000fe20000000000 */
[----:B------:R-:W-:Y:S01]  /*7f70*/  ENDCOLLECTIVE ;  /* 0x000000000000791b */ /* 0x000fe20003800000 */
.L_x_483:
[----:B------:R-:W-:Y:S05]  /*7f80*/  BSYNC B0 ;  /* 0x0000000000007941 */ /* 0x000fea0003800000 */
.L_x_482:
[----:B------:R-:W-:Y:S05]  /*7f90*/  BRA `(.L_x_484) ;  /* 0xffffffc800607947 */ /* 0x000fea000383ffff */
.L_x_419:
[----:B------:R-:W-:Y:S01]  /*7fa0*/  BSSY B0, `(.L_x_485) ;  /* 0x0000005000007945 */ /* 0x000fe20003800000 */
[----:B------:R-:W-:-:S07]  /*7fb0*/  IMAD.MOV.U32 R15, RZ, RZ, -0x1 ;  /* 0xffffffffff0f7424 */ /* 0x000fce00078e00ff */
[----:B------:R-:W-:Y:S05]  /*7fc0*/  WARPSYNC.COLLECTIVE R15, `(.L_x_486) ;  /* 0x000000000f087348 */ /* 0x000fea0003c00000 */
[----:B------:R-:W-:Y:S01]  /*7fd0*/  NOP ;  /* 0x0000000000007918 */ /* 0x000fe20000000000 */
[----:B------:R-:W-:Y:S01]  /*7fe0*/  ENDCOLLECTIVE ;  /* 0x000000000000791b */ /* 0x000fe20003800000 */
.L_x_486:
[----:B------:R-:W-:Y:S05]  /*7ff0*/  BSYNC B0 ;  /* 0x0000000000007941 */ /* 0x000fea0003800000 */
.L_x_485:
[----:B------:R-:W-:Y:S05]  /*8000*/  BRA `(.L_x_487) ;  /* 0xffffffcc00d07947 */ /* 0x000fea000383ffff */
.L_x_436:
[----:B------:R-:W-:Y:S01]  /*8010*/  BSSY B0, `(.L_x_488) ;  /* 0x0000005000007945 */ /* 0x000fe20003800000 */
[----:B------:R-:W-:-:S07]  /*8020*/  IMAD.MOV.U32 R15, RZ, RZ, -0x1 ;  /* 0xffffffffff0f7424 */ /* 0x000fce00078e00ff */
[----:B------:R-:W-:Y:S05]  /*8030*/  WARPSYNC.COLLECTIVE R15, `(.L_x_489) ;  /* 0x000000000f087348 */ /* 0x000fea0003c00000 */
[----:B------:R-:W-:Y:S01]  /*8040*/  NOP ;  /* 0x0000000000007918 */ /* 0x000fe20000000000 */
[----:B------:R-:W-:Y:S01]  /*8050*/  ENDCOLLECTIVE ;  /* 0x000000000000791b */ /* 0x000fe20003800000 */
.L_x_489:
[----:B------:R-:W-:Y:S05]  /*8060*/  BSYNC B0 ;  /* 0x0000000000007941 */ /* 0x000fea0003800000 */
.L_x_488:
[----:B------:R-:W-:Y:S05]  /*8070*/  BRA `(.L_x_490) ;  /* 0xffffffd4004c7947 */ /* 0x000fea000383ffff */
.L_x_449:
[----:B-1----:R1:W2:Y:S02]  /*8080*/  SYNCS.PHASECHK.TRANS64.TRYWAIT P1, [R0+URZ+0x36420], R10 ;  /* 0x0364200a000075a7 */ /* 0x0022a4000802017f */
[----:B--2---:R-:W-:Y:S05]  /*8090*/  @!P1 NANOSLEEP.SYNCS 0x989680 ;  /* 0x009896800000995d */ /* 0x004fea0003900000 */
[----:B------:R-:W2:Y:S02]  /*80a0*/  @!P1 SYNCS.PHASECHK.TRANS64 P1, [R0+URZ+0x36420], R10 ;  /* 0x0364200a000095a7 */ /* 0x000ea4000802007f */
[----:B--2---:R-:W-:Y:S05]  /*80b0*/  @!P1 BRA `(.L_x_449) ;  /* 0xfffffffc00f09947 */ /* 0x004fea000383ffff */
[----:B------:R-:W-:Y:S05]  /*80c0*/  BRA `(.L_x_491) ;  /* 0xffffffdc00907947 */ /* 0x000fea000383ffff */
.L_x_453:
[----:B-1----:R1:W2:Y:S02]  /*80d0*/  SYNCS.PHASECHK.TRANS64.TRYWAIT P1, [R0+URZ+0x36438], R10 ;  /* 0x0364380a000075a7 */ /* 0x0022a4000802017f */
[----:B--2---:R-:W-:Y:S05]  /*80e0*/  @!P1 NANOSLEEP.SYNCS 0x989680 ;  /* 0x009896800000995d */ /* 0x004fea0003900000 */
[----:B------:R-:W2:Y:S02]  /*80f0*/  @!P1 SYNCS.PHASECHK.TRANS64 P1, [R0+URZ+0x36438], R10 ;  /* 0x0364380a000095a7 */ /* 0x000ea4000802007f */
[----:B--2---:R-:W-:Y:S05]  /*8100*/  @!P1 BRA `(.L_x_453) ;  /* 0xfffffffc00f09947 */ /* 0x004fea000383ffff */
[----:B------:R-:W-:Y:S05]  /*8110*/  BRA `(.L_x_492) ;  /* 0xffffffe400487947 */ /* 0x000fea000383ffff */
.L_x_455:
[----:B--2---:R2:W3:Y:S02]  /*8120*/  SYNCS.PHASECHK.TRANS64.TRYWAIT P1, [R0+URZ+0x36428], R3 ;  /* 0x03642803000075a7 */ /* 0x0044e4000802017f */
[----:B---3--:R-:W-:Y:S05]  /*8130*/  @!P1 NANOSLEEP.SYNCS 0x989680 ;  /* 0x009896800000995d */ /* 0x008fea0003900000 */
[----:B------:R-:W3:Y:S02]  /*8140*/  @!P1 SYNCS.PHASECHK.TRANS64 P1, [R0+URZ+0x36428], R3 ;  /* 0x03642803000095a7 */ /* 0x000ee4000802007f */
[----:B---3--:R-:W-:Y:S05]  /*8150*/  @!P1 BRA `(.L_x_455) ;  /* 0xfffffffc00f09947 */ /* 0x008fea000383ffff */
[----:B------:R-:W-:Y:S05]  /*8160*/  BRA `(.L_x_493) ;  /* 0xffffffe800087947 */ /* 0x000fea000383ffff */
.L_x_457:
[----:B--2---:R2:W3:Y:S02]  /*8170*/  SYNCS.PHASECHK.TRANS64.TRYWAIT P1, [R0+URZ+0x36438], R29 ;  /* 0x0364381d000075a7 */ /* 0x0044e4000802017f */
[----:B---3--:R-:W-:Y:S05]  /*8180*/  @!P1 NANOSLEEP.SYNCS 0x989680 ;  /* 0x009896800000995d */ /* 0x008fea0003900000 */
[----:B------:R-:W3:Y:S02]  /*8190*/  @!P1 SYNCS.PHASECHK.TRANS64 P1, [R0+URZ+0x36438], R29 ;  /* 0x0364381d000095a7 */ /* 0x000ee4000802007f */
[----:B---3--:R-:W-:Y:S05]  /*81a0*/  @!P1 BRA `(.L_x_457) ;  /* 0xfffffffc00f09947 */ /* 0x008fea000383ffff */
[----:B------:R-:W-:Y:S05]  /*81b0*/  BRA `(.L_x_494) ;  /* 0xffffffe800987947 */ /* 0x000fea000383ffff */
.L_x_459:
[----:B------:R-:W-:-:S07]  /*81c0*/  SHF.L.U32 R5, R12, 0x1f, RZ ;  /* 0x0000001f0c057819 */ /* 0x000fce00000006ff */
.L_x_495:
[----:B--2---:R2:W3:Y:S02]  /*81d0*/  SYNCS.PHASECHK.TRANS64.TRYWAIT P1, [R0+URZ+0x36420], R5 ;  /* 0x03642005000075a7 */ /* 0x0044e4000802017f */
[----:B---3--:R-:W-:Y:S05]  /*81e0*/  @!P1 NANOSLEEP.SYNCS 0x989680 ;  /* 0x009896800000995d */ /* 0x008fea0003900000 */
[----:B------:R-:W3:Y:S02]  /*81f0*/  @!P1 SYNCS.PHASECHK.TRANS64 P1, [R0+URZ+0x36420], R5 ;  /* 0x03642005000095a7 */ /* 0x000ee4000802007f */
[----:B---3--:R-:W-:Y:S05]  /*8200*/  @!P1 BRA `(.L_x_495) ;  /* 0xfffffffc00f09947 */ /* 0x008fea000383ffff */
[----:B------:R-:W-:Y:S05]  /*8210*/  BRA `(.L_x_496) ;  /* 0xffffffec00387947 */ /* 0x000fea000383ffff */
.L_x_462:
[----:B--2---:R2:W3:Y:S02]  /*8220*/  SYNCS.PHASECHK.TRANS64.TRYWAIT P1, [R0+URZ+0x36438], R10 ;  /* 0x0364380a000075a7 */ /* 0x0044e4000802017f */
[----:B---3--:R-:W-:Y:S05]  /*8230*/  @!P1 NANOSLEEP.SYNCS 0x989680 ;  /* 0x009896800000995d */ /* 0x008fea0003900000 */
[----:B------:R-:W3:Y:S02]  /*8240*/  @!P1 SYNCS.PHASECHK.TRANS64 P1, [R0+URZ+0x36438], R10 ;  /* 0x0364380a000095a7 */ /* 0x000ee4000802007f */
[----:B---3--:R-:W-:Y:S05]  /*8250*/  @!P1 BRA `(.L_x_462) ;  /* 0xfffffffc00f09947 */ /* 0x008fea000383ffff */
[----:B------:R-:W-:Y:S05]  /*8260*/  BRA `(.L_x_497) ;  /* 0xffffffec00e07947 */ /* 0x000fea000383ffff */
.L_x_464:
[----:B---3--:R3:W4:Y:S02]  /*8270*/  SYNCS.PHASECHK.TRANS64.TRYWAIT P1, [R0+URZ+0x36428], R5 ;  /* 0x03642805000075a7 */ /* 0x008724000802017f */
[----:B----4-:R-:W-:Y:S05]  /*8280*/  @!P1 NANOSLEEP.SYNCS 0x989680 ;  /* 0x009896800000995d */ /* 0x010fea0003900000 */
[----:B------:R-:W4:Y:S02]  /*8290*/  @!P1 SYNCS.PHASECHK.TRANS64 P1, [R0+URZ+0x36428], R5 ;  /* 0x03642805000095a7 */ /* 0x000f24000802007f */
[----:B----4-:R-:W-:Y:S05]  /*82a0*/  @!P1 BRA `(.L_x_464) ;  /* 0xfffffffc00f09947 */ /* 0x010fea000383ffff */
[----:B------:R-:W-:Y:S05]  /*82b0*/  BRA `(.L_x_498) ;  /* 0xfffffff000887947 */ /* 0x000fea000383ffff */
.L_x_466:
[----:B---3--:R3:W4:Y:S02]  /*82c0*/  SYNCS.PHASECHK.TRANS64.TRYWAIT P1, [R0+URZ+0x36438], R3 ;  /* 0x03643803000075a7 */ /* 0x008724000802017f */
[----:B----4-:R-:W-:Y:S05]  /*82d0*/  @!P1 NANOSLEEP.SYNCS 0x989680 ;  /* 0x009896800000995d */ /* 0x010fea0003900000 */
[----:B------:R-:W4:Y:S02]  /*82e0*/  @!P1 SYNCS.PHASECHK.TRANS64 P1, [R0+URZ+0x36438], R3 ;  /* 0x03643803000095a7 */ /* 0x000f24000802007f */
[----:B----4-:R-:W-:Y:S05]  /*82f0*/  @!P1 BRA `(.L_x_466) ;  /* 0xfffffffc00f09947 */ /* 0x010fea000383ffff */
[----:B------:R-:W-:Y:S05]  /*8300*/  BRA `(.L_x_499) ;  /* 0xfffffff400207947 */ /* 0x000fea000383ffff */
.L_x_468:
[----:B------:R-:W-:Y:S01]  /*8310*/  BSSY B0, `(.L_x_500) ;  /* 0x0000006000007945 */ /* 0x000fe20003800000 */
[----:B------:R-:W-:-:S07]  /*8320*/  IMAD.MOV.U32 R15, RZ, RZ, -0x1 ;  /* 0xffffffffff0f7424 */ /* 0x000fce00078e00ff */
[----:B-12---:R-:W-:Y:S05]  /*8330*/  WARPSYNC.COLLECTIVE R15, `(.L_x_501) ;  /* 0x000000000f0c7348 */ /* 0x006fea0003c00000 */
[----:B------:R-:W-:Y:S02]  /*8340*/  ELECT P6, UR62, PT ;  /* 0x00000000003e782f */ /* 0x000fe400038c0000 */
[----:B------:R-:W-:Y:S01]  /*8350*/  MOV R14, UR62 ;  /* 0x0000003e000e7c02 */ /* 0x000fe20008000f00 */
[----:B-12---:R-:W-:Y:S10]  /*8360*/  ENDCOLLECTIVE ;  /* 0x000000000000791b */ /* 0x006ff40003800000 */
.L_x_501:
[----:B------:R-:W-:Y:S05]  /*8370*/  BSYNC B0 ;  /* 0x0000000000007941 */ /* 0x000fea0003800000 */
.L_x_500:
[----:B------:R-:W-:Y:S01]  /*8380*/  PLOP3.LUT P0, PT, P6, PT, PT, 0x80, 0x0 ;  /* 0x000000000000781c */ /* 0x000fe2000370f070 */
[----:B------:R-:W-:-:S12]  /*8390*/  BRA `(.L_x_502) ;  /* 0xfffffff400d47947 */ /* 0x000fd8000383ffff */
.L_x_470:
[----:B-1----:R1:W2:Y:S02]  /*83a0*/  SYNCS.PHASECHK.TRANS64.TRYWAIT P1, [R7+URZ], R0 ;  /* 0x00000000070075a7 */ /* 0x0022a4000802017f */
[----:B--2---:R-:W-:Y:S05]  /*83b0*/  @!P1 NANOSLEEP.SYNCS 0x989680 ;  /* 0x009896800000995d */ /* 0x004fea0003900000 */
[----:B------:R-:W2:Y:S02]  /*83c0*/  @!P1 SYNCS.PHASECHK.TRANS64 P1, [R7+URZ], R0 ;  /* 0x00000000070095a7 */ /* 0x000ea4000802007f */
[----:B--2---:R-:W-:Y:S05]  /*83d0*/  @!P1 BRA `(.L_x_470) ;  /* 0xfffffffc00f09947 */ /* 0x004fea000383ffff */
[----:B------:R-:W-:Y:S05]  /*83e0*/  BRA `(.L_x_503) ;  /* 0xfffffff800107947 */ /* 0x000fea000383ffff */
.L_x_471:
[----:B--2---:R2:W3:Y:S02]  /*83f0*/  SYNCS.PHASECHK.TRANS64.TRYWAIT P1, [R3+URZ], R2 ;  /* 0x00000002030075a7 */ /* 0x0044e4000802017f */
[----:B---3--:R-:W-:Y:S05]  /*8400*/  @!P1 NANOSLEEP.SYNCS 0x989680 ;  /* 0x009896800000995d */ /* 0x008fea0003900000 */
[----:B------:R-:W3:Y:S02]  /*8410*/  @!P1 SYNCS.PHASECHK.TRANS64 P1, [R3+URZ], R2 ;  /* 0x00000002030095a7 */ /* 0x000ee4000802007f */
[----:B---3--:R-:W-:Y:S05]  /*8420*/  @!P1 BRA `(.L_x_471) ;  /* 0xfffffffc00f09947 */ /* 0x008fea000383ffff */
[----:B------:R-:W-:Y:S05]  /*8430*/  BRA `(.L_x_504) ;  /* 0xfffffff800047947 */ /* 0x000fea000383ffff */
.L_x_505:
        /* <DEDUP_REMOVED lines=12> */
.L_x_3858:


//--------------------- .text._ZN7cutlass13device_kernelIN5flash11enable_sm90INS1_16FlashAttnBwdSm90INS1_25CollectiveMainloopBwdSm90ILi2ELi1ELi1EN4cute5tupleIJNS5_1CILi1EEES8_S8_EEENS6_IJNS7_ILi64EEENS7_ILi96EEENS7_ILi192EEEEEENS_10bfloat16_tEfNS_4arch4Sm90ELb0ELb0ELb0ELb1ELb0ELb0ELb1ELb0ELi3ELi1ELi1ELi1ELb0EEENS1_21CollectiveEpilogueBwdISD_SE_SG_Li384ELb1ELb1ELi3EEENS1_19SingleTileSchedulerILb1ELb0ELb0ELi96EEEEEEEEEvNT_6ParamsE --------------------------
	.section	.text._ZN7cutlass13device_kernelIN5flash11enable_sm90INS1_16FlashAttnBwdSm90INS1_25CollectiveMainloopBwdSm90ILi2ELi1ELi1EN4cute5tupleIJNS5_1CILi1EEES8_S8_EEENS6_IJNS7_ILi64EEENS7_ILi96EEENS7_ILi192EEEEEENS_10bfloat16_tEfNS_4arch4Sm90ELb0ELb0ELb0ELb1ELb0ELb0ELb1ELb0ELi3ELi1ELi1ELi1ELb0EEENS1_21CollectiveEpilogueBwdISD_SE_SG_Li384ELb1ELb1ELi3EEENS1_19SingleTileSchedulerILb1ELb0ELb0ELi96EEEEEEEEEvNT_6ParamsE,"ax",@progbits
	.align	128
.text._ZN7cutlass13device_kernelIN5flash11enable_sm90INS1_16FlashAttnBwdSm90INS1_25CollectiveMainloopBwdSm90ILi2ELi1ELi1EN4cute5tupleIJNS5_1CILi1EEES8_S8_EEENS6_IJNS7_ILi64EEENS7_ILi96EEENS7_ILi192EEEEEENS_10bfloat16_tEfNS_4arch4Sm90ELb0ELb0ELb0ELb1ELb0ELb0ELb1ELb0ELi3ELi1ELi1ELi1ELb0EEENS1_21CollectiveEpilogueBwdISD_SE_SG_Li384ELb1ELb1ELi3EEENS1_19SingleTileSchedulerILb1ELb0ELb0ELi96EEEEEEEEEvNT_6ParamsE:
        .type           _ZN7cutlass13device_kernelIN5flash11enable_sm90INS1_16FlashAttnBwdSm90INS1_25CollectiveMainloopBwdSm90ILi2ELi1ELi1EN4cute5tupleIJNS5_1CILi1EEES8_S8_EEENS6_IJNS7_ILi64EEENS7_ILi96EEENS7_ILi192EEEEEENS_10bfloat16_tEfNS_4arch4Sm90ELb0ELb0ELb0ELb1ELb0ELb0ELb1ELb0ELi3ELi1ELi1ELi1ELb0EEENS1_21CollectiveEpilogueBwdISD_SE_SG_Li384ELb1ELb1ELi3EEENS1_19SingleTileSchedulerILb1ELb0ELb0ELi96EEEEEEEEEvNT_6ParamsE,@function
        .size           _ZN7cutlass13device_kernelIN5flash11enable_sm90INS1_16FlashAttnBwdSm90INS1_25CollectiveMainloopBwdSm90ILi2ELi1ELi1EN4cute5tupleIJNS5_1CILi1EEES8_S8_EEENS6_IJNS7_ILi64EEENS7_ILi96EEENS7_ILi192EEEEEENS_10bfloat16_tEfNS_4arch4Sm90ELb0ELb0ELb0ELb1ELb0ELb0ELb1ELb0ELi3ELi1ELi1ELi1ELb0EEENS1_21CollectiveEpilogueBwdISD_SE_SG_Li384ELb1ELb1ELi3EEENS1_19SingleTileSchedulerILb1ELb0ELb0ELi96EEEEEEEEEvNT_6ParamsE,(.L_x_3859 - _ZN7cutlass13device_kernelIN5flash11enable_sm90INS1_16FlashAttnBwdSm90INS1_25CollectiveMainloopBwdSm90ILi2ELi1ELi1EN4cute5tupleIJNS5_1CILi1EEES8_S8_EEENS6_IJNS7_ILi64EEENS7_ILi96EEENS7_ILi192EEEEEENS_10bfloat16_tEfNS_4arch4Sm90ELb0ELb0ELb0ELb1ELb0ELb0ELb1ELb0ELi3ELi1ELi1ELi1ELb0EEENS1_21CollectiveEpilogueBwdISD_SE_SG_Li384ELb1ELb1ELi3EEENS1_19SingleTileSchedulerILb1ELb0ELb0ELi96EEEEEEEEEvNT_6ParamsE)
        .other          _ZN7cutlass13device_kernelIN5flash11enable_sm90INS1_16FlashAttnBwdSm90INS1_25CollectiveMainloopBwdSm90ILi2ELi1ELi1EN4cute5tupleIJNS5_1CILi1EEES8_S8_EEENS6_IJNS7_ILi64EEENS7_ILi96EEENS7_ILi192EEEEEENS_10bfloat16_tEfNS_4arch4Sm90ELb0ELb0ELb0ELb1ELb0ELb0ELb1ELb0ELi3ELi1ELi1ELi1ELb0EEENS1_21CollectiveEpilogueBwdISD_SE_SG_Li384ELb1ELb1ELi3EEENS1_19SingleTileSchedulerILb1ELb0ELb0ELi96EEEEEEEEEvNT_6ParamsE,@"STO_CUDA_ENTRY STV_DEFAULT"
_ZN7cutlass13device_kernelIN5flash11enable_sm90INS1_16FlashAttnBwdSm90INS1_25CollectiveMainloopBwdSm90ILi2ELi1ELi1EN4cute5tupleIJNS5_1CILi1EEES8_S8_EEENS6_IJNS7_ILi64EEENS7_ILi96EEENS7_ILi192EEEEEENS_10bfloat16_tEfNS_4arch4Sm90ELb0ELb0ELb0ELb1ELb0ELb0ELb1ELb0ELi3ELi1ELi1ELi1ELb0EEENS1_21CollectiveEpilogueBwdISD_SE_SG_Li384ELb1ELb1ELi3EEENS1_19SingleTileSchedulerILb1ELb0ELb0ELi96EEEEEEEEEvNT_6ParamsE:
        /* <DEDUP_REMOVED lines=22> */
.L_x_507:
[----:B------:R-:W-:Y:S05]  /*0160*/  BSYNC B0 ;  /* 0x0000000000007941 */ /* 0x000fea0003800000 */
.L_x_506:
        /* <DEDUP_REMOVED lines=34> */
.L_x_508:
        /* <DEDUP_REMOVED lines=20> */
.L_x_509:
        /* <DEDUP_REMOVED lines=8> */
.L_x_512:
[----:B------:R-:W-:-:S08]  /*0550*/  NOP ;  /* 0x0000000000007918 */ /* 0x000fd00000000000 */
[----:B------:R-:W1:Y:S02]  /*0560*/  USETMAXREG.TRY_ALLOC.CTAPOOL UP0, 0xa0 ;  /* 0x000000a0000079c8 */ /* 0x000e640008000600 */
[----:B-1----:R-:W-:-:S13]  /*0570*/  PLOP3.LUT P0, PT, PT, PT, UP0, 0x80, 0x0 ;  /* 0x000000000000781c */ /* 0x002fda0003f0f008 */
[----:B------:R-:W-:Y:S05]  /*0580*/  @!P0 BRA `(.L_x_512) ;  /* 0xfffffffc00f08947 */ /* 0x000fea000383ffff */
[----:B------:R-:W-:Y:S01]  /*0590*/  LOP3.LUT R0, R0, 0x3, RZ, 0xc0, !PT ;  /* 0x0000000300007812 */ /* 0x000fe200078ec0ff */
[----:B------:R-:W1:Y:S01]  /*05a0*/  S2R R2, SR_TID.X ;  /* 0x0000000000027919 */ /* 0x000e620000002100 */
[----:B------:R-:W-:Y:S01]  /*05b0*/  ULDC.64 UR4, c[0x0][0x8d8] ;  /* 0x0002360000047ab9 */ /* 0x000fe20000000a00 */
[----:B------:R-:W2:Y:S03]  /*05c0*/  S2R R16, SR_CTAID.X ;  /* 0x0000000000107919 */ /* 0x000ea60000002500 */
[----:B------:R-:W3:Y:S01]  /*05d0*/  SHFL.IDX PT, R0, R0, RZ, 0x1f ;  /* 0x00001fff00007589 */ /* 0x000ee200000e0000 */
[----:B------:R-:W4:Y:S01]  /*05e0*/  S2R R7, SR_CTAID.Z ;  /* 0x0000000000077919 */ /* 0x000f220000002700 */
[----:B---3--:R-:W-:Y:S02]  /*05f0*/  ISETP.NE.AND P0, PT, R0, RZ, PT ;  /* 0x000000ff0000720c */ /* 0x008fe40003f05270 */
[----:B-1----:R-:W-:-:S11]  /*0600*/  SHF.R.U32.HI R2, RZ, 0x7, R2 ;  /* 0x00000007ff027819 */ /* 0x002fd60000011602 */
[----:B------:R-:W-:-:S05]  /*0610*/  @!P0 VIADD R2, R2, 0x9 ;  /* 0x0000000902028836 */ /* 0x000fca0000000000 */
[----:B------:R1:W-:Y:S06]  /*0620*/  @!P0 BAR.ARV R2, 0xa0 ;  /* 0x000280020000851d */ /* 0x0003ec0000002000 */
[----:B------:R-:W-:-:S04]  /*0630*/  ISETP.NE.U32.AND P0, PT, RZ, UR4, PT ;  /* 0x00000004ff007c0c */ /* 0x000fc8000bf05070 */
[----:B------:R-:W-:-:S13]  /*0640*/  ISETP.NE.AND.EX P0, PT, RZ, UR5, PT, P0 ;  /* 0x00000005ff007c0c */ /* 0x000fda000bf05300 */
[----:B-12-4-:R-:W-:Y:S05]  /*0650*/  @!P0 BRA `(.L_x_513) ;  /* 0x0000000000108947 */ /* 0x016fea0003800000 */
[----:B------:R-:W1:Y:S02]  /*0660*/  LDC.64 R2, c[0x0][0x8d8] ;  /* 0x00023600ff027b82 */ /* 0x000e640000000a00 */
[----:B-1----:R-:W-:-:S05]  /*0670*/  IMAD.WIDE R2, R7, 0x4, R2 ;  /* 0x0000000407027825 */ /* 0x002fca00078e0202 */
[----:B------:R1:W5:Y:S01]  /*0680*/  LDG.E R0, desc[UR38][R2.64] ;  /* 0x0000002602007981 */ /* 0x000362000c1e1900 */
[----:B------:R-:W-:Y:S05]  /*0690*/  BRA `(.L_x_514) ;  /* 0x00000000002c7947 */ /* 0x000fea0003800000 */
.L_x_513:
[----:B------:R-:W-:Y:S02]  /*06a0*/  ULDC.64 UR4, c[0x0][0x8d0] ;  /* 0x0002340000047ab9 */ /* 0x000fe40000000a00 */
[----:B------:R-:W-:-:S04]  /*06b0*/  ISETP.NE.U32.AND P0, PT, RZ, UR4, PT ;  /* 0x00000004ff007c0c */ /* 0x000fc8000bf05070 */
[----:B------:R-:W-:-:S13]  /*06c0*/  ISETP.NE.AND.EX P0, PT, RZ, UR5, PT, P0 ;  /* 0x00000005ff007c0c */ /* 0x000fda000bf05300 */
[----:B------:R-:W-:Y:S05]  /*06d0*/  @!P0 BRA `(.L_x_515) ;  /* 0x0000000000188947 */ /* 0x000fea0003800000 */
[----:B------:R-:W1:Y:S02]  /*06e0*/  LDC.64 R2, c[0x0][0x8d0] ;  /* 0x00023400ff027b82 */ /* 0x000e640000000a00 */
[----:B-1----:R-:W-:-:S05]  /*06f0*/  IMAD.WIDE R2, R7, 0x4, R2 ;  /* 0x0000000407027825 */ /* 0x002fca00078e0202 */
[----:B------:R-:W2:Y:S04]  /*0700*/  LDG.E R0, desc[UR38][R2.64] ;  /* 0x0000002602007981 */ /* 0x000ea8000c1e1900 */
[----:B------:R-:W2:Y:S02]  /*0710*/  LDG.E R5, desc[UR38][R2.64+0x4] ;  /* 0x0000042602057981 */ /* 0x000ea4000c1e1900 */
[----:B--2---:R-:W-:Y:S01]  /*0720*/  IMAD.IADD R0, R5, 0x1, -R0 ;  /* 0x0000000105007824 */ /* 0x004fe200078e0a00 */
[----:B------:R-:W-:Y:S06]  /*0730*/  BRA `(.L_x_514) ;  /* 0x0000000000047947 */ /* 0x000fec0003800000 */
.L_x_515:
[----:B------:R-:W2:Y:S02]  /*0740*/  LDC R0, c[0x0][0x8bc] ;  /* 0x00022f00ff007b82 */ /* 0x000ea40000000800 */
.L_x_514:
[----:B-1----:R-:W-:-:S05]  /*0750*/  IMAD R3, R16, 0x60, RZ ;  /* 0x0000006010037824 */ /* 0x002fca00078e02ff */
[----:B--2--5:R-:W-:-:S04]  /*0760*/  ISETP.GE.AND P0, PT, R3, R0, PT ;  /* 0x000000000300720c */ /* 0x024fc80003f06270 */
[----:B------:R-:W-:-:S04]  /*0770*/  SEL R18, R7, 0xffffffff, !P0 ;  /* 0xffffffff07127807 */ /* 0x000fc80004000000 */
[----:B------:R-:W-:-:S13]  /*0780*/  ISETP.GE.AND P0, PT, R18, RZ, PT ;  /* 0x000000ff1200720c */ /* 0x000fda0003f06270 */
[----:B------:R-:W-:Y:S05]  /*0790*/  @!P0 BRA `(.L_x_516) ;  /* 0x0000009400c48947 */ /* 0x000fea0003800000 */
[----:B------:R-:W-:Y:S01]  /*07a0*/  ULDC.64 UR4, c[0x0][0x780] ;  /* 0x0001e00000047ab9 */ /* 0x000fe20000000a00 */
[----:B------:R-:W1:Y:S01]  /*07b0*/  LDC R23, c[0x0][0x290] ;  /* 0x0000a400ff177b82 */ /* 0x000e620000000800 */
[----:B------:R-:W-:-:S04]  /*07c0*/  ISETP.NE.U32.AND P0, PT, RZ, UR4, PT ;  /* 0x00000004ff007c0c */ /* 0x000fc8000bf05070 */
[----:B------:R-:W-:-:S13]  /*07d0*/  ISETP.NE.AND.EX P0, PT, RZ, UR5, PT, P0 ;  /* 0x00000005ff007c0c */ /* 0x000fda000bf05300 */
[----:B------:R-:W-:Y:S05]  /*07e0*/  @!P0 BRA `(.L_x_517) ;  /* 0x0000000000108947 */ /* 0x000fea0003800000 */
[----:B------:R-:W2:Y:S02]  /*07f0*/  LDC.64 R2, c[0x0][0x780] ;  /* 0x0001e000ff027b82 */ /* 0x000ea40000000a00 */
[----:B--2---:R-:W-:-:S05]  /*0800*/  IMAD.WIDE R2, R18, 0x4, R2 ;  /* 0x0000000412027825 */ /* 0x004fca00078e0202 */
[----:B------:R2:W5:Y:S01]  /*0810*/  LDG.E R22, desc[UR38][R2.64] ;  /* 0x0000002602167981 */ /* 0x000562000c1e1900 */
[----:B------:R-:W-:Y:S05]  /*0820*/  BRA `(.L_x_518) ;  /* 0x0000000000287947 */ /* 0x000fea0003800000 */
.L_x_517:
[----:B------:R-:W-:Y:S01]  /*0830*/  ULDC.64 UR4, c[0x0][0x770] ;  /* 0x0001dc0000047ab9 */ /* 0x000fe20000000a00 */
[----:B------:R-:W3:Y:S01]  /*0840*/  LDC R22, c[0x0][0x280] ;  /* 0x0000a000ff167b82 */ /* 0x000ee20000000800 */
[----:B------:R-:W-:-:S04]  /*0850*/  ISETP.NE.U32.AND P0, PT, RZ, UR4, PT ;  /* 0x00000004ff007c0c */ /* 0x000fc8000bf05070 */
[----:B------:R-:W-:-:S13]  /*0860*/  ISETP.NE.AND.EX P0, PT, RZ, UR5, PT, P0 ;  /* 0x00000005ff007c0c */ /* 0x000fda000bf05300 */
[----:B------:R-:W-:Y:S05]  /*0870*/  @!P0 BRA `(.L_x_518) ;  /* 0x0000000000148947 */ /* 0x000fea0003800000 */
[----:B------:R-:W2:Y:S02]  /*0880*/  LDC.64 R2, c[0x0][0x770] ;  /* 0x0001dc00ff027b82 */ /* 0x000ea40000000a00 */
[----:B--2---:R-:W-:-:S05]  /*0890*/  IMAD.WIDE R2, R18, 0x4, R2 ;  /* 0x0000000412027825 */ /* 0x004fca00078e0202 */
[----:B---3--:R-:W2:Y:S04]  /*08a0*/  LDG.E R22, desc[UR38][R2.64] ;  /* 0x0000002602167981 */ /* 0x008ea8000c1e1900 */
[----:B------:R-:W2:Y:S02]  /*08b0*/  LDG.E R5, desc[UR38][R2.64+0x4] ;  /* 0x0000042602057981 */ /* 0x000ea4000c1e1900 */
[----:B--2---:R-:W-:-:S07]  /*08c0*/  IMAD.IADD R22, R5, 0x1, -R22 ;  /* 0x0000000105167824 */ /* 0x004fce00078e0a16 */
.L_x_518:
[----:B------:R-:W-:Y:S02]  /*08d0*/  ULDC.64 UR4, c[0x0][0x788] ;  /* 0x0001e20000047ab9 */ /* 0x000fe40000000a00 */
[----:B------:R-:W-:-:S04]  /*08e0*/  ISETP.NE.U32.AND P0, PT, RZ, UR4, PT ;  /* 0x00000004ff007c0c */ /* 0x000fc8000bf05070 */
[----:B------:R-:W-:-:S13]  /*08f0*/  ISETP.NE.AND.EX P0, PT, RZ, UR5, PT, P0 ;  /* 0x00000005ff007c0c */ /* 0x000fda000bf05300 */
[----:B------:R-:W-:Y:S05]  /*0900*/  @!P0 BRA `(.L_x_519) ;  /* 0x0000000000108947 */ /* 0x000fea0003800000 */
[----:B--2---:R-:W2:Y:S02]  /*0910*/  LDC.64 R2, c[0x0][0x788] ;  /* 0x0001e200ff027b82 */ /* 0x004ea40000000a00 */
[----:B--2---:R-:W-:-:S05]  /*0920*/  IMAD.WIDE R2, R18, 0x4, R2 ;  /* 0x0000000412027825 */ /* 0x004fca00078e0202 */
[----:B-1----:R1:W5:Y:S01]  /*0930*/  LDG.E R23, desc[UR38][R2.64] ;  /* 0x0000002602177981 */ /* 0x002362000c1e1900 */
[----:B------:R-:W-:Y:S05]  /*0940*/  BRA `(.L_x_520) ;  /* 0x0000000000247947 */ /* 0x000fea0003800000 */
.L_x_519:
[----:B------:R-:W-:Y:S02]  /*0950*/  ULDC.64 UR4, c[0x0][0x778] ;  /* 0x0001de0000047ab9 */ /* 0x000fe40000000a00 */
[----:B------:R-:W-:-:S04]  /*0960*/  ISETP.NE.U32.AND P0, PT, RZ, UR4, PT ;  /* 0x00000004ff007c0c */ /* 0x000fc8000bf05070 */
[----:B------:R-:W-:-:S13]  /*0970*/  ISETP.NE.AND.EX P0, PT, RZ, UR5, PT, P0 ;  /* 0x00000005ff007c0c */ /* 0x000fda000bf05300 */
[----:B------:R-:W-:Y:S05]  /*0980*/  @!P0 BRA `(.L_x_520) ;  /* 0x0000000000148947 */ /* 0x000fea0003800000 */
[----:B--2---:R-:W2:Y:S02]  /*0990*/  LDC.64 R2, c[0x0][0x778] ;  /* 0x0001de00ff027b82 */ /* 0x004ea40000000a00 */
[----:B--2---:R-:W-:-:S05]  /*09a0*/  IMAD.WIDE R2, R18, 0x4, R2 ;  /* 0x0000000412027825 */ /* 0x004fca00078e0202 */
[----:B-1----:R-:W2:Y:S04]  /*09b0*/  LDG.E R23, desc[UR38][R2.64] ;  /* 0x0000002602177981 */ /* 0x002ea8000c1e1900 */
[----:B------:R-:W2:Y:S02]  /*09c0*/  LDG.E R0, desc[UR38][R2.64+0x4] ;  /* 0x0000042602007981 */ /* 0x000ea4000c1e1900 */
[----:B--2---:R-:W-:-:S07]  /*09d0*/  IMAD.IADD R23, R0, 0x1, -R23 ;  /* 0x0000000100177824 */ /* 0x004fce00078e0a17 */
.L_x_520:
[----:B---3-5:R-:W-:Y:S02]  /*09e0*/  ISETP.GE.AND P1, PT, R22, 0x1, PT ;  /* 0x000000011600780c */ /* 0x028fe40003f26270 */
[----:B------:R-:W-:Y:S02]  /*09f0*/  CS2R R70, SRZ ;  /* 0x0000000000467805 */ /* 0x000fe4000001ff00 */
[----:B------:R-:W-:Y:S02]  /*0a00*/  PLOP3.LUT P0, PT, PT, PT, PT, 0x80, 0x0 ;  /* 0x000000000000781c */ /* 0x000fe40003f0f070 */
        /* <DEDUP_REMOVED lines=48> */
[----:B------:R-:W3:Y:S01]  /*0d10*/  S2UR UR4, SR_CgaCtaId ;  /* 0x00000000000479c3 */ /* 0x000ee20000008800 */
[----:B------:R-:W-:Y:S01]  /*0d20*/  UMOV UR36, 0x400 ;  /* 0x0000040000247882 */ /* 0x000fe20000000000 */
[----:B------:R-:W-:Y:S01]  /*0d30*/  ULDC UR40, c[0x0][0x744] ;  /* 0x0001d10000287ab9 */ /* 0x000fe20000000800 */
[----:B---3--:R-:W-:-:S04]  /*0d40*/  ULEA UR36, UR4, UR36, 0x18 ;  /* 0x0000002404247291 */ /* 0x008fc8000f8ec03f */
[----:B------:R-:W-:-:S04]  /*0d50*/  UIADD3 UR37, UR36, 0x30400, URZ ;  /* 0x0003040024257890 */ /* 0x000fc8000fffe03f */
[----:B------:R-:W-:-:S06]  /*0d60*/  ULOP3.LUT UP0, URZ, UR37, 0x1bf, URZ, 0xc0, !UPT ;  /* 0x000001bf253f7892 */ /* 0x000fcc000f80c03f */
[----:B------:R-:W-:-:S13]  /*0d70*/  PLOP3.LUT P0, PT, PT, PT, UP0, 0x80, 0x0 ;  /* 0x000000000000781c */ /* 0x000fda0003f0f008 */
[----:B------:R-:W-:Y:S05]  /*0d80*/  @!P0 BRA `(.L_x_522) ;  /* 0x00000000007c8947 */ /* 0x000fea0003800000 */
[----:B-12---:R-:W-:Y:S01]  /*0d90*/  MOV R2, 0x0 ;  /* 0x0000000000027802 */ /* 0x006fe20000000f00 */
        /* <DEDUP_REMOVED lines=15> */
.L_x_523:
        /* <DEDUP_REMOVED lines=15> */
.L_x_522:
[----:B------:R-:W-:-:S04]  /*0f80*/  IMAD.U32 R152, RZ, RZ, UR36 ;  /* 0x00000024ff987e24 */ /* 0x000fc8000f8e00ff */
[----:B------:R-:W-:-:S05]  /*0f90*/  VIADD R19, R152, 0x33400 ;  /* 0x0003340098137836 */ /* 0x000fca0000000000 */
[----:B------:R-:W-:-:S13]  /*0fa0*/  LOP3.LUT P0, RZ, R19, 0x1bf, RZ, 0xc0, !PT ;  /* 0x000001bf13ff7812 */ /* 0x000fda000780c0ff */
        /* <DEDUP_REMOVED lines=17> */
.L_x_525:
        /* <DEDUP_REMOVED lines=15> */
.L_x_524:
[----:B-12---:R-:W1:Y:S01]  /*11b0*/  S2R R2, SR_TID.X ;  /* 0x0000000000027919 */ /* 0x006e620000002100 */
[----:B------:R-:W-:Y:S01]  /*11c0*/  UMOV UR4, 0xffffffff ;  /* 0xffffffff00047882 */ /* 0x000fe20000000000 */
[----:B-1----:R-:W-:-:S05]  /*11d0*/  VIADD R0, R2, 0xffffff80 ;  /* 0xffffff8002007836 */ /* 0x002fca0000000000 */
[----:B------:R-:W-:-:S04]  /*11e0*/  SHF.R.S32.HI R3, RZ, 0x1f, R0 ;  /* 0x0000001fff037819 */ /* 0x000fc80000011400 */
[----:B------:R-:W-:-:S04]  /*11f0*/  LEA.HI R2, R3, R0, RZ, 0x7 ;  /* 0x0000000003027211 */ /* 0x000fc800078f38ff */
[----:B------:R-:W-:Y:S01]  /*1200*/  SHF.R.S32.HI R13, RZ, 0x7, R2 ;  /* 0x00000007ff0d7819 */ /* 0x000fe20000011402 */
[----:B------:R-:W-:Y:S06]  /*1210*/  BRA.DIV UR4, `(.L_x_526) ;  /* 0x0000008e042c7947 */ /* 0x000fec000b800000 */
[----:B------:R1:W2:Y:S02]  /*1220*/  SHFL.IDX PT, R14, R13, RZ, 0x1f ;  /* 0x00001fff0d0e7589 */ /* 0x0002a400000e0000 */
.L_x_656:
[----:B------:R-:W-:Y:S01]  /*1230*/  SHF.L.U32 R15, RZ, 0x1f, RZ ;  /* 0x0000001fff0f7819 */ /* 0x000fe200000006ff */
[----:B--2---:R-:W-:Y:S01]  /*1240*/  IMAD.HI R4, R14, 0x55555556, RZ ;  /* 0x555555560e047827 */ /* 0x004fe200078e02ff */
[----:B------:R-:W-:Y:S02]  /*1250*/  LEA.HI R6, R3, R0, RZ, 0x4 ;  /* 0x0000000003067211 */ /* 0x000fe400078f20ff */
[----:B------:R-:W2:Y:S01]  /*1260*/  SYNCS.PHASECHK.TRANS64.TRYWAIT P0, [UR36+0x36400], R15 ;  /* 0x0364000fff0075a7 */ /* 0x000ea20008000164 */
[----:B------:R-:W-:Y:S01]  /*1270*/  LOP3.LUT R7, R2, 0xffffff80, RZ, 0xc0, !PT ;  /* 0xffffff8002077812 */ /* 0x000fe200078ec0ff */
[----:B------:R-:W-:Y:S01]  /*1280*/  VIADD R22, R22, 0x3f ;  /* 0x0000003f16167836 */ /* 0x000fe20000000000 */
[----:B------:R-:W-:Y:S01]  /*1290*/  LEA.HI R5, R4, R4, RZ, 0x1 ;  /* 0x0000000404057211 */ /* 0x000fe200078f08ff */
[----:B------:R-:W-:Y:S01]  /*12a0*/  IMAD.HI R4, R13, 0x55555556, RZ ;  /* 0x555555560d047827 */ /* 0x000fe200078e02ff */
[----:B------:R-:W-:Y:S02]  /*12b0*/  LEA.HI R2, R3, R0, RZ, 0x5 ;  /* 0x0000000003027211 */ /* 0x000fe400078f28ff */
[----:B------:R-:W-:Y:S01]  /*12c0*/  LOP3.LUT R3, R6, 0xfffffff0, RZ, 0xc0, !PT ;  /* 0xfffffff006037812 */ /* 0x000fe200078ec0ff */
[----:B------:R-:W-:Y:S01]  /*12d0*/  IMAD R16, R16, -0x60, R23 ;  /* 0xffffffa010107824 */ /* 0x000fe200078e0217 */
[----:B------:R-:W-:Y:S01]  /*12e0*/  LEA.HI R8, R4, R4, RZ, 0x1 ;  /* 0x0000000404087211 */ /* 0x000fe200078f08ff */
[C---:B------:R-:W-:Y:S01]  /*12f0*/  IMAD.IADD R4, R0.reuse, 0x1, -R7 ;  /* 0x0000000100047824 */ /* 0x040fe200078e0a07 */
[----:B------:R-:W-:Y:S01]  /*1300*/  SHF.R.S32.HI R9, RZ, 0x5, R2 ;  /* 0x00000005ff097819 */ /* 0x000fe20000011402 */
[----:B------:R-:W-:Y:S01]  /*1310*/  IMAD.IADD R3, R0, 0x1, -R3 ;  /* 0x0000000100037824 */ /* 0x000fe200078e0a03 */
[----:B------:R-:W-:Y:S01]  /*1320*/  SHF.R.S32.HI R11, RZ, 0x1f, R22 ;  /* 0x0000001fff0b7819 */ /* 0x000fe20000011416 */
[----:B------:R-:W-:Y:S01]  /*1330*/  IMAD R7, R8, -0x3, R13 ;  /* 0xfffffffd08077824 */ /* 0x000fe200078e020d */
[----:B------:R-:W-:Y:S01]  /*1340*/  SHF.R.S32.HI R8, RZ, 0x1f, R2 ;  /* 0x0000001fff087819 */ /* 0x000fe20000011402 */
[----:B------:R-:W-:Y:S01]  /*1350*/  IMAD R5, R5, -0x3, R14 ;  /* 0xfffffffd05057824 */ /* 0x000fe200078e020e */
[----:B------:R-:W-:Y:S01]  /*1360*/  LEA.HI R2, R11, R22, RZ, 0x6 ;  /* 0x000000160b027211 */ /* 0x000fe200078f30ff */
[----:B------:R-:W-:Y:S01]  /*1370*/  IMAD R21, R7, -0x20, R16 ;  /* 0xffffffe007157824 */ /* 0x000fe200078e0210 */
[----:B------:R-:W-:-:S02]  /*1380*/  LEA.HI R8, R8, R9, RZ, 0x2 ;  /* 0x0000000908087211 */ /* 0x000fc400078f10ff */
[----:B------:R-:W-:Y:S01]  /*1390*/  LEA.HI R0, R3, R3, RZ, 0x1 ;  /* 0x0000000303007211 */ /* 0x000fe200078f08ff */
[----:B--2---:R-:W-:Y:S06]  /*13a0*/  @P0 BRA `(.L_x_527) ;  /* 0x0000000000080947 */ /* 0x004fec0003800000 */
[----:B------:R-:W2:Y:S02]  /*13b0*/  SYNCS.PHASECHK.TRANS64.TRYWAIT P0, [UR36+0x36400], R15 ;  /* 0x0364000fff0075a7 */ /* 0x000ea40008000164 */
[----:B--2---:R-:W-:Y:S05]  /*13c0*/  @!P0 BRA `(.L_x_528) ;  /* 0x0000008800dc8947 */ /* 0x004fea0003800000 */
.L_x_527:
[----:B------:R-:W-:Y:S01]  /*13d0*/  LOP3.LUT R12, R8, 0x3ffffc, RZ, 0xc0, !PT ;  /* 0x003ffffc080c7812 */ /* 0x000fe200078ec0ff */
[----:B------:R-:W-:Y:S01]  /*13e0*/  IMAD R14, R13, 0x400, R4 ;  /* 0x000004000d0e7824 */ /* 0x000fe200078e0204 */
[--C-:B------:R-:W-:Y:S02]  /*13f0*/  SHF.R.S32.HI R7, RZ, 0x1, R0.reuse ;  /* 0x00000001ff077819 */ /* 0x100fe40000011400 */
[----:B------:R-:W-:Y:S02]  /*1400*/  CS2R R70, SRZ ;  /* 0x0000000000467805 */ /* 0x000fe4000001ff00 */
[----:B------:R-:W-:Y:S01]  /*1410*/  SHF.R.S32.HI R8, RZ, 0x1f, R0 ;  /* 0x0000001fff087819 */ /* 0x000fe20000011400 */
[----:B--2---:R-:W-:Y:S01]  /*1420*/  IMAD.IADD R15, R9, 0x1, -R12 ;  /* 0x00000001090f7824 */ /* 0x004fe200078e0a0c */
[----:B------:R-:W-:Y:S02]  /*1430*/  SHF.R.S32.HI R10, RZ, 0x1f, R3 ;  /* 0x0000001fff0a7819 */ /* 0x000fe40000011403 */
[----:B------:R-:W-:-:S02]  /*1440*/  CS2R R68, SRZ ;  /* 0x0000000000447805 */ /* 0x000fc4000001ff00 */
[----:B------:R-:W-:Y:S02]  /*1450*/  LEA.HI R8, R8, R7, RZ, 0x2 ;  /* 0x0000000708087211 */ /* 0x000fe400078f10ff */
[----:B------:R-:W-:Y:S02]  /*1460*/  CS2R R66, SRZ ;  /* 0x0000000000427805 */ /* 0x000fe4000001ff00 */
[----:B------:R-:W-:Y:S02]  /*1470*/  LEA.HI R10, R10, R3, RZ, 0x3 ;  /* 0x000000030a0a7211 */ /* 0x000fe400078f18ff */
[----:B------:R-:W-:Y:S02]  /*1480*/  CS2R R64, SRZ ;  /* 0x0000000000407805 */ /* 0x000fe4000001ff00 */
[----:B------:R-:W-:Y:S02]  /*1490*/  LOP3.LUT R8, R8, 0xfffffffc, RZ, 0xc0, !PT ;  /* 0xfffffffc08087812 */ /* 0x000fe400078ec0ff */
[----:B------:R-:W-:-:S02]  /*14a0*/  CS2R R62, SRZ ;  /* 0x00000000003e7805 */ /* 0x000fc4000001ff00 */
[----:B------:R-:W-:Y:S01]  /*14b0*/  LOP3.LUT R0, R0, 0x7fffffe, RZ, 0xc0, !PT ;  /* 0x07fffffe00007812 */ /* 0x000fe200078ec0ff */
[----:B------:R-:W-:Y:S01]  /*14c0*/  IMAD.SHL.U32 R10, R10, 0x20, RZ ;  /* 0x000000200a0a7824 */ /* 0x000fe200078e00ff */
[----:B------:R-:W-:Y:S01]  /*14d0*/  SHF.R.S32.HI R6, RZ, 0x4, R6 ;  /* 0x00000004ff067819 */ /* 0x000fe20000011406 */
[----:B------:R-:W-:Y:S01]  /*14e0*/  IMAD.IADD R8, R7, 0x1, -R8 ;  /* 0x0000000107087824 */ /* 0x000fe200078e0a08 */
[----:B------:R-:W-:Y:S01]  /*14f0*/  CS2R R60, SRZ ;  /* 0x00000000003c7805 */ /* 0x000fe2000001ff00 */
[----:B------:R-:W-:Y:S01]  /*1500*/  IMAD.IADD R11, R3, 0x1, -R0 ;  /* 0x00000001030b7824 */ /* 0x000fe200078e0a00 */
[----:B------:R-:W-:Y:S01]  /*1510*/  SHF.R.S32.HI R3, RZ, 0x1f, R4 ;  /* 0x0000001fff037819 */ /* 0x000fe20000011404 */
[----:B------:R-:W-:Y:S01]  /*1520*/  IMAD.SHL.U32 R9, R8, 0x40, RZ ;  /* 0x0000004008097824 */ /* 0x000fe200078e00ff */
[----:B------:R-:W-:Y:S01]  /*1530*/  LOP3.LUT R10, R10, 0x7fffff00, RZ, 0xc0, !PT ;  /* 0x7fffff000a0a7812 */ /* 0x000fe200078ec0ff */
[----:B------:R-:W-:Y:S01]  /*1540*/  IMAD.SHL.U32 R12, R6, 0x8, RZ ;  /* 0x00000008060c7824 */ /* 0x000fe200078e00ff */
[----:B------:R-:W-:-:S02]  /*1550*/  LEA.HI R0, R3, R4, RZ, 0x2 ;  /* 0x0000000403007211 */ /* 0x000fc400078f10ff */
[----:B------:R-:W-:Y:S02]  /*1560*/  CS2R R58, SRZ ;  /* 0x00000000003a7805 */ /* 0x000fe4000001ff00 */
[----:B------:R-:W-:Y:S01]  /*1570*/  LOP3.LUT R9, R9, 0xc0, RZ, 0xc0, !PT ;  /* 0x000000c009097812 */ /* 0x000fe200078ec0ff */
[----:B------:R-:W-:Y:S01]  /*1580*/  IMAD R10, R13, 0x800, R10 ;  /* 0x000008000d0a7824 */ /* 0x000fe200078e020a */
[----:B------:R-:W-:Y:S02]  /*1590*/  SHF.R.S32.HI R6, RZ, 0x2, R0 ;  /* 0x00000002ff067819 */ /* 0x000fe40000011400 */
[----:B------:R-:W-:Y:S02]  /*15a0*/  CS2R R56, SRZ ;  /* 0x0000000000387805 */ /* 0x000fe4000001ff00 */
[----:B------:R-:W-:Y:S01]  /*15b0*/  LOP3.LUT R12, R9, 0x8, R12, 0xf8, !PT ;  /* 0x00000008090c7812 */ /* 0x000fe200078ef80c */
[----:B------:R-:W-:Y:S01]  /*15c0*/  IMAD R10, R11, 0x20, R10 ;  /* 0x000000200b0a7824 */ /* 0x000fe200078e020a */
[----:B------:R-:W-:-:S02]  /*15d0*/  SHF.R.S32.HI R7, RZ, 0x1f, R0 ;  /* 0x0000001fff077819 */ /* 0x000fc40000011400 */
[----:B------:R-:W-:Y:S02]  /*15e0*/  CS2R R54, SRZ ;  /* 0x0000000000367805 */ /* 0x000fe4000001ff00 */
[----:B------:R-:W-:Y:S01]  /*15f0*/  SHF.R.U32.HI R9, RZ, 0x3, R9 ;  /* 0x00000003ff097819 */ /* 0x000fe20000011609 */
[----:B------:R-:W-:Y:S01]  /*1600*/  IMAD R10, R15, 0x200, R10 ;  /* 0x000002000f0a7824 */ /* 0x000fe200078e020a */
[----:B------:R-:W-:Y:S01]  /*1610*/  LEA.HI R7, R7, R6, RZ, 0x3 ;  /* 0x0000000607077211 */ /* 0x000fe200078f18ff */
[----:B------:R-:W-:Y:S01]  /*1620*/  IMAD.MOV.U32 R15, RZ, RZ, 0x20 ;  /* 0x00000020ff0f7424 */ /* 0x000fe200078e00ff */
[----:B------:R-:W-:Y:S01]  /*1630*/  LOP3.LUT R9, R12, R9, RZ, 0x3c, !PT ;  /* 0x000000090c097212 */ /* 0x000fe200078e3cff */
[----:B------:R-:W-:Y:S01]  /*1640*/  IMAD.MOV.U32 R12, RZ, RZ, RZ ;  /* 0x000000ffff0c7224 */ /* 0x000fe200078e00ff */
[----:B-1----:R-:W-:Y:S02]  /*1650*/  LOP3.LUT R13, R0, 0xfffffffc, RZ, 0xc0, !PT ;  /* 0xfffffffc000d7812 */ /* 0x002fe400078ec0ff */
[----:B------:R-:W-:-:S02]  /*1660*/  CS2R R52, SRZ ;  /* 0x0000000000347805 */ /* 0x000fc4000001ff00 */
[----:B------:R-:W-:Y:S01]  /*1670*/  LEA.HI R3, R3, R4, RZ, 0x5 ;  /* 0x0000000403037211 */ /* 0x000fe200078f28ff */
[----:B------:R-:W-:Y:S01]  /*1680*/  IMAD.IADD R9, R10, 0x1, R9 ;  /* 0x000000010a097824 */ /* 0x000fe200078e0209 */
[----:B------:R-:W-:Y:S01]  /*1690*/  LOP3.LUT R7, R7, 0xfffffff8, RZ, 0xc0, !PT ;  /* 0xfffffff807077812 */ /* 0x000fe200078ec0ff */
[----:B------:R-:W-:Y:S01]  /*16a0*/  IMAD.IADD R0, R4, 0x1, -R13 ;  /* 0x0000000104007824 */ /* 0x000fe200078e0a0d */
[----:B------:R-:W-:Y:S01]  /*16b0*/  LOP3.LUT P0, RZ, R8, 0x2, RZ, 0xc0, !PT ;  /* 0x0000000208ff7812 */ /* 0x000fe2000780c0ff */
[----:B------:R-:W-:Y:S01]  /*16c0*/  IMAD.SHL.U32 R4, R14, 0x4, RZ ;  /* 0x000000040e047824 */ /* 0x000fe200078e00ff */
[----:B------:R-:W-:Y:S01]  /*16d0*/  SHF.R.S32.HI R3, RZ, 0x5, R3 ;  /* 0x00000005ff037819 */ /* 0x000fe20000011403 */
[----:B------:R-:W-:Y:S01]  /*16e0*/  IMAD.IADD R16, R6, 0x1, -R7 ;  /* 0x0000000106107824 */ /* 0x000fe200078e0a07 */
[----:B------:R-:W-:Y:S01]  /*16f0*/  SEL R15, R15, 0xffffffe0, !P0 ;  /* 0xffffffe00f0f7807 */ /* 0x000fe20004000000 */
[----:B------:R-:W-:Y:S01]  /*1700*/  IMAD R0, R0, -0x2, R21 ;  /* 0xfffffffe00007824 */ /* 0x000fe200078e0215 */
[----:B------:R-:W-:Y:S01]  /*1710*/  LEA R14, R9, UR36, 0x1 ;  /* 0x00000024090e7c11 */ /* 0x000fe2000f8e08ff */
[----:B------:R-:W-:Y:S01]  /*1720*/  IMAD R16, R3, 0x10, R16 ;  /* 0x0000001003107824 */ /* 0x000fe200078e0210 */
[----:B------:R-:W-:-:S02]  /*1730*/  LOP3.LUT R13, R17, 0x1, RZ, 0xfc, !PT ;  /* 0x00000001110d7812 */ /* 0x000fc400078efcff */
[----:B------:R-:W-:Y:S02]  /*1740*/  CS2R R6, SRZ ;  /* 0x0000000000067805 */ /* 0x000fe4000001ff00 */
[----:B------:R-:W-:Y:S01]  /*1750*/  SHF.R.S32.HI R17, RZ, 0x6, R2 ;  /* 0x00000006ff117819 */ /* 0x000fe20000011402 */
[----:B------:R-:W-:Y:S01]  /*1760*/  IMAD.MOV.U32 R3, RZ, RZ, RZ ;  /* 0x000000ffff037224 */ /* 0x000fe200078e00ff */
        /* <DEDUP_REMOVED lines=38> */
[----:B------:R-:W-:Y:S02]  /*19d0*/  LEA R2, R4, UR36, 0x2 ;  /* 0x0000002404027c11 */ /* 0x000fe4000f8e10ff */
[----:B------:R-:W-:-:S07]  /*19e0*/  IADD3 R15, R15, 0x30400, R14 ;  /* 0x000304000f0f7810 */ /* 0x000fce0007ffe00e */
.L_x_539:
[----:B------:R-:W-:-:S13]  /*19f0*/  ISETP.NE.AND P0, PT, R13, 0x3, PT ;  /* 0x000000030d00780c */ /* 0x000fda0003f05270 */
[----:B-1----:R-:W-:Y:S05]  /*1a00*/  @!P0 BRA `(.L_x_529) ;  /* 0x0000000000048947 */ /* 0x002fea0003800000 */
[----:B------:R-:W-:Y:S01]  /*1a10*/  BPT.TRAP 0x1 ;  /* 0x000000040000795c */ /* 0x000fe20000300000 */
.L_x_529:
[----:B------:R-:W-:Y:S02]  /*1a20*/  LEA R4, R3, UR36, 0x3 ;  /* 0x0000002403047c11 */ /* 0x000fe4000f8e18ff */
[----:B------:R-:W-:-:S04]  /*1a30*/  SHF.L.U32 R9, R7, 0x1f, RZ ;  /* 0x0000001f07097819 */ /* 0x000fc800000006ff */
[----:B------:R1:W2:Y:S01]  /*1a40*/  SYNCS.PHASECHK.TRANS64.TRYWAIT P1, [R4+URZ+0x36410], R9 ;  /* 0x03641009040075a7 */ /* 0x0002a2000802017f */
[----:B------:R-:W-:Y:S05]  /*1a50*/  @!P0 BRA `(.L_x_530) ;  /* 0x0000000000048947 */ /* 0x000fea0003800000 */
[----:B------:R-:W-:Y:S01]  /*1a60*/  BPT.TRAP 0x1 ;  /* 0x000000040000795c */ /* 0x000fe20000300000 */
.L_x_530:
[----:B--2---:R-:W-:Y:S05]  /*1a70*/  @P1 BRA `(.L_x_531) ;  /* 0x0000000000081947 */ /* 0x004fea0003800000 */
[----:B------:R-:W2:Y:S02]  /*1a80*/  SYNCS.PHASECHK.TRANS64.TRYWAIT P1, [R4+URZ+0x36410], R9 ;  /* 0x03641009040075a7 */ /* 0x000ea4000802017f */
[----:B--2---:R-:W-:Y:S05]  /*1a90*/  @!P1 BRA `(.L_x_532) ;  /* 0x00000084003c9947 */ /* 0x004fea0003800000 */
.L_x_531:
        /* <DEDUP_REMOVED lines=103> */
.L_x_533:
[----:B-12---:R-:W-:-:S04]  /*2110*/  SHF.L.U32 R9, R6, 0x1f, RZ ;  /* 0x0000001f06097819 */ /* 0x006fc800000006ff */
[----:B------:R1:W2:Y:S01]  /*2120*/  SYNCS.PHASECHK.TRANS64.TRYWAIT P1, [UR36+0x36430], R9 ;  /* 0x03643009ff0075a7 */ /* 0x0002a20008020164 */
[----:B------:R-:W-:Y:S05]  /*2130*/  @!P0 BRA `(.L_x_534) ;  /* 0x0000000000048947 */ /* 0x000fea0003800000 */
[----:B------:R-:W-:Y:S01]  /*2140*/  BPT.TRAP 0x1 ;  /* 0x000000040000795c */ /* 0x000fe20000300000 */
.L_x_534:
[----:B--2---:R-:W-:Y:S05]  /*2150*/  @P1 BRA `(.L_x_535) ;  /* 0x0000000000081947 */ /* 0x004fea0003800000 */
[----:B------:R-:W2:Y:S02]  /*2160*/  SYNCS.PHASECHK.TRANS64.TRYWAIT P1, [UR36+0x36430], R9 ;  /* 0x03643009ff0075a7 */ /* 0x000ea40008020164 */
[----:B--2---:R-:W-:Y:S05]  /*2170*/  @!P1 BRA `(.L_x_536) ;  /* 0x0000007c00989947 */ /* 0x004fea0003800000 */
.L_x_535:
[----:B------:R-:W-:Y:S01]  /*2180*/  UIADD3 UR5, UR36, 0x2a000, URZ ;  /* 0x0002a00024057890 */ /* 0x000fe2000fffe03f */
[----:B------:R-:W-:Y:S01]  /*2190*/  WARPGROUP.ARRIVE ;  /* 0x00000000000079c5 */ /* 0x000fe20000000000 */
[----:B------:R-:W-:Y:S01]  /*21a0*/  UIADD3 UR4, UR4, 0x9000, URZ ;  /* 0x0000900004047890 */ /* 0x000fe2000fffe03f */
[C---:B------:R-:W-:Y:S01]  /*21b0*/  ISETP.GT.AND P1, PT, R0.reuse, RZ, PT ;  /* 0x000000ff0000720c */ /* 0x040fe20003f24270 */
[----:B------:R-:W-:Y:S01]  /*21c0*/  USHF.R.U32.HI UR6, URZ, 0x4, UR5 ;  /* 0x000000043f067899 */ /* 0x000fe20008011605 */
[----:B------:R-:W-:Y:S01]  /*21d0*/  ISETP.GT.AND P2, PT, R0, 0x1, PT ;  /* 0x000000010000780c */ /* 0x000fe20003f44270 */
[----:B------:R-:W-:Y:S01]  /*21e0*/  USHF.R.U32.HI UR4, URZ, 0x4, UR4 ;  /* 0x000000043f047899 */ /* 0x000fe20008011604 */
[----:B-12---:R-:W-:Y:S01]  /*21f0*/  FSEL R9, R138, -INF , P1 ;  /* 0xff8000008a097808 */ /* 0x006fe20000800000 */
        /* <DEDUP_REMOVED lines=10> */
[--C-:B------:R-:W-:Y:S01]  /*22a0*/  FFMA.FTZ R138, R9, UR40, -R20.reuse ;  /* 0x00000028098a7c23 */ /* 0x100fe20008010814 */
[----:B------:R-:W-:Y:S01]  /*22b0*/  UMOV UR8, UR4 ;  /* 0x0000000400087c82 */ /* 0x000fe20008000000 */
[----:B------:R-:W-:Y:S01]  /*22c0*/  FSEL R140, R140, -INF , P3 ;  /* 0xff8000008c8c7808 */ /* 0x000fe20001800000 */
        /* <DEDUP_REMOVED lines=19> */
[C---:B------:R-:W-:Y:S01]  /*2400*/  ISETP.GT.AND P1, PT, R0.reuse, 0x10, PT ;  /* 0x000000100000780c */ /* 0x040fe20003f24270 */
[----:B------:R-:W-:Y:S01]  /*2410*/  UMOV UR7, 0x80000020 ;  /* 0x8000002000077882 */ /* 0x000fe20000000000 */
[----:B------:R-:W-:-:S02]  /*2420*/  ISETP.GT.AND P2, PT, R0, 0x11, PT ;  /* 0x000000110000780c */ /* 0x000fc40003f44270 */
        /* <DEDUP_REMOVED lines=22> */
[----:B------:R-:W-:-:S03]  /*2590*/  UIADD3 UR8, UR4, 0x4, URZ ;  /* 0x0000000404087890 */ /* 0x000fc6000fffe03f */
[----:B------:R-:W2:Y:S01]  /*25a0*/  MUFU.EX2 R142, R142 ;  /* 0x0000008e008e7308 */ /* 0x000ea20000000800 */
[----:B------:R-:W-:Y:S01]  /*25b0*/  UMOV UR11, 0x40000040 ;  /* 0x40000040000b7882 */ /* 0x000fe20000000000 */
[----:B------:R-:W-:Y:S01]  /*25c0*/  UMOV UR9, 0x40000040 ;  /* 0x4000004000097882 */ /* 0x000fe20000000000 */
[----:B-1----:R-:W-:-:S05]  /*25d0*/  F2FP.BF16.F32.PACK_AB R9, R139, R138 ;  /* 0x0000008a8b09723e */ /* 0x002fca00000010ff */
        /* <DEDUP_REMOVED lines=123> */
[----:B------:R-:W-:-:S05]  /*2d90*/  FMUL.FTZ R125, R144, R125 ;  /* 0x0000007d907d7220 */ /* 0x000fca0000410000 */
        /* <DEDUP_REMOVED lines=109> */
.L_x_537:
        /* <DEDUP_REMOVED lines=60> */
.L_x_538:
[----:B------:R-:W-:Y:S01]  /*3830*/  VIADD R12, R12, 0x1 ;  /* 0x000000010c0c7836 */ /* 0x000fe20000000000 */
[----:B------:R-:W-:Y:S01]  /*3840*/  LOP3.LUT R6, R6, 0x1, RZ, 0x3c, !PT ;  /* 0x0000000106067812 */ /* 0x000fe200078e3cff */
[----:B------:R-:W-:Y:S02]  /*3850*/  VIADD R4, R4, 0x36420 ;  /* 0x0003642004047836 */ /* 0x000fe40000000000 */
[----:B------:R-:W-:Y:S01]  /*3860*/  VIADD R3, R3, 0x1 ;  /* 0x0000000103037836 */ /* 0x000fe20000000000 */
[----:B------:R-:W-:Y:S02]  /*3870*/  ISETP.GE.AND P1, PT, R12, R17, PT ;  /* 0x000000110c00720c */ /* 0x000fe40003f26270 */
[----:B------:R-:W-:Y:S02]  /*3880*/  PRMT R4, RZ, 0x654, R4 ;  /* 0x00000654ff047816 */ /* 0x000fe40000000004 */
[C---:B------:R-:W-:Y:S02]  /*3890*/  ISETP.NE.AND P0, PT, R3.reuse, 0x2, PT ;  /* 0x000000020300780c */ /* 0x040fe40003f05270 */
[----:B------:R2:W-:Y:S02]  /*38a0*/  SYNCS.ARRIVE.TRANS64.RED.A1T0 RZ, [R4+URZ], RZ ;  /* 0x000000ff04ff79a7 */ /* 0x0005e4000810043f */
[----:B------:R-:W-:-:S02]  /*38b0*/  SEL R3, R3, RZ, P0 ;  /* 0x000000ff03037207 */ /* 0x000fc40000000000 */
[----:B--2---:R-:W-:-:S04]  /*38c0*/  SEL R4, RZ, 0x1, P0 ;  /* 0x00000001ff047807 */ /* 0x004fc80000000000 */
[----:B------:R-:W-:Y:S01]  /*38d0*/  LOP3.LUT R7, R7, R4, RZ, 0x3c, !PT ;  /* 0x0000000407077212 */ /* 0x000fe200078e3cff */
[----:B------:R-:W-:Y:S06]  /*38e0*/  @!P1 BRA `(.L_x_539) ;  /* 0xffffffe000409947 */ /* 0x000fec000383ffff */
[----:B------:R-:W-:Y:S01]  /*38f0*/  ULDC UR4, c[0x0][0x740] ;  /* 0x0001d00000047ab9 */ /* 0x000fe20000000800 */
[----:B------:R-:W-:Y:S01]  /*3900*/  PLOP3.LUT P0, PT, PT, PT, PT, 0x8, 0x0 ;  /* 0x000000000000781c */ /* 0x000fe20003f0e170 */
        /* <DEDUP_REMOVED lines=47> */
[----:B------:R-:W-:-:S07]  /*3c00*/  FMUL.FTZ R71, R71, UR4 ;  /* 0x0000000447477c20 */ /* 0x000fce0008410000 */
.L_x_521:
[----:B------:R-:W-:Y:S05]  /*3c10*/  @P0 BRA `(.L_x_540) ;  /* 0x0000001400f00947 */ /* 0x000fea0003800000 */
[----:B------:R-:W3:Y:S01]  /*3c20*/  S2R R0, SR_TID.X ;  /* 0x0000000000007919 */ /* 0x000ee20000002100 */
[----:B------:R-:W4:Y:S01]  /*3c30*/  S2UR UR5, SR_CgaCtaId ;  /* 0x00000000000579c3 */ /* 0x000f220000008800 */
[----:B------:R-:W-:Y:S01]  /*3c40*/  UMOV UR4, 0x400 ;  /* 0x0000040000047882 */ /* 0x000fe20000000000 */
[----:B------:R-:W-:-:S06]  /*3c50*/  F2FP.BF16.F32.PACK_AB R72, R73, R72 ;  /* 0x000000484948723e */ /* 0x000fcc00000010ff */
[----:B------:R-:W-:Y:S01]  /*3c60*/  BAR.SYNC.DEFER_BLOCKING 0x1, 0x180 ;  /* 0x0046000000007b1d */ /* 0x000fe20000010000 */
        /* <DEDUP_REMOVED lines=10> */
[----:B----4-:R-:W-:Y:S01]  /*3d10*/  ULEA UR4, UR5, UR4, 0x18 ;  /* 0x0000000405047291 */ /* 0x010fe2000f8ec03f */
[----:B------:R-:W-:Y:S02]  /*3d20*/  F2FP.BF16.F32.PACK_AB R90, R93, R92 ;  /* 0x0000005c5d5a723e */ /* 0x000fe400000010ff */
[----:B------:R-:W-:-:S02]  /*3d30*/  F2FP.BF16.F32.PACK_AB R91, R95, R94 ;  /* 0x0000005e5f5b723e */ /* 0x000fc400000010ff */
[----:B------:R-:W-:Y:S01]  /*3d40*/  F2FP.BF16.F32.PACK_AB R97, R99, R98 ;  /* 0x000000626361723e */ /* 0x000fe200000010ff */
[----:B---3--:R-:W-:Y:S01]  /*3d50*/  VIADD R0, R0, 0xffffff80 ;  /* 0xffffff8000007836 */ /* 0x008fe20000000000 */
[----:B------:R-:W-:Y:S02]  /*3d60*/  F2FP.BF16.F32.PACK_AB R104, R105, R104 ;  /* 0x000000686968723e */ /* 0x000fe400000010ff */
[----:B------:R-:W-:Y:S01]  /*3d70*/  F2FP.BF16.F32.PACK_AB R98, R101, R100 ;  /* 0x000000646562723e */ /* 0x000fe200000010ff */
[----:B-12---:R-:W-:Y:S01]  /*3d80*/  IMAD.SHL.U32 R2, R0, 0x40, RZ ;  /* 0x0000004000027824 */ /* 0x006fe200078e00ff */
[----:B------:R-:W-:Y:S02]  /*3d90*/  SHF.R.S32.HI R7, RZ, 0x1f, R0 ;  /* 0x0000001fff077819 */ /* 0x000fe40000011400 */
[----:B------:R-:W-:Y:S02]  /*3da0*/  F2FP.BF16.F32.PACK_AB R99, R103, R102 ;  /* 0x000000666763723e */ /* 0x000fe400000010ff */
[----:B------:R-:W-:-:S02]  /*3db0*/  LEA.HI R4, R7, R0, RZ, 0x4 ;  /* 0x0000000007047211 */ /* 0x000fc400078f20ff */
[CC--:B------:R-:W-:Y:S02]  /*3dc0*/  LEA.HI R5, R7.reuse, R0.reuse, RZ, 0x5 ;  /* 0x0000000007057211 */ /* 0x0c0fe400078f28ff */
[----:B------:R-:W-:Y:S02]  /*3dd0*/  SHF.R.S32.HI R9, RZ, 0x4, R4 ;  /* 0x00000004ff097819 */ /* 0x000fe40000011404 */
[----:B------:R-:W-:Y:S02]  /*3de0*/  LOP3.LUT R2, R2, 0x1c0, RZ, 0xc0, !PT ;  /* 0x000001c002027812 */ /* 0x000fe400078ec0ff */
[----:B------:R-:W-:Y:S02]  /*3df0*/  LEA.HI R4, R4, R9, RZ, 0x1 ;  /* 0x0000000904047211 */ /* 0x000fe400078f08ff */
[----:B------:R-:W-:Y:S02]  /*3e00*/  SHF.R.U32.HI R5, RZ, 0x1, R5 ;  /* 0x00000001ff057819 */ /* 0x000fe40000011605 */
[----:B------:R-:W-:-:S02]  /*3e10*/  LEA.HI R3, R7, R0, RZ, 0x3 ;  /* 0x0000000007037211 */ /* 0x000fc400078f18ff */
[----:B------:R-:W-:Y:S02]  /*3e20*/  LOP3.LUT R6, R4, 0x7ffffe, RZ, 0xc0, !PT ;  /* 0x007ffffe04067812 */ /* 0x000fe400078ec0ff */
[----:B------:R-:W-:Y:S02]  /*3e30*/  LEA.HI R7, R7, R0, RZ, 0x7 ;  /* 0x0000000007077211 */ /* 0x000fe400078f38ff */
[----:B------:R-:W-:Y:S01]  /*3e40*/  LOP3.LUT R4, R2, 0x30, R5, 0xf8, !PT ;  /* 0x0000003002047812 */ /* 0x000fe200078ef805 */
[----:B------:R-:W-:Y:S01]  /*3e50*/  IMAD.IADD R6, R9, 0x1, -R6 ;  /* 0x0000000109067824 */ /* 0x000fe200078e0a06 */
[----:B------:R-:W-:Y:S02]  /*3e60*/  SHF.R.S32.HI R5, RZ, 0x7, R7 ;  /* 0x00000007ff057819 */ /* 0x000fe40000011407 */
[----:B------:R-:W-:Y:S02]  /*3e70*/  LOP3.LUT R3, R4, 0x8, R3, 0xf8, !PT ;  /* 0x0000000804037812 */ /* 0x000fe400078ef803 */
[----:B------:R-:W-:Y:S01]  /*3e80*/  SHF.R.U32.HI R2, RZ, 0x3, R2 ;  /* 0x00000003ff027819 */ /* 0x000fe20000011602 */
[----:B------:R-:W-:Y:S01]  /*3e90*/  IMAD R5, R5, 0xc, R6 ;  /* 0x0000000c05057824 */ /* 0x000fe200078e0206 */
[----:B------:R-:W-:-:S02]  /*3ea0*/  F2FP.BF16.F32.PACK_AB R105, R107, R106 ;  /* 0x0000006a6b69723e */ /* 0x000fc400000010ff */
[----:B------:R-:W-:Y:S02]  /*3eb0*/  LOP3.LUT R2, R3, R2, RZ, 0x3c, !PT ;  /* 0x0000000203027212 */ /* 0x000fe400078e3cff */
[----:B------:R-:W-:Y:S02]  /*3ec0*/  F2FP.BF16.F32.PACK_AB R112, R113, R112 ;  /* 0x000000707170723e */ /* 0x000fe400000010ff */
[----:B------:R-:W-:Y:S01]  /*3ed0*/  F2FP.BF16.F32.PACK_AB R106, R109, R108 ;  /* 0x0000006c6d6a723e */ /* 0x000fe200000010ff */
[----:B------:R-:W-:Y:S01]  /*3ee0*/  IMAD.U32 R4, R5, 0x200, R2 ;  /* 0x0000020005047824 */ /* 0x000fe200078e0002 */
[----:B------:R-:W-:Y:S01]  /*3ef0*/  F2FP.BF16.F32.PACK_AB R107, R111, R110 ;  /* 0x0000006e6f6b723e */ /* 0x000fe200000010ff */
[----:B------:R-:W1:Y:S01]  /*3f00*/  LDC.64 R2, c[0x0][0x870] ;  /* 0x00021c00ff027b82 */ /* 0x000e620000000a00 */
[----:B------:R-:W-:Y:S02]  /*3f10*/  F2FP.BF16.F32.PACK_AB R113, R115, R114 ;  /* 0x000000727371723e */ /* 0x000fe400000010ff */
[----:B------:R-:W-:-:S02]  /*3f20*/  LEA R6, R4, UR4, 0x1 ;  /* 0x0000000404067c11 */ /* 0x000fc4000f8e08ff */
[----:B------:R-:W-:Y:S02]  /*3f30*/  F2FP.BF16.F32.PACK_AB R24, R25, R24 ;  /* 0x000000181918723e */ /* 0x000fe400000010ff */
[----:B------:R-:W-:Y:S01]  /*3f40*/  F2FP.BF16.F32.PACK_AB R114, R117, R116 ;  /* 0x000000747572723e */ /* 0x000fe200000010ff */
[----:B------:R-:W-:Y:S01]  /*3f50*/  STSM.16.MT88.4 [R6+0x9000], R72 ;  /* 0x0090004806007844 */ /* 0x000fe20000004200 */
[----:B------:R-:W-:Y:S01]  /*3f60*/  F2FP.BF16.F32.PACK_AB R115, R119, R118 ;  /* 0x000000767773723e */ /* 0x000fe200000010ff */
[----:B------:R-:W2:Y:S01]  /*3f70*/  LDC.64 R4, c[0x0][0x870] ;  /* 0x00021c00ff047b82 */ /* 0x000ea20000000a00 */
[----:B------:R-:W-:Y:S01]  /*3f80*/  F2FP.BF16.F32.PACK_AB R25, R27, R26 ;  /* 0x0000001a1b19723e */ /* 0x000fe200000010ff */
[----:B------:R-:W-:Y:S01]  /*3f90*/  STSM.16.MT88.4 [R6+0x9800], R80 ;  /* 0x0098005006007844 */ /* 0x000fe20000004200 */
[----:B------:R-:W-:Y:S02]  /*3fa0*/  F2FP.BF16.F32.PACK_AB R32, R33, R32 ;  /* 0x000000202120723e */ /* 0x000fe400000010ff */
[----:B------:R-:W-:Y:S01]  /*3fb0*/  F2FP.BF16.F32.PACK_AB R26, R29, R28 ;  /* 0x0000001c1d1a723e */ /* 0x000fe200000010ff */
[----:B------:R-:W-:Y:S01]  /*3fc0*/  STSM.16.MT88.4 [R6+0xa000], R88 ;  /* 0x00a0005806007844 */ /* 0x000fe20000004200 */
[----:B------:R-:W-:-:S02]  /*3fd0*/  F2FP.BF16.F32.PACK_AB R27, R31, R30 ;  /* 0x0000001e1f1b723e */ /* 0x000fc400000010ff */
[----:B------:R-:W-:Y:S01]  /*3fe0*/  F2FP.BF16.F32.PACK_AB R33, R35, R34 ;  /* 0x000000222321723e */ /* 0x000fe200000010ff */
[----:B------:R-:W-:Y:S01]  /*3ff0*/  STSM.16.MT88.4 [R6+0xa800], R96 ;  /* 0x00a8006006007844 */ /* 0x000fe20000004200 */
[----:B------:R-:W-:Y:S02]  /*4000*/  F2FP.BF16.F32.PACK_AB R40, R41, R40 ;  /* 0x000000282928723e */ /* 0x000fe400000010ff */
[----:B------:R-:W-:Y:S01]  /*4010*/  F2FP.BF16.F32.PACK_AB R34, R37, R36 ;  /* 0x000000242522723e */ /* 0x000fe200000010ff */
[----:B------:R-:W-:Y:S01]  /*4020*/  STSM.16.MT88.4 [R6+0xb000], R104 ;  /* 0x00b0006806007844 */ /* 0x000fe20000004200 */
[----:B------:R-:W-:Y:S02]  /*4030*/  F2FP.BF16.F32.PACK_AB R35, R39, R38 ;  /* 0x000000262723723e */ /* 0x000fe400000010ff */
[----:B------:R-:W-:Y:S01]  /*4040*/  F2FP.BF16.F32.PACK_AB R48, R49, R48 ;  /* 0x000000303130723e */ /* 0x000fe200000010ff */
[----:B------:R-:W-:Y:S01]  /*4050*/  STSM.16.MT88.4 [R6+0xb800], R112 ;  /* 0x00b8007006007844 */ /* 0x000fe20000004200 */
[----:B------:R-:W-:-:S02]  /*4060*/  F2FP.BF16.F32.PACK_AB R41, R43, R42 ;  /* 0x0000002a2b29723e */ /* 0x000fc400000010ff */
[----:B------:R-:W-:Y:S01]  /*4070*/  F2FP.BF16.F32.PACK_AB R56, R57, R56 ;  /* 0x000000383938723e */ /* 0x000fe200000010ff */
[----:B------:R-:W-:Y:S01]  /*4080*/  STSM.16.MT88.4 [R6], R24 ;  /* 0x0000001806007844 */ /* 0x000fe20000004200 */
[----:B------:R-:W-:Y:S01]  /*4090*/  F2FP.BF16.F32.PACK_AB R42, R45, R44 ;  /* 0x0000002c2d2a723e */ /* 0x000fe200000010ff */
[----:B--2---:R-:W-:Y:S01]  /*40a0*/  IMAD.WIDE R4, R18, 0x4, R4 ;  /* 0x0000000412047825 */ /* 0x004fe200078e0204 */
[----:B------:R-:W-:Y:S01]  /*40b0*/  F2FP.BF16.F32.PACK_AB R43, R47, R46 ;  /* 0x0000002e2f2b723e */ /* 0x000fe200000010ff */
[----:B------:R-:W-:Y:S01]  /*40c0*/  STSM.16.MT88.4 [R6+0x800], R32 ;  /* 0x0008002006007844 */ /* 0x000fe20000004200 */
[----:B------:R-:W-:Y:S02]  /*40d0*/  F2FP.BF16.F32.PACK_AB R49, R51, R50 ;  /* 0x000000323331723e */ /* 0x000fe400000010ff */
[----:B------:R-:W-:Y:S01]  /*40e0*/  F2FP.BF16.F32.PACK_AB R64, R65, R64 ;  /* 0x000000404140723e */ /* 0x000fe200000010ff */
[----:B------:R-:W-:Y:S01]  /*40f0*/  STSM.16.MT88.4 [R6+0x1000], R40 ;  /* 0x0010002806007844 */ /* 0x000fe20000004200 */
[----:B------:R-:W-:Y:S01]  /*4100*/  F2FP.BF16.F32.PACK_AB R50, R53, R52 ;  /* 0x000000343532723e */ /* 0x000fe200000010ff */
[----:B------:R-:W-:Y:S01]  /*4110*/  ULDC UR5, c[0x0][0x808] ;  /* 0x0002020000057ab9 */ /* 0x000fe20000000800 */
[----:B------:R-:W-:Y:S01]  /*4120*/  F2FP.BF16.F32.PACK_AB R51, R55, R54 ;  /* 0x000000363733723e */ /* 0x000fe200000010ff */
[----:B------:R-:W2:Y:S01]  /*4130*/  LDC.64 R36, c[0x0][0x850] ;  /* 0x00021400ff247b82 */ /* 0x000ea20000000a00 */
[----:B------:R-:W-:-:S02]  /*4140*/  F2FP.BF16.F32.PACK_AB R57, R59, R58 ;  /* 0x0000003a3b39723e */ /* 0x000fc400000010ff */
[----:B------:R-:W-:Y:S01]  /*4150*/  F2FP.BF16.F32.PACK_AB R58, R61, R60 ;  /* 0x0000003c3d3a723e */ /* 0x000fe200000010ff */
[----:B------:R-:W-:Y:S01]  /*4160*/  STSM.16.MT88.4 [R6+0x1800], R48 ;  /* 0x0018003006007844 */ /* 0x000fe20000004200 */
[----:B------:R-:W-:Y:S02]  /*4170*/  F2FP.BF16.F32.PACK_AB R59, R63, R62 ;  /* 0x0000003e3f3b723e */ /* 0x000fe400000010ff */
[----:B------:R-:W-:Y:S02]  /*4180*/  F2FP.BF16.F32.PACK_AB R65, R67, R66 ;  /* 0x000000424341723e */ /* 0x000fe400000010ff */
[----:B------:R-:W-:Y:S01]  /*4190*/  F2FP.BF16.F32.PACK_AB R66, R69, R68 ;  /* 0x000000444542723e */ /* 0x000fe200000010ff */
[----:B------:R-:W-:Y:S01]  /*41a0*/  STSM.16.MT88.4 [R6+0x2000], R56 ;  /* 0x0020003806007844 */ /* 0x000fe20000004200 */
[----:B------:R-:W-:Y:S02]  /*41b0*/  F2FP.BF16.F32.PACK_AB R67, R71, R70 ;  /* 0x000000464743723e */ /* 0x000fe400000010ff */
[----:B-1----:R-:W-:-:S03]  /*41c0*/  ISETP.NE.U32.AND P0, PT, R2, RZ, PT ;  /* 0x000000ff0200720c */ /* 0x002fc60003f05070 */
[----:B------:R1:W-:Y:S01]  /*41d0*/  STSM.16.MT88.4 [R6+0x2800], R64 ;  /* 0x0028004006007844 */ /* 0x0003e20000004200 */
[----:B------:R-:W-:Y:S01]  /*41e0*/  BAR.SYNC.DEFER_BLOCKING 0x1, 0x180 ;  /* 0x0046000000007b1d */ /* 0x000fe20000010000 */
[----:B------:R-:W-:-:S07]  /*41f0*/  ISETP.NE.AND.EX P0, PT, R3, RZ, PT, P0 ;  /* 0x000000ff0300720c */ /* 0x000fce0003f05300 */
[----:B------:R-:W3:Y:S06]  /*4200*/  LDC.64 R2, c[0x0][0x878] ;  /* 0x00021e00ff027b82 */ /* 0x000eec0000000a00 */
[----:B------:R-:W4:Y:S01]  /*4210*/  @P0 LDG.E R8, desc[UR38][R4.64] ;  /* 0x0000002604080981 */ /* 0x000f22000c1e1900 */
[----:B------:R-:W-:Y:S01]  /*4220*/  IMAD.U32 R7, RZ, RZ, UR5 ;  /* 0x00000005ff077e24 */ /* 0x000fe2000f8e00ff */
[----:B---3--:R-:W-:-:S04]  /*4230*/  ISETP.NE.U32.AND P1, PT, R2, RZ, PT ;  /* 0x000000ff0200720c */ /* 0x008fc80003f25070 */
[----:B------:R-:W-:Y:S01]  /*4240*/  ISETP.NE.AND.EX P1, PT, R3, RZ, PT, P1 ;  /* 0x000000ff0300720c */ /* 0x000fe20003f25310 */
[----:B-1----:R-:W-:-:S12]  /*4250*/  IMAD.HI R6, R0, 0x2aaaaaab, RZ ;  /* 0x2aaaaaab00067827 */ /* 0x002fd800078e02ff */
[----:B------:R-:W1:Y:S01]  /*4260*/  @P1 LDC.64 R2, c[0x0][0x878] ;  /* 0x00021e00ff021b82 */ /* 0x000e620000000a00 */
[----:B------:R-:W-:-:S04]  /*4270*/  SHF.R.U32.HI R9, RZ, 0x1f, R6 ;  /* 0x0000001fff097819 */ /* 0x000fc80000011606 */
[----:B------:R-:W-:-:S05]  /*4280*/  LEA.HI.SX32 R45, R6, R9, 0x1e ;  /* 0x00000009062d7211 */ /* 0x000fca00078ff2ff */
[C---:B------:R-:W-:Y:S01]  /*4290*/  IMAD R0, R45.reuse, -0x18, R0 ;  /* 0xffffffe82d007824 */ /* 0x040fe200078e0200 */
[----:B------:R-:W3:Y:S01]  /*42a0*/  S2R R38, SR_CTAID.X ;  /* 0x0000000000267919 */ /* 0x000ee20000002500 */
[----:B------:R-:W-:-:S03]  /*42b0*/  IMAD.SHL.U32 R10, R45, 0x40, RZ ;  /* 0x000000402d0a7824 */ /* 0x000fc600078e00ff */
[----:B------:R-:W-:Y:S01]  /*42c0*/  SHF.R.S32.HI R11, RZ, 0x1f, R0 ;  /* 0x0000001fff0b7819 */ /* 0x000fe20000011400 */
[----:B-1----:R-:W-:-:S03]  /*42d0*/  @P1 IMAD.WIDE R2, R18, 0x4, R2 ;  /* 0x0000000412021825 */ /* 0x002fc600078e0202 */
[----:B------:R-:W-:Y:S02]  /*42e0*/  LEA.HI R12, R11, R0, RZ, 0x3 ;  /* 0x000000000b0c7211 */ /* 0x000fe400078f18ff */
[----:B------:R-:W-:Y:S01]  /*42f0*/  LOP3.LUT R11, R10, 0x1c0, RZ, 0xc0, !PT ;  /* 0x000001c00a0b7812 */ /* 0x000fe200078ec0ff */
[----:B------:R1:W5:Y:S01]  /*4300*/  @P1 LDG.E R7, desc[UR38][R2.64] ;  /* 0x0000002602071981 */ /* 0x000362000c1e1900 */
[----:B------:R-:W-:Y:S01]  /*4310*/  LEA.HI R9, R6, R9, RZ, 0x1b ;  /* 0x0000000906097211 */ /* 0x000fe200078fd8ff */
[----:B------:R-:W2:Y:S01]  /*4320*/  S2UR UR5, SR_CTAID.Y ;  /* 0x00000000000579c3 */ /* 0x000ea20000002600 */
[----:B------:R-:W-:Y:S02]  /*4330*/  SHF.R.S32.HI R12, RZ, 0x3, R12 ;  /* 0x00000003ff0c7819 */ /* 0x000fe4000001140c */
[----:B------:R-:W-:-:S03]  /*4340*/  CS2R R16, SRZ ;  /* 0x0000000000107805 */ /* 0x000fc6000001ff00 */
[----:B------:R-:W-:Y:S02]  /*4350*/  IMAD R9, R12, 0xc, R9 ;  /* 0x0000000c0c097824 */ /* 0x000fe400078e0209 */
[----:B-1----:R-:W-:-:S05]  /*4360*/  IMAD.SHL.U32 R2, R0, 0x8, RZ ;  /* 0x0000000800027824 */ /* 0x002fca00078e00ff */
[----:B------:R-:W-:Y:S02]  /*4370*/  LOP3.LUT R0, R11, 0x38, R2, 0xf8, !PT ;  /* 0x000000380b007812 */ /* 0x000fe400078ef802 */
[----:B------:R-:W-:-:S04]  /*4380*/  SHF.R.U32.HI R11, RZ, 0x3, R11 ;  /* 0x00000003ff0b7819 */ /* 0x000fc8000001160b */
[----:B------:R-:W-:-:S05]  /*4390*/  LOP3.LUT R0, R0, R11, RZ, 0x3c, !PT ;  /* 0x0000000b00007212 */ /* 0x000fca00078e3cff */
[----:B------:R-:W-:Y:S01]  /*43a0*/  IMAD.U32 R0, R9, 0x200, R0 ;  /* 0x0000020009007824 */ /* 0x000fe200078e0000 */
[----:B----4-:R-:W-:Y:S01]  /*43b0*/  @P0 SHF.R.S32.HI R9, RZ, 0x1f, R8 ;  /* 0x0000001fff090819 */ /* 0x010fe20000011408 */
[----:B--23--:R-:W-:Y:S06]  /*43c0*/  @P1 BRA `(.L_x_541) ;  /* 0x0000000000101947 */ /* 0x00cfec0003800000 */
[----:B------:R-:W-:Y:S05]  /*43d0*/  @!P0 BRA `(.L_x_541) ;  /* 0x00000000000c8947 */ /* 0x000fea0003800000 */
[----:B------:R-:W2:Y:S04]  /*43e0*/  LDG.E R6, desc[UR38][R4.64] ;  /* 0x0000002604067981 */ /* 0x000ea8000c1e1900 */
[----:B-----5:R-:W2:Y:S02]  /*43f0*/  LDG.E R7, desc[UR38][R4.64+0x4] ;  /* 0x0000042604077981 */ /* 0x020ea4000c1e1900 */
[----:B--2---:R-:W-:-:S07]  /*4400*/  IMAD.IADD R7, R7, 0x1, -R6 ;  /* 0x0000000107077824 */ /* 0x004fce00078e0a06 */
.L_x_541:
[----:B-----5:R-:W-:Y:S01]  /*4410*/  IMAD R7, R38, -0x60, R7 ;  /* 0xffffffa026077824 */ /* 0x020fe200078e0207 */
[----:B------:R-:W-:Y:S01]  /*4420*/  LEA R0, R0, UR4, 0x1 ;  /* 0x0000000400007c11 */ /* 0x000fe2000f8e08ff */
[----:B------:R-:W-:Y:S01]  /*4430*/  @P0 IMAD.MOV.U32 R16, RZ, RZ, R8 ;  /* 0x000000ffff100224 */ /* 0x000fe200078e0008 */
[----:B------:R-:W-:Y:S01]  /*4440*/  USHF.R.S32.HI UR4, URZ, 0x1f, UR5 ;  /* 0x0000001f3f047899 */ /* 0x000fe20008011405 */
[----:B------:R-:W-:Y:S01]  /*4450*/  @P0 IMAD.MOV.U32 R17, RZ, RZ, R9 ;  /* 0x000000ffff110224 */ /* 0x000fe200078e0009 */
[----:B------:R-:W-:Y:S01]  /*4460*/  VIMNMX R46, R7, 0x60, PT ;  /* 0x00000060072e7848 */ /* 0x000fe20003fe0100 */
[----:B------:R1:W2:Y:S01]  /*4470*/  LDS.128 R28, [R0+0x9800] ;  /* 0x00980000001c7984 */ /* 0x0002a20000000c00 */
[C---:B------:R-:W-:Y:S01]  /*4480*/  VIADD R3, R45.reuse, 0x10 ;  /* 0x000000102d037836 */ /* 0x040fe20000000000 */
[----:B------:R-:W-:Y:S01]  /*4490*/  ULDC UR8, c[0x0][0x83c] ;  /* 0x00020f0000087ab9 */ /* 0x000fe20000000800 */
[----:B------:R-:W-:Y:S01]  /*44a0*/  VIADD R32, R45, 0x30 ;  /* 0x000000302d207836 */ /* 0x000fe20000000000 */
[----:B------:R1:W3:Y:S01]  /*44b0*/  LDS.128 R4, [R0+0x800] ;  /* 0x0008000000047984 */ /* 0x0002e20000000c00 */
[----:B------:R-:W-:Y:S01]  /*44c0*/  IMAD R34, R36, UR4, RZ ;  /* 0x0000000424227c24 */ /* 0x000fe2000f8e02ff */
[-C--:B------:R-:W-:Y:S01]  /*44d0*/  ISETP.GE.AND P4, PT, R3, R46.reuse, PT ;  /* 0x0000002e0300720c */ /* 0x080fe20003f86270 */
[----:B------:R-:W-:Y:S01]  /*44e0*/  VIADD R19, R45, 0x20 ;  /* 0x000000202d137836 */ /* 0x000fe20000000000 */
[----:B------:R1:W4:Y:S01]  /*44f0*/  LDS.128 R8, [R0+0x1000] ;  /* 0x0010000000087984 */ /* 0x0003220000000c00 */
[----:B------:R-:W-:Y:S01]  /*4500*/  SHF.R.S32.HI R3, RZ, 0x1f, R2 ;  /* 0x0000001fff037819 */ /* 0x000fe20000011402 */
[----:B------:R-:W-:Y:S01]  /*4510*/  IMAD R37, R37, UR5, R34 ;  /* 0x0000000525257c24 */ /* 0x000fe2000f8e0222 */
[-C--:B------:R-:W-:Y:S01]  /*4520*/  ISETP.GE.AND P2, PT, R32, R46.reuse, PT ;  /* 0x0000002e2000720c */ /* 0x080fe20003f46270 */
[----:B------:R1:W1:Y:S01]  /*4530*/  LDS.128 R12, [R0+0x1800] ;  /* 0x00180000000c7984 */ /* 0x0002620000000c00 */
[----:B------:R-:W1:Y:S01]  /*4540*/  LDC.64 R32, c[0x0][0x820] ;  /* 0x00020800ff207b82 */ /* 0x000e620000000a00 */
[----:B------:R-:W-:Y:S01]  /*4550*/  IMAD.WIDE.U32 R34, R36, UR5, R2 ;  /* 0x0000000524227c25 */ /* 0x000fe2000f8e0002 */
[-C--:B------:R-:W-:Y:S01]  /*4560*/  ISETP.GE.AND P3, PT, R45, R46.reuse, PT ;  /* 0x0000002e2d00720c */ /* 0x080fe20003f66270 */
[----:B------:R1:W1:Y:S01]  /*4570*/  LDS.128 R20, [R0+0x2000] ;  /* 0x0020000000147984 */ /* 0x0002620000000c00 */
[----:B------:R-:W-:Y:S01]  /*4580*/  SHF.R.S32.HI R36, RZ, 0x1f, R18 ;  /* 0x0000001fff247819 */ /* 0x000fe20000011412 */
[----:B------:R-:W-:Y:S01]  /*4590*/  ULDC.64 UR6, c[0x0][0x858] ;  /* 0x0002160000067ab9 */ /* 0x000fe20000000a00 */
[----:B------:R-:W-:Y:S01]  /*45a0*/  ISETP.GE.OR P6, PT, R2, UR8, P3 ;  /* 0x0000000802007c0c */ /* 0x000fe20009fc6670 */
[----:B------:R1:W1:Y:S01]  /*45b0*/  LDS.128 R24, [R0+0x2800] ;  /* 0x0028000000187984 */ /* 0x0002620000000c00 */
[----:B------:R-:W-:Y:S01]  /*45c0*/  SEL R44, R36, RZ, !P0 ;  /* 0x000000ff242c7207 */ /* 0x000fe20004000000 */
[----:B------:R-:W-:Y:S01]  /*45d0*/  IMAD.IADD R35, R35, 0x1, R37 ;  /* 0x0000000123237824 */ /* 0x000fe200078e0225 */
[----:B------:R-:W-:Y:S01]  /*45e0*/  ISETP.GE.AND P5, PT, R19, R46, PT ;  /* 0x0000002e1300720c */ /* 0x000fe20003fa6270 */
[C---:B------:R-:W-:Y:S01]  /*45f0*/  VIADD R19, R45.reuse, 0x40 ;  /* 0x000000402d137836 */ /* 0x040fe20000000000 */
[C---:B------:R-:W-:Y:S01]  /*4600*/  IADD3 R16, P1, R45.reuse, R16, RZ ;  /* 0x000000102d107210 */ /* 0x040fe20007f3e0ff */
[----:B------:R-:W-:Y:S01]  /*4610*/  BSSY B0, `(.L_x_542) ;  /* 0x0000016000007945 */ /* 0x000fe20003800000 */
[----:B------:R-:W-:Y:S01]  /*4620*/  SEL R47, R18, RZ, !P0 ;  /* 0x000000ff122f7207 */ /* 0x000fe20004000000 */
[----:B------:R-:W-:Y:S01]  /*4630*/  IMAD R18, R44, UR6, RZ ;  /* 0x000000062c127c24 */ /* 0x000fe2000f8e02ff */
[----:B------:R-:W-:-:S02]  /*4640*/  LEA.HI.X.SX32 R17, R45, R17, 0x1, P1 ;  /* 0x000000112d117211 */ /* 0x000fc400008f0eff */
[----:B------:R-:W-:Y:S01]  /*4650*/  ISETP.GE.AND P1, PT, R19, R46, PT ;  /* 0x0000002e1300720c */ /* 0x000fe20003f26270 */
[C---:B------:R-:W-:Y:S01]  /*4660*/  IMAD R41, R47.reuse, UR7, R18 ;  /* 0x000000072f297c24 */ /* 0x040fe2000f8e0212 */
[----:B------:R-:W-:Y:S01]  /*4670*/  ISETP.GE.OR P0, PT, R2, UR8, P4 ;  /* 0x0000000802007c0c */ /* 0x000fe2000a706670 */
[----:B------:R-:W-:-:S04]  /*4680*/  IMAD.WIDE.U32 R18, R47, UR6, R34 ;  /* 0x000000062f127c25 */ /* 0x000fc8000f8e0022 */
[----:B------:R-:W-:-:S04]  /*4690*/  IMAD.WIDE R16, R38, 0x60, R16 ;  /* 0x0000006026107825 */ /* 0x000fc800078e0210 */
[----:B------:R-:W-:Y:S01]  /*46a0*/  IMAD.IADD R41, R19, 0x1, R41 ;  /* 0x0000000113297824 */ /* 0x000fe200078e0229 */
[----:B--2---:R-:W-:Y:S06]  /*46b0*/  @P6 BRA `(.L_x_543) ;  /* 0x00000000002c6947 */ /* 0x004fec0003800000 */
[----:B------:R-:W2:Y:S01]  /*46c0*/  LDS.128 R36, [R0+0x9000] ;  /* 0x0090000000247984 */ /* 0x000ea20000000c00 */
[----:B------:R-:W-:Y:S01]  /*46d0*/  ULDC.64 UR6, c[0x0][0x848] ;  /* 0x0002120000067ab9 */ /* 0x000fe20000000a00 */
[----:B------:R-:W-:Y:S02]  /*46e0*/  IMAD.MOV.U32 R40, RZ, RZ, R18 ;  /* 0x000000ffff287224 */ /* 0x000fe400078e0012 */
[----:B------:R-:W-:Y:S02]  /*46f0*/  IMAD R43, R17, UR6, RZ ;  /* 0x00000006112b7c24 */ /* 0x000fe4000f8e02ff */
[----:B------:R-:W-:-:S04]  /*4700*/  IMAD.WIDE.U32 R34, R16, UR6, R40 ;  /* 0x0000000610227c25 */ /* 0x000fc8000f8e0028 */
[----:B------:R-:W-:Y:S01]  /*4710*/  IMAD R43, R16, UR7, R43 ;  /* 0x00000007102b7c24 */ /* 0x000fe2000f8e022b */
[----:B------:R-:W-:Y:S02]  /*4720*/  ULDC.64 UR6, c[0x0][0x830] ;  /* 0x00020c0000067ab9 */ /* 0x000fe40000000a00 */
[----:B------:R-:W-:Y:S01]  /*4730*/  LEA R42, P6, R34, UR6, 0x1 ;  /* 0x00000006222a7c11 */ /* 0x000fe2000f8c08ff */
[----:B------:R-:W-:-:S05]  /*4740*/  IMAD.IADD R35, R35, 0x1, R43 ;  /* 0x0000000123237824 */ /* 0x000fca00078e022b */
[----:B------:R-:W-:-:S05]  /*4750*/  LEA.HI.X R43, R34, UR7, R35, 0x1, P6 ;  /* 0x00000007222b7c11 */ /* 0x000fca000b0f0c23 */
[----:B--2---:R2:W-:Y:S02]  /*4760*/  STG.E.128 desc[UR38][R42.64], R36 ;  /* 0x000000242a007986 */ /* 0x0045e4000c101d26 */
.L_x_543:
[----:B------:R-:W-:Y:S05]  /*4770*/  BSYNC B0 ;  /* 0x0000000000007941 */ /* 0x000fea0003800000 */
.L_x_542:
[----:B------:R-:W-:Y:S04]  /*4780*/  BSSY B0, `(.L_x_544) ;  /* 0x000000f000007945 */ /* 0x000fe80003800000 */
[----:B------:R-:W-:Y:S05]  /*4790*/  @P0 BRA `(.L_x_545) ;  /* 0x0000000000340947 */ /* 0x000fea0003800000 */
[----:B--2---:R-:W-:Y:S01]  /*47a0*/  IADD3 R37, P0, R16, 0x10, RZ ;  /* 0x0000001010257810 */ /* 0x004fe20007f1e0ff */
[----:B------:R-:W-:Y:S01]  /*47b0*/  ULDC.64 UR6, c[0x0][0x848] ;  /* 0x0002120000067ab9 */ /* 0x000fe20000000a00 */
[----:B------:R-:W-:-:S03]  /*47c0*/  IMAD.MOV.U32 R35, RZ, RZ, R41 ;  /* 0x000000ffff237224 */ /* 0x000fc600078e0029 */
[----:B------:R-:W-:-:S04]  /*47d0*/  IMAD.X R34, RZ, RZ, R17, P0 ;  /* 0x000000ffff227224 */ /* 0x000fc800000e0611 */
[----:B------:R-:W-:Y:S02]  /*47e0*/  IMAD R36, R34, UR6, RZ ;  /* 0x0000000622247c24 */ /* 0x000fe4000f8e02ff */
[----:B------:R-:W-:-:S04]  /*47f0*/  IMAD.MOV.U32 R34, RZ, RZ, R18 ;  /* 0x000000ffff227224 */ /* 0x000fc800078e0012 */
[----:B------:R-:W-:-:S04]  /*4800*/  IMAD.WIDE.U32 R34, R37, UR6, R34 ;  /* 0x0000000625227c25 */ /* 0x000fc8000f8e0022 */
[----:B------:R-:W-:Y:S01]  /*4810*/  IMAD R37, R37, UR7, R36 ;  /* 0x0000000725257c24 */ /* 0x000fe2000f8e0224 */
[----:B------:R-:W-:Y:S02]  /*4820*/  ULDC.64 UR6, c[0x0][0x830] ;  /* 0x00020c0000067ab9 */ /* 0x000fe40000000a00 */
[----:B------:R-:W-:Y:S01]  /*4830*/  LEA R36, P0, R34, UR6, 0x1 ;  /* 0x0000000622247c11 */ /* 0x000fe2000f8008ff */
[----:B------:R-:W-:-:S05]  /*4840*/  IMAD.IADD R35, R35, 0x1, R37 ;  /* 0x0000000123237824 */ /* 0x000fca00078e0225 */
[----:B------:R-:W-:-:S05]  /*4850*/  LEA.HI.X R37, R34, UR7, R35, 0x1, P0 ;  /* 0x0000000722257c11 */ /* 0x000fca00080f0c23 */
[----:B------:R2:W-:Y:S02]  /*4860*/  STG.E.128 desc[UR38][R36.64], R28 ;  /* 0x0000001c24007986 */ /* 0x0005e4000c101d26 */
.L_x_545:
[----:B------:R-:W-:Y:S05]  /*4870*/  BSYNC B0 ;  /* 0x0000000000007941 */ /* 0x000fea0003800000 */
.L_x_544:
[----:B--2---:R2:W1:Y:S01]  /*4880*/  LDS.128 R28, [R0+0xa000] ;  /* 0x00a00000001c7984 */ /* 0x0044620000000c00 */
[C---:B------:R-:W-:Y:S01]  /*4890*/  ISETP.GE.OR P6, PT, R2.reuse, UR8, P5 ;  /* 0x0000000802007c0c */ /* 0x040fe2000afc6670 */
[----:B------:R-:W-:Y:S01]  /*48a0*/  BSSY B0, `(.L_x_546) ;  /* 0x0000010000007945 */ /* 0x000fe20003800000 */
[----:B------:R-:W-:-:S11]  /*48b0*/  ISETP.GE.OR P0, PT, R2, UR8, P2 ;  /* 0x0000000802007c0c */ /* 0x000fd60009706670 */
[----:B--2---:R-:W-:Y:S05]  /*48c0*/  @P6 BRA `(.L_x_547) ;  /* 0x0000000000346947 */ /* 0x004fea0003800000 */
[----:B------:R-:W-:Y:S01]  /*48d0*/  IADD3 R37, P6, R16, 0x20, RZ ;  /* 0x0000002010257810 */ /* 0x000fe20007fde0ff */
        /* <DEDUP_REMOVED lines=11> */
[----:B-1----:R2:W-:Y:S02]  /*4990*/  STG.E.128 desc[UR38][R36.64], R28 ;  /* 0x0000001c24007986 */ /* 0x0025e4000c101d26 */
.L_x_547:
[----:B------:R-:W-:Y:S05]  /*49a0*/  BSYNC B0 ;  /* 0x0000000000007941 */ /* 0x000fea0003800000 */
.L_x_546:
[----:B-12---:R1:W2:Y:S01]  /*49b0*/  LDS.128 R28, [R0+0xa800] ;  /* 0x00a80000001c7984 */ /* 0x0062a20000000c00 */
[----:B------:R-:W-:Y:S01]  /*49c0*/  BSSY B0, `(.L_x_548) ;  /* 0x0000010000007945 */ /* 0x000fe20003800000 */
[----:B------:R-:W-:-:S03]  /*49d0*/  VIADD R45, R45, 0x50 ;  /* 0x000000502d2d7836 */ /* 0x000fc60000000000 */
[----:B------:R-:W-:Y:S05]  /*49e0*/  @P0 BRA `(.L_x_549) ;  /* 0x0000000000340947 */ /* 0x000fea0003800000 */
        /* <DEDUP_REMOVED lines=12> */
[----:B--2---:R2:W-:Y:S02]  /*4ab0*/  STG.E.128 desc[UR38][R36.64], R28 ;  /* 0x0000001c24007986 */ /* 0x0045e4000c101d26 */
.L_x_549:
[----:B------:R-:W-:Y:S05]  /*4ac0*/  BSYNC B0 ;  /* 0x0000000000007941 */ /* 0x000fea0003800000 */
.L_x_548:
[----:B--2---:R2:W1:Y:S01]  /*4ad0*/  LDS.128 R28, [R0+0xb000] ;  /* 0x00b00000001c7984 */ /* 0x0044620000000c00 */
[----:B------:R-:W-:Y:S01]  /*4ae0*/  ISETP.GE.OR P6, PT, R2, UR8, P1 ;  /* 0x0000000802007c0c */ /* 0x000fe20008fc6670 */
[----:B------:R-:W-:Y:S01]  /*4af0*/  BSSY B0, `(.L_x_550) ;  /* 0x0000010000007945 */ /* 0x000fe20003800000 */
[----:B------:R-:W-:-:S11]  /*4b00*/  ISETP.GE.AND P0, PT, R45, R46, PT ;  /* 0x0000002e2d00720c */ /* 0x000fd60003f06270 */
        /* <DEDUP_REMOVED lines=14> */
.L_x_551:
[----:B------:R-:W-:Y:S05]  /*4bf0*/  BSYNC B0 ;  /* 0x0000000000007941 */ /* 0x000fea0003800000 */
.L_x_550:
[----:B-1----:R-:W-:Y:S01]  /*4c00*/  IMAD R28, R32, UR4, RZ ;  /* 0x00000004201c7c24 */ /* 0x002fe2000f8e02ff */
[----:B------:R-:W-:Y:S01]  /*4c10*/  ISETP.GE.OR P6, PT, R2, UR8, P0 ;  /* 0x0000000802007c0c */ /* 0x000fe200087c6670 */
[----:B------:R-:W-:Y:S01]  /*4c20*/  BSSY B0, `(.L_x_552) ;  /* 0x0000011000007945 */ /* 0x000fe20003800000 */
[----:B------:R-:W-:-:S04]  /*4c30*/  IMAD.WIDE.U32 R34, R32, UR5, R2 ;  /* 0x0000000520227c25 */ /* 0x000fc8000f8e0002 */
[----:B------:R-:W-:Y:S02]  /*4c40*/  IMAD R37, R33, UR5, R28 ;  /* 0x0000000521257c24 */ /* 0x000fe4000f8e021c */
[----:B------:R1:W1:Y:S05]  /*4c50*/  LDS.128 R28, [R0+0xb800] ;  /* 0x00b80000001c7984 */ /* 0x00026a0000000c00 */
[----:B------:R-:W-:Y:S05]  /*4c60*/  @P6 BRA `(.L_x_553) ;  /* 0x0000000000306947 */ /* 0x000fea0003800000 */
[----:B------:R-:W-:Y:S01]  /*4c70*/  IADD3 R33, P6, R16, 0x50, RZ ;  /* 0x0000005010217810 */ /* 0x000fe20007fde0ff */
[----:B------:R-:W-:-:S04]  /*4c80*/  ULDC.64 UR6, c[0x0][0x848] ;  /* 0x0002120000067ab9 */ /* 0x000fc80000000a00 */
[----:B------:R-:W-:-:S04]  /*4c90*/  IMAD.X R19, RZ, RZ, R17, P6 ;  /* 0x000000ffff137224 */ /* 0x000fc800030e0611 */
[----:B------:R-:W-:Y:S02]  /*4ca0*/  IMAD R32, R19, UR6, RZ ;  /* 0x0000000613207c24 */ /* 0x000fe4000f8e02ff */
[----:B------:R-:W-:Y:S02]  /*4cb0*/  IMAD.MOV.U32 R19, RZ, RZ, R41 ;  /* 0x000000ffff137224 */ /* 0x000fe400078e0029 */
[----:B------:R-:W-:-:S04]  /*4cc0*/  IMAD.WIDE.U32 R18, R33, UR6, R18 ;  /* 0x0000000621127c25 */ /* 0x000fc8000f8e0012 */
[----:B------:R-:W-:Y:S01]  /*4cd0*/  IMAD R33, R33, UR7, R32 ;  /* 0x0000000721217c24 */ /* 0x000fe2000f8e0220 */
[----:B------:R-:W-:Y:S02]  /*4ce0*/  ULDC.64 UR6, c[0x0][0x830] ;  /* 0x00020c0000067ab9 */ /* 0x000fe40000000a00 */
[----:B------:R-:W-:Y:S01]  /*4cf0*/  LEA R32, P6, R18, UR6, 0x1 ;  /* 0x0000000612207c11 */ /* 0x000fe2000f8c08ff */
[----:B------:R-:W-:-:S05]  /*4d00*/  IMAD.IADD R19, R19, 0x1, R33 ;  /* 0x0000000113137824 */ /* 0x000fca00078e0221 */
[----:B------:R-:W-:-:S05]  /*4d10*/  LEA.HI.X R33, R18, UR7, R19, 0x1, P6 ;  /* 0x0000000712217c11 */ /* 0x000fca000b0f0c13 */
[----:B-1----:R1:W-:Y:S02]  /*4d20*/  STG.E.128 desc[UR38][R32.64], R28 ;  /* 0x0000001c20007986 */ /* 0x0023e4000c101d26 */
.L_x_553:
[----:B------:R-:W-:Y:S05]  /*4d30*/  BSYNC B0 ;  /* 0x0000000000007941 */ /* 0x000fea0003800000 */
.L_x_552:
[----:B-1----:R1:W1:Y:S01]  /*4d40*/  LDS.128 R28, [R0] ;  /* 0x00000000001c7984 */ /* 0x0022620000000c00 */
[----:B------:R-:W-:Y:S01]  /*4d50*/  ULDC UR6, c[0x0][0x80c] ;  /* 0x0002030000067ab9 */ /* 0x000fe20000000800 */
[----:B------:R-:W-:Y:S01]  /*4d60*/  ULDC.64 UR4, c[0x0][0x828] ;  /* 0x00020a0000047ab9 */ /* 0x000fe20000000a00 */
[----:B------:R-:W-:Y:S01]  /*4d70*/  ISETP.GE.OR P3, PT, R2, UR6, P3 ;  /* 0x0000000602007c0c */ /* 0x000fe20009f66670 */
[----:B------:R-:W-:Y:S01]  /*4d80*/  IMAD.IADD R35, R35, 0x1, R37 ;  /* 0x0000000123237824 */ /* 0x000fe200078e0225 */
[----:B------:R-:W-:Y:S01]  /*4d90*/  BSSY B0, `(.L_x_554) ;  /* 0x0000015000007945 */ /* 0x000fe20003800000 */
[----:B------:R-:W-:Y:S01]  /*4da0*/  IMAD R3, R44, UR4, RZ ;  /* 0x000000042c037c24 */ /* 0x000fe2000f8e02ff */
[C---:B------:R-:W-:Y:S01]  /*4db0*/  ISETP.GE.OR P4, PT, R2.reuse, UR6, P4 ;  /* 0x0000000602007c0c */ /* 0x040fe2000a786670 */
[C---:B------:R-:W-:Y:S01]  /*4dc0*/  IMAD.WIDE.U32 R34, R47.reuse, UR4, R34 ;  /* 0x000000042f227c25 */ /* 0x040fe2000f8e0022 */
[C---:B------:R-:W-:Y:S02]  /*4dd0*/  ISETP.GE.OR P5, PT, R2.reuse, UR6, P5 ;  /* 0x0000000602007c0c */ /* 0x040fe4000afa6670 */
[C---:B------:R-:W-:Y:S01]  /*4de0*/  ISETP.GE.OR P2, PT, R2.reuse, UR6, P2 ;  /* 0x0000000602007c0c */ /* 0x040fe20009746670 */
[----:B------:R-:W-:Y:S01]  /*4df0*/  IMAD R3, R47, UR5, R3 ;  /* 0x000000052f037c24 */ /* 0x000fe2000f8e0203 */
[----:B------:R-:W-:-:S02]  /*4e00*/  ISETP.GE.OR P1, PT, R2, UR6, P1 ;  /* 0x0000000602007c0c */ /* 0x000fc40008f26670 */
[----:B------:R-:W-:Y:S01]  /*4e10*/  ISETP.GE.OR P0, PT, R2, UR6, P0 ;  /* 0x0000000602007c0c */ /* 0x000fe20008706670 */
[----:B------:R-:W-:Y:S01]  /*4e20*/  IMAD.IADD R19, R35, 0x1, R3 ;  /* 0x0000000123137824 */ /* 0x000fe200078e0203 */
[----:B------:R-:W-:Y:S11]  /*4e30*/  @P3 BRA `(.L_x_555) ;  /* 0x0000000000283947 */ /* 0x000ff60003800000 */
        /* <DEDUP_REMOVED lines=9> */
[----:B-1----:R1:W-:Y:S02]  /*4ed0*/  STG.E.128 desc[UR38][R32.64], R28 ;  /* 0x0000001c20007986 */ /* 0x0023e4000c101d26 */
.L_x_555:
[----:B------:R-:W-:Y:S05]  /*4ee0*/  BSYNC B0 ;  /* 0x0000000000007941 */ /* 0x000fea0003800000 */
.L_x_554:
[----:B------:R-:W-:Y:S04]  /*4ef0*/  BSSY B0, `(.L_x_556) ;  /* 0x000000f000007945 */ /* 0x000fe80003800000 */
[----:B------:R-:W-:Y:S05]  /*4f00*/  @P4 BRA `(.L_x_557) ;  /* 0x0000000000344947 */ /* 0x000fea0003800000 */
[----:B-1----:R-:W-:Y:S01]  /*4f10*/  IADD3 R29, P3, R16, 0x10, RZ ;  /* 0x00000010101d7810 */ /* 0x002fe20007f7e0ff */
[----:B------:R-:W-:Y:S01]  /*4f20*/  ULDC.64 UR4, c[0x0][0x818] ;  /* 0x0002060000047ab9 */ /* 0x000fe20000000a00 */
[----:B------:R-:W-:Y:S02]  /*4f30*/  IMAD.MOV.U32 R2, RZ, RZ, R34 ;  /* 0x000000ffff027224 */ /* 0x000fe400078e0022 */
[----:B------:R-:W-:Y:S02]  /*4f40*/  IMAD.MOV.U32 R3, RZ, RZ, R19 ;  /* 0x000000ffff037224 */ /* 0x000fe400078e0013 */
[----:B--2---:R-:W-:Y:S02]  /*4f50*/  IMAD.X R0, RZ, RZ, R17, P3 ;  /* 0x000000ffff007224 */ /* 0x004fe400018e0611 */
[----:B------:R-:W-:-:S04]  /*4f60*/  IMAD.WIDE.U32 R2, R29, UR4, R2 ;  /* 0x000000041d027c25 */ /* 0x000fc8000f8e0002 */
[----:B------:R-:W-:-:S04]  /*4f70*/  IMAD R0, R0, UR4, RZ ;  /* 0x0000000400007c24 */ /* 0x000fc8000f8e02ff */
[----:B------:R-:W-:Y:S01]  /*4f80*/  IMAD R29, R29, UR5, R0 ;  /* 0x000000051d1d7c24 */ /* 0x000fe2000f8e0200 */
[----:B------:R-:W-:Y:S02]  /*4f90*/  ULDC.64 UR4, c[0x0][0x800] ;  /* 0x0002000000047ab9 */ /* 0x000fe40000000a00 */
[----:B------:R-:W-:Y:S01]  /*4fa0*/  LEA R28, P3, R2, UR4, 0x1 ;  /* 0x00000004021c7c11 */ /* 0x000fe2000f8608ff */
[----:B------:R-:W-:-:S05]  /*4fb0*/  IMAD.IADD R3, R3, 0x1, R29 ;  /* 0x0000000103037824 */ /* 0x000fca00078e021d */
[----:B------:R-:W-:-:S05]  /*4fc0*/  LEA.HI.X R29, R2, UR5, R3, 0x1, P3 ;  /* 0x00000005021d7c11 */ /* 0x000fca00098f0c03 */
[----:B---3--:R1:W-:Y:S02]  /*4fd0*/  STG.E.128 desc[UR38][R28.64], R4 ;  /* 0x000000041c007986 */ /* 0x0083e4000c101d26 */
.L_x_557:
[----:B------:R-:W-:Y:S05]  /*4fe0*/  BSYNC B0 ;  /* 0x0000000000007941 */ /* 0x000fea0003800000 */
.L_x_556:
[----:B------:R-:W-:Y:S04]  /*4ff0*/  BSSY B0, `(.L_x_558) ;  /* 0x000000f000007945 */ /* 0x000fe80003800000 */
[----:B------:R-:W-:Y:S05]  /*5000*/  @P5 BRA `(.L_x_559) ;  /* 0x0000000000345947 */ /* 0x000fea0003800000 */
[----:B-1-3--:R-:W-:Y:S01]  /*5010*/  IADD3 R5, P3, R16, 0x20, RZ ;  /* 0x0000002010057810 */ /* 0x00afe20007f7e0ff */
        /* <DEDUP_REMOVED lines=11> */
[----:B----4-:R1:W-:Y:S02]  /*50d0*/  STG.E.128 desc[UR38][R4.64], R8 ;  /* 0x0000000804007986 */ /* 0x0103e4000c101d26 */
.L_x_559:
[----:B------:R-:W-:Y:S05]  /*50e0*/  BSYNC B0 ;  /* 0x0000000000007941 */ /* 0x000fea0003800000 */
.L_x_558:
        /* <DEDUP_REMOVED lines=14> */
[----:B------:R1:W-:Y:S02]  /*51d0*/  STG.E.128 desc[UR38][R4.64], R12 ;  /* 0x0000000c04007986 */ /* 0x0003e4000c101d26 */
.L_x_561:
[----:B------:R-:W-:Y:S05]  /*51e0*/  BSYNC B0 ;  /* 0x0000000000007941 */ /* 0x000fea0003800000 */
.L_x_560:
        /* <DEDUP_REMOVED lines=15> */
.L_x_563:
[----:B------:R-:W-:Y:S05]  /*52e0*/  BSYNC B0 ;  /* 0x0000000000007941 */ /* 0x000fea0003800000 */
.L_x_562:
        /* <DEDUP_REMOVED lines=13> */
[----:B------:R1:W-:Y:S01]  /*53c0*/  STG.E.128 desc[UR38][R4.64], R24 ;  /* 0x0000001804007986 */ /* 0x0003e2000c101d26 */
[----:B------:R-:W-:Y:S05]  /*53d0*/  BRA `(.L_x_516) ;  /* 0x0000004800b47947 */ /* 0x000fea0003800000 */
.L_x_540:
[----:B------:R-:W3:Y:S08]  /*53e0*/  LDC.64 R4, c[0x0][0x870] ;  /* 0x00021c00ff047b82 */ /* 0x000ef00000000a00 */
[----:B-12---:R-:W1:Y:S01]  /*53f0*/  LDC.64 R2, c[0x0][0x870] ;  /* 0x00021c00ff027b82 */ /* 0x006e620000000a00 */
[----:B------:R-:W-:Y:S01]  /*5400*/  ULDC UR4, c[0x0][0x808] ;  /* 0x0002020000047ab9 */ /* 0x000fe20000000800 */
[----:B------:R-:W2:Y:S06]  /*5410*/  S2R R13, SR_CTAID.X ;  /* 0x00000000000d7919 */ /* 0x000eac0000002500 */
[----:B------:R-:W4:Y:S01]  /*5420*/  LDC.64 R14, c[0x0][0x820] ;  /* 0x00020800ff0e7b82 */ /* 0x000f220000000a00 */
[----:B---3--:R-:W-:-:S04]  /*5430*/  ISETP.NE.U32.AND P0, PT, R4, RZ, PT ;  /* 0x000000ff0400720c */ /* 0x008fc80003f05070 */
[----:B------:R-:W-:Y:S01]  /*5440*/  ISETP.NE.AND.EX P0, PT, R5, RZ, PT, P0 ;  /* 0x000000ff0500720c */ /* 0x000fe20003f05300 */
[----:B-1----:R-:W-:Y:S02]  /*5450*/  IMAD.WIDE R4, R18, 0x4, R2 ;  /* 0x0000000412047825 */ /* 0x002fe400078e0202 */
[----:B------:R-:W1:Y:S02]  /*5460*/  LDC.64 R2, c[0x0][0x878] ;  /* 0x00021e00ff027b82 */ /* 0x000e640000000a00 */
[----:B------:R-:W-:-:S08]  /*5470*/  IMAD.U32 R0, RZ, RZ, UR4 ;  /* 0x00000004ff007e24 */ /* 0x000fd0000f8e00ff */
[----:B------:R-:W3:Y:S01]  /*5480*/  @P0 LDG.E R9, desc[UR38][R4.64] ;  /* 0x0000002604090981 */ /* 0x000ee2000c1e1900 */
[----:B-1----:R-:W-:-:S04]  /*5490*/  ISETP.NE.U32.AND P1, PT, R2, RZ, PT ;  /* 0x000000ff0200720c */ /* 0x002fc80003f25070 */
[----:B------:R-:W-:-:S13]  /*54a0*/  ISETP.NE.AND.EX P1, PT, R3, RZ, PT, P1 ;  /* 0x000000ff0300720c */ /* 0x000fda0003f25310 */
[----:B------:R-:W1:Y:S02]  /*54b0*/  @P1 LDC.64 R2, c[0x0][0x878] ;  /* 0x00021e00ff021b82 */ /* 0x000e640000000a00 */
[----:B-1----:R-:W-:-:S05]  /*54c0*/  @P1 IMAD.WIDE R6, R18, 0x4, R2 ;  /* 0x0000000412061825 */ /* 0x002fca00078e0202 */
[----:B------:R1:W5:Y:S01]  /*54d0*/  @P1 LDG.E R0, desc[UR38][R6.64] ;  /* 0x0000002606001981 */ /* 0x000362000c1e1900 */
[----:B------:R-:W1:Y:S01]  /*54e0*/  S2UR UR4, SR_CTAID.Y ;  /* 0x00000000000479c3 */ /* 0x000e620000002600 */
[----:B------:R-:W2:Y:S02]  /*54f0*/  S2R R2, SR_TID.X ;  /* 0x0000000000027919 */ /* 0x000ea40000002100 */
[----:B--2---:R-:W-:Y:S01]  /*5500*/  VIADD R8, R2, 0xffffff80 ;  /* 0xffffff8002087836 */ /* 0x004fe20000000000 */
[----:B------:R-:W-:-:S03]  /*5510*/  CS2R R2, SRZ ;  /* 0x0000000000027805 */ /* 0x000fc6000001ff00 */
[----:B------:R-:W-:-:S05]  /*5520*/  IMAD.HI R10, R8, 0x2aaaaaab, RZ ;  /* 0x2aaaaaab080a7827 */ /* 0x000fca00078e02ff */
[----:B------:R-:W-:-:S04]  /*5530*/  SHF.R.U32.HI R11, RZ, 0x1f, R10 ;  /* 0x0000001fff0b7819 */ /* 0x000fc8000001160a */
[----:B------:R-:W-:Y:S02]  /*5540*/  LEA.HI.SX32 R17, R10, R11, 0x1e ;  /* 0x0000000b0a117211 */ /* 0x000fe400078ff2ff */
[--C-:B---3--:R-:W-:Y:S01]  /*5550*/  @P0 SHF.R.S32.HI R3, RZ, 0x1f, R9.reuse ;  /* 0x0000001fff030819 */ /* 0x108fe20000011409 */
[----:B------:R-:W-:Y:S01]  /*5560*/  @P0 IMAD.MOV.U32 R2, RZ, RZ, R9 ;  /* 0x000000ffff020224 */ /* 0x000fe200078e0009 */
[----:B-1--4-:R-:W-:Y:S06]  /*5570*/  @P1 BRA `(.L_x_564) ;  /* 0x0000000000101947 */ /* 0x012fec0003800000 */
[----:B------:R-:W-:Y:S05]  /*5580*/  @!P0 BRA `(.L_x_564) ;  /* 0x00000000000c8947 */ /* 0x000fea0003800000 */
[----:B------:R-:W2:Y:S04]  /*5590*/  LDG.E R7, desc[UR38][R4.64] ;  /* 0x0000002604077981 */ /* 0x000ea8000c1e1900 */
[----:B-----5:R-:W2:Y:S02]  /*55a0*/  LDG.E R0, desc[UR38][R4.64+0x4] ;  /* 0x0000042604007981 */ /* 0x020ea4000c1e1900 */
[----:B--2---:R-:W-:-:S07]  /*55b0*/  IMAD.IADD R0, R0, 0x1, -R7 ;  /* 0x0000000100007824 */ /* 0x004fce00078e0a07 */
.L_x_564:
[----:B------:R-:W-:Y:S01]  /*55c0*/  IMAD R8, R17, -0x18, R8 ;  /* 0xffffffe811087824 */ /* 0x000fe200078e0208 */
[----:B------:R-:W-:Y:S01]  /*55d0*/  USHF.R.S32.HI UR5, URZ, 0x1f, UR4 ;  /* 0x0000001f3f057899 */ /* 0x000fe20008011404 */
[----:B-----5:R-:W-:Y:S01]  /*55e0*/  IMAD R12, R13, -0x60, R0 ;  /* 0xffffffa00d0c7824 */ /* 0x020fe200078e0200 */
[----:B------:R-:W1:Y:S01]  /*55f0*/  LDC.64 R20, c[0x0][0x850] ;  /* 0x00021400ff147b82 */ /* 0x000e620000000a00 */
[C---:B------:R-:W-:Y:S01]  /*5600*/  VIADD R5, R17.reuse, 0x10 ;  /* 0x0000001011057836 */ /* 0x040fe20000000000 */
[----:B------:R-:W-:Y:S01]  /*5610*/  ULDC UR8, c[0x0][0x80c] ;  /* 0x0002030000087ab9 */ /* 0x000fe20000000800 */
[----:B------:R-:W-:Y:S01]  /*5620*/  IMAD.SHL.U32 R10, R8, 0x8, RZ ;  /* 0x00000008080a7824 */ /* 0x000fe200078e00ff */
[-C--:B------:R-:W-:Y:S01]  /*5630*/  ISETP.GE.AND P3, PT, R17, R12.reuse, PT ;  /* 0x0000000c1100720c */ /* 0x080fe20003f66270 */
[C---:B------:R-:W-:Y:S01]  /*5640*/  IMAD R0, R14.reuse, UR5, RZ ;  /* 0x000000050e007c24 */ /* 0x040fe2000f8e02ff */
[-C--:B------:R-:W-:Y:S01]  /*5650*/  ISETP.GE.AND P4, PT, R5, R12.reuse, PT ;  /* 0x0000000c0500720c */ /* 0x080fe20003f86270 */
[----:B------:R-:W-:Y:S01]  /*5660*/  VIADD R5, R17, 0x20 ;  /* 0x0000002011057836 */ /* 0x000fe20000000000 */
[----:B------:R-:W-:Y:S01]  /*5670*/  SHF.R.S32.HI R11, RZ, 0x1f, R10 ;  /* 0x0000001fff0b7819 */ /* 0x000fe2000001140a */
[----:B------:R-:W-:Y:S01]  /*5680*/  IMAD R15, R15, UR4, R0 ;  /* 0x000000040f0f7c24 */ /* 0x000fe2000f8e0200 */
[----:B------:R-:W-:Y:S01]  /*5690*/  SHF.R.S32.HI R0, RZ, 0x1f, R18 ;  /* 0x0000001fff007819 */ /* 0x000fe20000011412 */
[----:B------:R-:W-:Y:S01]  /*56a0*/  VIADD R7, R17, 0x30 ;  /* 0x0000003011077836 */ /* 0x000fe20000000000 */
[-C--:B------:R-:W-:Y:S01]  /*56b0*/  ISETP.GE.AND P5, PT, R5, R12.reuse, PT ;  /* 0x0000000c0500720c */ /* 0x080fe20003fa6270 */
[----:B------:R-:W-:Y:S01]  /*56c0*/  IMAD.WIDE.U32 R4, R14, UR4, R10 ;  /* 0x000000040e047c25 */ /* 0x000fe2000f8e000a */
[----:B------:R-:W-:Y:S01]  /*56d0*/  ISETP.GE.OR P6, PT, R10, UR8, P3 ;  /* 0x000000080a007c0c */ /* 0x000fe20009fc6670 */
[----:B------:R-:W-:Y:S01]  /*56e0*/  ULDC.64 UR6, c[0x0][0x828] ;  /* 0x00020a0000067ab9 */ /* 0x000fe20000000a00 */
[----:B------:R-:W-:Y:S01]  /*56f0*/  SEL R14, R0, RZ, !P0 ;  /* 0x000000ff000e7207 */ /* 0x000fe20004000000 */
[----:B------:R-:W-:Y:S01]  /*5700*/  IMAD.IADD R5, R5, 0x1, R15 ;  /* 0x0000000105057824 */ /* 0x000fe200078e020f */
[----:B------:R-:W-:Y:S01]  /*5710*/  ISETP.GE.AND P2, PT, R7, R12, PT ;  /* 0x0000000c0700720c */ /* 0x000fe20003f46270 */
[C---:B------:R-:W-:Y:S01]  /*5720*/  VIADD R7, R17.reuse, 0x40 ;  /* 0x0000004011077836 */ /* 0x040fe20000000000 */
[C---:B------:R-:W-:Y:S01]  /*5730*/  IADD3 R2, P1, R17.reuse, R2, RZ ;  /* 0x0000000211027210 */ /* 0x040fe20007f3e0ff */
[----:B------:R-:W-:Y:S01]  /*5740*/  IMAD R0, R14, UR6, RZ ;  /* 0x000000060e007c24 */ /* 0x000fe2000f8e02ff */
[----:B------:R-:W-:Y:S01]  /*5750*/  SEL R15, R18, RZ, !P0 ;  /* 0x000000ff120f7207 */ /* 0x000fe20004000000 */
[----:B------:R-:W-:Y:S01]  /*5760*/  BSSY B0, `(.L_x_565) ;  /* 0x0000013000007945 */ /* 0x000fe20003800000 */
[----:B------:R-:W-:-:S02]  /*5770*/  LEA.HI.X.SX32 R3, R17, R3, 0x1, P1 ;  /* 0x0000000311037211 */ /* 0x000fc400008f0eff */
[----:B------:R-:W-:Y:S01]  /*5780*/  ISETP.GE.AND P1, PT, R7, R12, PT ;  /* 0x0000000c0700720c */ /* 0x000fe20003f26270 */
[C---:B------:R-:W-:Y:S01]  /*5790*/  IMAD R7, R15.reuse, UR7, R0 ;  /* 0x000000070f077c24 */ /* 0x040fe2000f8e0200 */
[----:B------:R-:W-:Y:S01]  /*57a0*/  ISETP.GE.OR P0, PT, R10, UR8, P4 ;  /* 0x000000080a007c0c */ /* 0x000fe2000a706670 */
[----:B------:R-:W-:-:S04]  /*57b0*/  IMAD.WIDE.U32 R8, R15, UR6, R4 ;  /* 0x000000060f087c25 */ /* 0x000fc8000f8e0004 */
[----:B------:R-:W-:-:S04]  /*57c0*/  IMAD.WIDE R2, R13, 0x60, R2 ;  /* 0x000000600d027825 */ /* 0x000fc800078e0202 */
[----:B------:R-:W-:Y:S01]  /*57d0*/  IMAD.IADD R7, R9, 0x1, R7 ;  /* 0x0000000109077824 */ /* 0x000fe200078e0207 */
[----:B------:R-:W-:Y:S06]  /*57e0*/  @P6 BRA `(.L_x_566) ;  /* 0x0000000000286947 */ /* 0x000fec0003800000 */
        /* <DEDUP_REMOVED lines=9> */
[----:B------:R2:W-:Y:S02]  /*5880*/  STG.E.128 desc[UR38][R18.64], RZ ;  /* 0x000000ff12007986 */ /* 0x0005e4000c101d26 */
.L_x_566:
[----:B------:R-:W-:Y:S05]  /*5890*/  BSYNC B0 ;  /* 0x0000000000007941 */ /* 0x000fea0003800000 */
.L_x_565:
[----:B------:R-:W-:Y:S01]  /*58a0*/  BSSY B0, `(.L_x_567) ;  /* 0x0000010000007945 */ /* 0x000fe20003800000 */
[----:B------:R-:W-:-:S03]  /*58b0*/  ISETP.GE.OR P6, PT, R10, UR8, P5 ;  /* 0x000000080a007c0c */ /* 0x000fc6000afc6670 */
[----:B------:R-:W-:Y:S10]  /*58c0*/  @P0 BRA `(.L_x_568) ;  /* 0x0000000000340947 */ /* 0x000ff40003800000 */
[----:B------:R-:W-:Y:S01]  /*58d0*/  IADD3 R13, P0, R2, 0x10, RZ ;  /* 0x00000010020d7810 */ /* 0x000fe20007f1e0ff */
[----:B------:R-:W-:Y:S01]  /*58e0*/  ULDC.64 UR6, c[0x0][0x818] ;  /* 0x0002060000067ab9 */ /* 0x000fe20000000a00 */
[----:B------:R-:W-:Y:S02]  /*58f0*/  IMAD.MOV.U32 R4, RZ, RZ, R8 ;  /* 0x000000ffff047224 */ /* 0x000fe400078e0008 */
[----:B------:R-:W-:Y:S02]  /*5900*/  IMAD.MOV.U32 R5, RZ, RZ, R7 ;  /* 0x000000ffff057224 */ /* 0x000fe400078e0007 */
[----:B------:R-:W-:Y:S02]  /*5910*/  IMAD.X R0, RZ, RZ, R3, P0 ;  /* 0x000000ffff007224 */ /* 0x000fe400000e0603 */
[----:B------:R-:W-:-:S04]  /*5920*/  IMAD.WIDE.U32 R4, R13, UR6, R4 ;  /* 0x000000060d047c25 */ /* 0x000fc8000f8e0004 */
[----:B------:R-:W-:-:S04]  /*5930*/  IMAD R0, R0, UR6, RZ ;  /* 0x0000000600007c24 */ /* 0x000fc8000f8e02ff */
[----:B------:R-:W-:Y:S01]  /*5940*/  IMAD R13, R13, UR7, R0 ;  /* 0x000000070d0d7c24 */ /* 0x000fe2000f8e0200 */
[----:B------:R-:W-:Y:S02]  /*5950*/  ULDC.64 UR6, c[0x0][0x800] ;  /* 0x0002000000067ab9 */ /* 0x000fe40000000a00 */
[----:B--2---:R-:W-:Y:S01]  /*5960*/  LEA R18, P0, R4, UR6, 0x1 ;  /* 0x0000000604127c11 */ /* 0x004fe2000f8008ff */
[----:B------:R-:W-:-:S05]  /*5970*/  IMAD.IADD R5, R5, 0x1, R13 ;  /* 0x0000000105057824 */ /* 0x000fca00078e020d */
[----:B------:R-:W-:-:S05]  /*5980*/  LEA.HI.X R19, R4, UR7, R5, 0x1, P0 ;  /* 0x0000000704137c11 */ /* 0x000fca00080f0c05 */
[----:B------:R3:W-:Y:S02]  /*5990*/  STG.E.128 desc[UR38][R18.64], RZ ;  /* 0x000000ff12007986 */ /* 0x0007e4000c101d26 */
.L_x_568:
[----:B------:R-:W-:Y:S05]  /*59a0*/  BSYNC B0 ;  /* 0x0000000000007941 */ /* 0x000fea0003800000 */
.L_x_567:
        /* <DEDUP_REMOVED lines=12> */
[----:B--23--:R-:W-:Y:S01]  /*5a70*/  LEA R18, P6, R4, UR6, 0x1 ;  /* 0x0000000604127c11 */ /* 0x00cfe2000f8c08ff */
[----:B------:R-:W-:-:S05]  /*5a80*/  IMAD.IADD R5, R5, 0x1, R13 ;  /* 0x0000000105057824 */ /* 0x000fca00078e020d */
[----:B------:R-:W-:-:S05]  /*5a90*/  LEA.HI.X R19, R4, UR7, R5, 0x1, P6 ;  /* 0x0000000704137c11 */ /* 0x000fca000b0f0c05 */
[----:B------:R4:W-:Y:S02]  /*5aa0*/  STG.E.128 desc[UR38][R18.64], RZ ;  /* 0x000000ff12007986 */ /* 0x0009e4000c101d26 */
.L_x_570:
[----:B------:R-:W-:Y:S05]  /*5ab0*/  BSYNC B0 ;  /* 0x0000000000007941 */ /* 0x000fea0003800000 */
.L_x_569:
[----:B------:R-:W-:Y:S01]  /*5ac0*/  BSSY B0, `(.L_x_571) ;  /* 0x0000011000007945 */ /* 0x000fe20003800000 */
[----:B------:R-:W-:Y:S01]  /*5ad0*/  ISETP.GE.OR P6, PT, R10, UR8, P1 ;  /* 0x000000080a007c0c */ /* 0x000fe20008fc6670 */
[----:B------:R-:W-:Y:S02]  /*5ae0*/  VIADD R17, R17, 0x50 ;  /* 0x0000005011117836 */ /* 0x000fe40000000000 */
        /* <DEDUP_REMOVED lines=10> */
[----:B--234-:R-:W-:Y:S01]  /*5b90*/  LEA R18, P0, R4, UR6, 0x1 ;  /* 0x0000000604127c11 */ /* 0x01cfe2000f8008ff */
[----:B------:R-:W-:-:S05]  /*5ba0*/  IMAD.IADD R5, R5, 0x1, R13 ;  /* 0x0000000105057824 */ /* 0x000fca00078e020d */
[----:B------:R-:W-:-:S05]  /*5bb0*/  LEA.HI.X R19, R4, UR7, R5, 0x1, P0 ;  /* 0x0000000704137c11 */ /* 0x000fca00080f0c05 */
[----:B------:R2:W-:Y:S02]  /*5bc0*/  STG.E.128 desc[UR38][R18.64], RZ ;  /* 0x000000ff12007986 */ /* 0x0005e4000c101d26 */
.L_x_572:
[----:B------:R-:W-:Y:S05]  /*5bd0*/  BSYNC B0 ;  /* 0x0000000000007941 */ /* 0x000fea0003800000 */
.L_x_571:
[----:B------:R-:W-:Y:S01]  /*5be0*/  BSSY B0, `(.L_x_573) ;  /* 0x0000010000007945 */ /* 0x000fe20003800000 */
[----:B------:R-:W-:-:S03]  /*5bf0*/  ISETP.GE.AND P0, PT, R17, R12, PT ;  /* 0x0000000c1100720c */ /* 0x000fc60003f06270 */
        /* <DEDUP_REMOVED lines=10> */
[----:B------:R-:W-:Y:S01]  /*5ca0*/  LEA R12, P6, R4, UR6, 0x1 ;  /* 0x00000006040c7c11 */ /* 0x000fe2000f8c08ff */
[----:B------:R-:W-:-:S05]  /*5cb0*/  IMAD.IADD R5, R5, 0x1, R13 ;  /* 0x0000000105057824 */ /* 0x000fca00078e020d */
[----:B------:R-:W-:-:S05]  /*5cc0*/  LEA.HI.X R13, R4, UR7, R5, 0x1, P6 ;  /* 0x00000007040d7c11 */ /* 0x000fca000b0f0c05 */
[----:B------:R1:W-:Y:S02]  /*5cd0*/  STG.E.128 desc[UR38][R12.64], RZ ;  /* 0x000000ff0c007986 */ /* 0x0003e4000c101d26 */
.L_x_574:
[----:B------:R-:W-:Y:S05]  /*5ce0*/  BSYNC B0 ;  /* 0x0000000000007941 */ /* 0x000fea0003800000 */
.L_x_573:
[----:B------:R-:W-:Y:S01]  /*5cf0*/  ISETP.GE.OR P6, PT, R10, UR8, P0 ;  /* 0x000000080a007c0c */ /* 0x000fe200087c6670 */
[C---:B-1----:R-:W-:Y:S01]  /*5d00*/  IMAD R0, R20.reuse, UR5, RZ ;  /* 0x0000000514007c24 */ /* 0x042fe2000f8e02ff */
[----:B------:R-:W-:Y:S01]  /*5d10*/  ULDC UR8, c[0x0][0x83c] ;  /* 0x00020f0000087ab9 */ /* 0x000fe20000000800 */
[----:B------:R-:W-:Y:S01]  /*5d20*/  BSSY B0, `(.L_x_575) ;  /* 0x0000011000007945 */ /* 0x000fe20003800000 */
[----:B------:R-:W-:-:S04]  /*5d30*/  IMAD.WIDE.U32 R12, R20, UR4, R10 ;  /* 0x00000004140c7c25 */ /* 0x000fc8000f8e000a */
[----:B------:R-:W-:-:S05]  /*5d40*/  IMAD R21, R21, UR4, R0 ;  /* 0x0000000415157c24 */ /* 0x000fca000f8e0200 */
[----:B------:R-:W-:Y:S05]  /*5d50*/  @P6 BRA `(.L_x_576) ;  /* 0x0000000000346947 */ /* 0x000fea0003800000 */
        /* <DEDUP_REMOVED lines=13> */
.L_x_576:
[----:B------:R-:W-:Y:S05]  /*5e30*/  BSYNC B0 ;  /* 0x0000000000007941 */ /* 0x000fea0003800000 */
.L_x_575:
[----:B------:R-:W-:Y:S01]  /*5e40*/  ISETP.GE.OR P3, PT, R10, UR8, P3 ;  /* 0x000000080a007c0c */ /* 0x000fe20009f66670 */
[----:B------:R-:W-:Y:S01]  /*5e50*/  ULDC.64 UR4, c[0x0][0x858] ;  /* 0x0002160000047ab9 */ /* 0x000fe20000000a00 */
[----:B------:R-:W-:Y:S01]  /*5e60*/  IMAD.IADD R13, R13, 0x1, R21 ;  /* 0x000000010d0d7824 */ /* 0x000fe200078e0215 */
[----:B------:R-:W-:Y:S01]  /*5e70*/  BSSY B0, `(.L_x_577) ;  /* 0x0000015000007945 */ /* 0x000fe20003800000 */
[----:B------:R-:W-:Y:S01]  /*5e80*/  IMAD R0, R14, UR4, RZ ;  /* 0x000000040e007c24 */ /* 0x000fe2000f8e02ff */
[C---:B------:R-:W-:Y:S01]  /*5e90*/  ISETP.GE.OR P4, PT, R10.reuse, UR8, P4 ;  /* 0x000000080a007c0c */ /* 0x040fe2000a786670 */
[C---:B------:R-:W-:Y:S01]  /*5ea0*/  IMAD.WIDE.U32 R8, R15.reuse, UR4, R12 ;  /* 0x000000040f087c25 */ /* 0x040fe2000f8e000c */
[C---:B------:R-:W-:Y:S02]  /*5eb0*/  ISETP.GE.OR P5, PT, R10.reuse, UR8, P5 ;  /* 0x000000080a007c0c */ /* 0x040fe4000afa6670 */
[C---:B------:R-:W-:Y:S01]  /*5ec0*/  ISETP.GE.OR P2, PT, R10.reuse, UR8, P2 ;  /* 0x000000080a007c0c */ /* 0x040fe20009746670 */
[----:B-1----:R-:W-:Y:S01]  /*5ed0*/  IMAD R7, R15, UR5, R0 ;  /* 0x000000050f077c24 */ /* 0x002fe2000f8e0200 */
        /* <DEDUP_REMOVED lines=14> */
.L_x_578:
[----:B------:R-:W-:Y:S05]  /*5fc0*/  BSYNC B0 ;  /* 0x0000000000007941 */ /* 0x000fea0003800000 */
.L_x_577:
[----:B------:R-:W-:Y:S04]  /*5fd0*/  BSSY B0, `(.L_x_579) ;  /* 0x000000f000007945 */ /* 0x000fe80003800000 */
[----:B------:R-:W-:Y:S05]  /*5fe0*/  @P4 BRA `(.L_x_580) ;  /* 0x0000000000344947 */ /* 0x000fea0003800000 */
[----:B-1----:R-:W-:Y:S01]  /*5ff0*/  IADD3 R11, P3, R2, 0x10, RZ ;  /* 0x00000010020b7810 */ /* 0x002fe20007f7e0ff */
        /* <DEDUP_REMOVED lines=12> */
.L_x_580:
[----:B------:R-:W-:Y:S05]  /*60c0*/  BSYNC B0 ;  /* 0x0000000000007941 */ /* 0x000fea0003800000 */
.L_x_579:
        /* <DEDUP_REMOVED lines=15> */
.L_x_582:
[----:B------:R-:W-:Y:S05]  /*61c0*/  BSYNC B0 ;  /* 0x0000000000007941 */ /* 0x000fea0003800000 */
.L_x_581:
        /* <DEDUP_REMOVED lines=15> */
.L_x_584:
[----:B------:R-:W-:Y:S05]  /*62c0*/  BSYNC B0 ;  /* 0x0000000000007941 */ /* 0x000fea0003800000 */
.L_x_583:
        /* <DEDUP_REMOVED lines=15> */
.L_x_586:
[----:B------:R-:W-:Y:S05]  /*63c0*/  BSYNC B0 ;  /* 0x0000000000007941 */ /* 0x000fea0003800000 */
.L_x_585:
[----:B------:R-:W-:Y:S05]  /*63d0*/  @P0 BRA `(.L_x_516) ;  /* 0x0000003800b40947 */ /* 0x000fea0003800000 */
[----:B------:R-:W-:Y:S01]  /*63e0*/  IADD3 R5, P0, R2, 0x50, RZ ;  /* 0x0000005002057810 */ /* 0x000fe20007f1e0ff */
[----:B------:R-:W-:Y:S01]  /*63f0*/  ULDC.64 UR4, c[0x0][0x848] ;  /* 0x0002120000047ab9 */ /* 0x000fe20000000a00 */
[----:B------:R-:W-:-:S03]  /*6400*/  IMAD.MOV.U32 R2, RZ, RZ, R8 ;  /* 0x000000ffff027224 */ /* 0x000fc600078e0008 */
[----:B------:R-:W-:Y:S02]  /*6410*/  IMAD.X R0, RZ, RZ, R3, P0 ;  /* 0x000000ffff007224 */ /* 0x000fe400000e0603 */
        /* <DEDUP_REMOVED lines=8> */
[----:B------:R1:W-:Y:S01]  /*64a0*/  STG.E.128 desc[UR38][R4.64], RZ ;  /* 0x000000ff04007986 */ /* 0x0003e2000c101d26 */
[----:B------:R-:W-:Y:S05]  /*64b0*/  BRA `(.L_x_516) ;  /* 0x00000038007c7947 */ /* 0x000fea0003800000 */
.L_x_511:
[----:B------:R-:W-:-:S08]  /*64c0*/  NOP ;  /* 0x0000000000007918 */ /* 0x000fd00000000000 */
[----:B------:R-:W1:-:S00]  /*64d0*/  USETMAXREG.DEALLOC.CTAPOOL 0x20 ;  /* 0x00000020000079c8 */ /* 0x000e4000080e0500 */
[----:B-1----:R-:W-:-:S06]  /*64e0*/  LOP3.LUT R0, R0, 0x3, RZ, 0xc0, !PT ;  /* 0x0000000300007812 */ /* 0x002fcc00078ec0ff */
[----:B------:R-:W1:Y:S02]  /*64f0*/  SHFL.IDX PT, R0, R0, RZ, 0x1f ;  /* 0x00001fff00007589 */ /* 0x000e6400000e0000 */
[----:B-1----:R-:W-:-:S13]  /*6500*/  ISETP.NE.AND P0, PT, R0, RZ, PT ;  /* 0x000000ff0000720c */ /* 0x002fda0003f05270 */
[----:B------:R-:W-:Y:S05]  /*6510*/  @!P0 BRA `(.L_x_587) ;  /* 0x0000001000dc8947 */ /* 0x000fea0003800000 */
[----:B------:R-:W-:-:S13]  /*6520*/  ISETP.NE.AND P0, PT, R0, 0x1, PT ;  /* 0x000000010000780c */ /* 0x000fda0003f05270 */
[----:B------:R-:W-:Y:S05]  /*6530*/  @P0 BRA `(.L_x_516) ;  /* 0x00000038005c0947 */ /* 0x000fea0003800000 */
[----:B------:R-:W-:Y:S01]  /*6540*/  ULDC.64 UR4, c[0x0][0x8d8] ;  /* 0x0002360000047ab9 */ /* 0x000fe20000000a00 */
[----:B------:R-:W1:Y:S01]  /*6550*/  S2UR UR12, SR_CTAID.Z ;  /* 0x00000000000c79c3 */ /* 0x000e620000002700 */
[----:B------:R-:W-:-:S04]  /*6560*/  ISETP.NE.U32.AND P0, PT, RZ, UR4, PT ;  /* 0x00000004ff007c0c */ /* 0x000fc8000bf05070 */
[----:B------:R-:W-:-:S13]  /*6570*/  ISETP.NE.AND.EX P0, PT, RZ, UR5, PT, P0 ;  /* 0x00000005ff007c0c */ /* 0x000fda000bf05300 */
[----:B------:R-:W-:Y:S05]  /*6580*/  @!P0 BRA `(.L_x_588) ;  /* 0x00000000001c8947 */ /* 0x000fea0003800000 */
[----:B------:R-:W-:Y:S02]  /*6590*/  ULDC.64 UR4, c[0x0][0x8d8] ;  /* 0x0002360000047ab9 */ /* 0x000fe40000000a00 */
[----:B-1----:R-:W-:-:S06]  /*65a0*/  UIMAD.WIDE UR4, UR12, 0x4, UR4 ;  /* 0x000000040c0478a5 */ /* 0x002fcc000f8e0204 */
[----:B------:R-:W-:Y:S02]  /*65b0*/  IMAD.U32 R2, RZ, RZ, UR4 ;  /* 0x00000004ff027e24 */ /* 0x000fe4000f8e00ff */
[----:B------:R-:W-:-:S05]  /*65c0*/  IMAD.U32 R3, RZ, RZ, UR5 ;  /* 0x00000005ff037e24 */ /* 0x000fca000f8e00ff */
[----:B------:R-:W2:Y:S02]  /*65d0*/  LDG.E R2, desc[UR38][R2.64] ;  /* 0x0000002602027981 */ /* 0x000ea4000c1e1900 */
[----:B--2---:R-:W-:Y:S01]  /*65e0*/  R2UR UR5, R2 ;  /* 0x00000000020572ca */ /* 0x004fe200000e0000 */
[----:B------:R-:W-:-:S14]  /*65f0*/  BRA `(.L_x_589) ;  /* 0x0000000000387947 */ /* 0x000fdc0003800000 */
.L_x_588:
[----:B------:R-:W-:Y:S02]  /*6600*/  ULDC.64 UR4, c[0x0][0x8d0] ;  /* 0x0002340000047ab9 */ /* 0x000fe40000000a00 */
[----:B------:R-:W-:-:S04]  /*6610*/  ISETP.NE.U32.AND P0, PT, RZ, UR4, PT ;  /* 0x00000004ff007c0c */ /* 0x000fc8000bf05070 */
[----:B------:R-:W-:-:S13]  /*6620*/  ISETP.NE.AND.EX P0, PT, RZ, UR5, PT, P0 ;  /* 0x00000005ff007c0c */ /* 0x000fda000bf05300 */
[----:B------:R-:W-:Y:S05]  /*6630*/  @!P0 BRA `(.L_x_590) ;  /* 0x0000000000248947 */ /* 0x000fea0003800000 */
[----:B------:R-:W-:Y:S02]  /*6640*/  ULDC.64 UR4, c[0x0][0x8d0] ;  /* 0x0002340000047ab9 */ /* 0x000fe40000000a00 */
[----:B-1----:R-:W-:-:S06]  /*6650*/  UIMAD.WIDE UR4, UR12, 0x4, UR4 ;  /* 0x000000040c0478a5 */ /* 0x002fcc000f8e0204 */
[----:B------:R-:W-:Y:S02]  /*6660*/  IMAD.U32 R2, RZ, RZ, UR4 ;  /* 0x00000004ff027e24 */ /* 0x000fe4000f8e00ff */
[----:B------:R-:W-:-:S05]  /*6670*/  IMAD.U32 R3, RZ, RZ, UR5 ;  /* 0x00000005ff037e24 */ /* 0x000fca000f8e00ff */
[----:B------:R-:W2:Y:S04]  /*6680*/  LDG.E R0, desc[UR38][R2.64] ;  /* 0x0000002602007981 */ /* 0x000ea8000c1e1900 */
[----:B------:R-:W2:Y:S02]  /*6690*/  LDG.E R5, desc[UR38][R2.64+0x4] ;  /* 0x0000042602057981 */ /* 0x000ea4000c1e1900 */
[----:B--2---:R-:W-:-:S05]  /*66a0*/  IMAD.IADD R0, R5, 0x1, -R0 ;  /* 0x0000000105007824 */ /* 0x004fca00078e0a00 */
[----:B------:R-:W-:Y:S01]  /*66b0*/  R2UR UR5, R0 ;  /* 0x00000000000572ca */ /* 0x000fe200000e0000 */
[----:B------:R-:W-:-:S14]  /*66c0*/  BRA `(.L_x_589) ;  /* 0x0000000000047947 */ /* 0x000fdc0003800000 */
.L_x_590:
[----:B------:R-:W-:-:S05]  /*66d0*/  ULDC UR5, c[0x0][0x8bc] ;  /* 0x00022f0000057ab9 */ /* 0x000fca0000000800 */
.L_x_589:
[----:B------:R-:W2:Y:S02]  /*66e0*/  S2UR UR4, SR_CTAID.X ;  /* 0x00000000000479c3 */ /* 0x000ea40000002500 */
[----:B--2---:R-:W-:-:S04]  /*66f0*/  UIMAD UR4, UR4, 0x60, URZ ;  /* 0x00000060040478a4 */ /* 0x004fc8000f8e023f */
[----:B------:R-:W-:-:S04]  /*6700*/  UISETP.GE.AND UP0, UPT, UR4, UR5, UPT ;  /* 0x000000050400728c */ /* 0x000fc8000bf06270 */
[----:B-1----:R-:W-:-:S06]  /*6710*/  USEL UR12, UR12, 0xffffffff, !UP0 ;  /* 0xffffffff0c0c7887 */ /* 0x002fcc000c000000 */
[----:B------:R-:W-:-:S13]  /*6720*/  ISETP.LE.AND P0, PT, RZ, UR12, PT ;  /* 0x0000000cff007c0c */ /* 0x000fda000bf03270 */
[----:B------:R-:W-:Y:S05]  /*6730*/  @!P0 BRA `(.L_x_516) ;  /* 0x0000003400dc8947 */ /* 0x000fea0003800000 */
[----:B------:R-:W-:Y:S02]  /*6740*/  ULDC.64 UR4, c[0x0][0x770] ;  /* 0x0001dc0000047ab9 */ /* 0x000fe40000000a00 */
[----:B------:R-:W-:-:S04]  /*6750*/  UISETP.NE.U32.AND UP0, UPT, UR4, URZ, UPT ;  /* 0x0000003f0400728c */ /* 0x000fc8000bf05070 */
[----:B------:R-:W-:-:S03]  /*6760*/  UISETP.NE.AND.EX UP0, UPT, UR5, URZ, UPT, UP0 ;  /* 0x0000003f0500728c */ /* 0x000fc6000bf05300 */
[----:B------:R-:W-:Y:S02]  /*6770*/  ULDC.64 UR4, c[0x0][0x770] ;  /* 0x0001dc0000047ab9 */ /* 0x000fe40000000a00 */
[----:B------:R-:W-:Y:S01]  /*6780*/  UIMAD.WIDE UR4, UR12, 0x4, UR4 ;  /* 0x000000040c0478a5 */ /* 0x000fe2000f8e0204 */
[----:B------:R-:W-:-:S05]  /*6790*/  PLOP3.LUT P0, PT, PT, PT, UP0, 0x80, 0x0 ;  /* 0x000000000000781c */ /* 0x000fca0003f0f008 */
[----:B------:R-:W-:Y:S02]  /*67a0*/  IMAD.U32 R2, RZ, RZ, UR4 ;  /* 0x00000004ff027e24 */ /* 0x000fe4000f8e00ff */
[----:B------:R-:W-:Y:S01]  /*67b0*/  IMAD.U32 R3, RZ, RZ, UR5 ;  /* 0x00000005ff037e24 */ /* 0x000fe2000f8e00ff */
[----:B------:R-:W-:-:S05]  /*67c0*/  ULDC.64 UR4, c[0x0][0x780] ;  /* 0x0001e00000047ab9 */ /* 0x000fca0000000a00 */
[----:B------:R-:W2:Y:S01]  /*67d0*/  @P0 LDG.E R6, desc[UR38][R2.64] ;  /* 0x0000002602060981 */ /* 0x000ea2000c1e1900 */
[----:B------:R-:W-:Y:S01]  /*67e0*/  UISETP.NE.U32.AND UP1, UPT, UR4, URZ, UPT ;  /* 0x0000003f0400728c */ /* 0x000fe2000bf25070 */
[----:B------:R-:W-:-:S03]  /*67f0*/  ULDC UR6, c[0x0][0x280] ;  /* 0x0000a00000067ab9 */ /* 0x000fc60000000800 */
[----:B------:R-:W-:Y:S01]  /*6800*/  UISETP.NE.AND.EX UP1, UPT, UR5, URZ, UPT, UP1 ;  /* 0x0000003f0500728c */ /* 0x000fe2000bf25310 */
[----:B------:R-:W-:-:S05]  /*6810*/  IMAD.U32 R0, RZ, RZ, UR6 ;  /* 0x00000006ff007e24 */ /* 0x000fca000f8e00ff */
[----:B------:R-:W-:-:S05]  /*6820*/  PLOP3.LUT P1, PT, PT, PT, UP1, 0x80, 0x0 ;  /* 0x000000000000781c */ /* 0x000fca0003f2f018 */
[----:B------:R-:W-:Y:S02]  /*6830*/  @UP1 ULDC.64 UR4, c[0x0][0x780] ;  /* 0x0001e00000041ab9 */ /* 0x000fe40000000a00 */
[----:B------:R-:W-:-:S06]  /*6840*/  @UP1 UIMAD.WIDE UR4, UR12, 0x4, UR4 ;  /* 0x000000040c0418a5 */ /* 0x000fcc000f8e0204 */
[----:B------:R-:W-:Y:S02]  /*6850*/  IMAD.U32 R4, RZ, RZ, UR4 ;  /* 0x00000004ff047e24 */ /* 0x000fe4000f8e00ff */
[----:B------:R-:W-:-:S05]  /*6860*/  IMAD.U32 R5, RZ, RZ, UR5 ;  /* 0x00000005ff057e24 */ /* 0x000fca000f8e00ff */
[----:B------:R1:W5:Y:S01]  /*6870*/  @P1 LDG.E R0, desc[UR38][R4.64] ;  /* 0x0000002604001981 */ /* 0x000362000c1e1900 */
[----:B------:R-:W-:Y:S01]  /*6880*/  PLOP3.LUT P2, PT, PT, PT, UP0, 0x80, 0x0 ;  /* 0x000000000000781c */ /* 0x000fe20003f4f008 */
[----:B------:R-:W3:Y:S02]  /*6890*/  S2UR UR13, SR_CTAID.Y ;  /* 0x00000000000d79c3 */ /* 0x000ee40000002600 */
[----:B---3--:R-:W-:-:S10]  /*68a0*/  USHF.R.S32.HI UR7, URZ, 0x1f, UR13 ;  /* 0x0000001f3f077899 */ /* 0x008fd4000801140d */
[----:B--2---:R-:W-:-:S13]  /*68b0*/  @P2 R2UR UR4, R6 ;  /* 0x00000000060422ca */ /* 0x004fda00000e0000 */
[----:B------:R-:W-:-:S04]  /*68c0*/  @UP0 ULEA UR4, UR12, UR4, 0x6 ;  /* 0x000000040c040291 */ /* 0x000fc8000f8e303f */
[----:B------:R-:W-:-:S04]  /*68d0*/  @UP0 USHF.R.S32.HI UR5, URZ, 0x1f, UR4 ;  /* 0x0000001f3f050899 */ /* 0x000fc80008011404 */
[----:B------:R-:W-:-:S04]  /*68e0*/  @UP0 ULEA.HI UR5, UR5, UR4, URZ, 0x6 ;  /* 0x0000000405050291 */ /* 0x000fc8000f8f303f */
[----:B------:R-:W-:-:S04]  /*68f0*/  @UP0 USHF.R.S32.HI UR5, URZ, 0x6, UR5 ;  /* 0x000000063f050899 */ /* 0x000fc80008011405 */
[----:B------:R-:W-:Y:S01]  /*6900*/  @UP0 UIMAD UR6, UR5, 0x3000, URZ ;  /* 0x00003000050608a4 */ /* 0x000fe2000f8e023f */
[----:B-1----:R-:W-:Y:S11]  /*6910*/  @P1 BRA `(.L_x_591) ;  /* 0x0000000000101947 */ /* 0x002ff60003800000 */
[----:B------:R-:W-:Y:S05]  /*6920*/  @!P0 BRA `(.L_x_591) ;  /* 0x00000000000c8947 */ /* 0x000fea0003800000 */
[----:B------:R-:W2:Y:S04]  /*6930*/  LDG.E R5, desc[UR38][R2.64] ;  /* 0x0000002602057981 */ /* 0x000ea8000c1e1900 */
[----:B-----5:R-:W2:Y:S02]  /*6940*/  LDG.E R0, desc[UR38][R2.64+0x4] ;  /* 0x0000042602007981 */ /* 0x020ea4000c1e1900 */
[----:B--2---:R-:W-:-:S07]  /*6950*/  IMAD.IADD R0, R0, 0x1, -R5 ;  /* 0x0000000100007824 */ /* 0x004fce00078e0a05 */
.L_x_591:
[----:B-----5:R-:W-:Y:S01]  /*6960*/  ISETP.GE.AND P0, PT, R0, 0x1, PT ;  /* 0x000000010000780c */ /* 0x020fe20003f06270 */
[----:B------:R-:W-:Y:S01]  /*6970*/  @UP0 USHF.R.S32.HI UR8, URZ, 0x1f, UR6 ;  /* 0x0000001f3f080899 */ /* 0x000fe20008011406 */
[----:B------:R-:W-:Y:S01]  /*6980*/  UMOV UR4, URZ ;  /* 0x0000003f00047c82 */ /* 0x000fe20008000000 */
[----:B------:R-:W-:Y:S01]  /*6990*/  UMOV UR5, URZ ;  /* 0x0000003f00057c82 */ /* 0x000fe20008000000 */
[----:B------:R-:W-:-:S04]  /*69a0*/  @UP0 UMOV UR4, UR6 ;  /* 0x0000000600040c82 */ /* 0x000fc80008000000 */
[----:B------:R-:W-:-:S05]  /*69b0*/  @UP0 UMOV UR5, UR8 ;  /* 0x0000000800050c82 */ /* 0x000fca0008000000 */
[----:B------:R-:W-:Y:S05]  /*69c0*/  @!P0 BRA `(.L_x_516) ;  /* 0x0000003400388947 */ /* 0x000fea0003800000 */
[----:B------:R-:W-:Y:S01]  /*69d0*/  ULDC.64 UR8, c[0x0][0x2d8] ;  /* 0x0000b60000087ab9 */ /* 0x000fe20000000a00 */
[C---:B------:R-:W-:Y:S01]  /*69e0*/  VIADD R2, R0.reuse, 0x3f ;  /* 0x0000003f00027836 */ /* 0x040fe20000000000 */
[----:B------:R-:W-:Y:S01]  /*69f0*/  UIMAD UR7, UR7, UR8, URZ ;  /* 0x00000008070772a4 */ /* 0x000fe2000f8e023f */
[----:B------:R-:W-:Y:S01]  /*6a00*/  ISETP.GE.AND P1, PT, R0, 0x41, PT ;  /* 0x000000410000780c */ /* 0x000fe20003f26270 */
[----:B------:R-:W-:Y:S02]  /*6a10*/  USHF.R.S32.HI UR6, URZ, 0x1f, UR12 ;  /* 0x0000001f3f067899 */ /* 0x000fe4000801140c */
[----:B------:R-:W-:Y:S01]  /*6a20*/  UIMAD.WIDE.U32 UR10, UR13, UR8, URZ ;  /* 0x000000080d0a72a5 */ /* 0x000fe2000f8e003f */
[----:B------:R-:W-:Y:S01]  /*6a30*/  SHF.R.S32.HI R3, RZ, 0x1f, R2 ;  /* 0x0000001fff037819 */ /* 0x000fe20000011402 */
[----:B------:R-:W-:Y:S02]  /*6a40*/  UIMAD UR7, UR13, UR9, UR7 ;  /* 0x000000090d0772a4 */ /* 0x000fe4000f8e0207 */
[----:B------:R-:W-:Y:S01]  /*6a50*/  UIADD3 UR8, UP1, UR4, UR10, URZ ;  /* 0x0000000a04087290 */ /* 0x000fe2000ff3e03f */
[----:B------:R-:W-:Y:S01]  /*6a60*/  LEA.HI R3, R3, R2, RZ, 0x6 ;  /* 0x0000000203037211 */ /* 0x000fe200078f30ff */
[----:B------:R-:W-:-:S02]  /*6a70*/  UIADD3 UR7, UR11, UR7, URZ ;  /* 0x000000070b077290 */ /* 0x000fc4000fffe03f */
[----:B------:R-:W-:Y:S01]  /*6a80*/  USEL UR6, UR6, URZ, !UP0 ;  /* 0x0000003f06067287 */ /* 0x000fe2000c000000 */
[----:B------:R-:W-:Y:S01]  /*6a90*/  SHF.R.S32.HI R3, RZ, 0x6, R3 ;  /* 0x00000006ff037819 */ /* 0x000fe20000011403 */
[----:B------:R-:W-:Y:S01]  /*6aa0*/  ULDC.64 UR14, c[0x0][0x2e0] ;  /* 0x0000b800000e7ab9 */ /* 0x000fe20000000a00 */
[----:B------:R-:W-:Y:S02]  /*6ab0*/  USEL UR13, UR12, URZ, !UP0 ;  /* 0x0000003f0c0d7287 */ /* 0x000fe4000c000000 */
[----:B------:R-:W-:Y:S01]  /*6ac0*/  UIADD3.X UR9, UR5, UR7, URZ, UP1, !UPT ;  /* 0x0000000705097290 */ /* 0x000fe20008ffe43f */
[----:B------:R-:W-:Y:S01]  /*6ad0*/  VIMNMX R3, R3, 0x1, !PT ;  /* 0x0000000103037848 */ /* 0x000fe20007fe0100 */
[----:B------:R-:W-:Y:S02]  /*6ae0*/  UIMAD UR6, UR6, UR14, URZ ;  /* 0x0000000e060672a4 */ /* 0x000fe4000f8e023f */
[----:B------:R-:W-:Y:S01]  /*6af0*/  UIMAD.WIDE.U32 UR8, UR13, UR14, UR8 ;  /* 0x0000000e0d0872a5 */ /* 0x000fe2000f8e0008 */
[----:B------:R-:W-:Y:S01]  /*6b00*/  LOP3.LUT R2, R3, 0x1, RZ, 0xc0, !PT ;  /* 0x0000000103027812 */ /* 0x000fe200078ec0ff */
[----:B------:R-:W-:Y:S01]  /*6b10*/  UIMAD UR12, UR13, UR15, UR6 ;  /* 0x0000000f0d0c72a4 */ /* 0x000fe2000f8e0206 */
[----:B------:R-:W-:-:S03]  /*6b20*/  ELECT P0, URZ, PT ;  /* 0x00000000003f782f */ /* 0x000fc60003800000 */
[----:B------:R-:W-:Y:S01]  /*6b30*/  UIADD3 UR21, UR9, UR12, URZ ;  /* 0x0000000c09157290 */ /* 0x000fe2000fffe03f */
[----:B------:R-:W-:Y:S01]  /*6b40*/  UMOV UR6, URZ ;  /* 0x0000003f00067c82 */ /* 0x000fe20008000000 */
[----:B------:R-:W-:Y:S10]  /*6b50*/  @!P1 BRA `(.L_x_592) ;  /* 0x0000000800309947 */ /* 0x000ff40003800000 */
[----:B------:R-:W-:Y:S01]  /*6b60*/  UMOV UR6, UR10 ;  /* 0x0000000a00067c82 */ /* 0x000fe20008000000 */
[----:B------:R-:W-:Y:S01]  /*6b70*/  ULDC.64 UR10, c[0x0][0x2c0] ;  /* 0x0000b000000a7ab9 */ /* 0x000fe20000000a00 */
[----:B------:R-:W-:Y:S01]  /*6b80*/  UIMAD.WIDE.U32 UR6, UR13, UR14, UR6 ;  /* 0x0000000e0d0672a5 */ /* 0x000fe2000f8e0006 */
[----:B------:R-:W-:Y:S01]  /*6b90*/  IMAD.IADD R0, R3, 0x1, -R2 ;  /* 0x0000000103007824 */ /* 0x000fe200078e0a02 */
[----:B------:R-:W-:Y:S02]  /*6ba0*/  ULDC.64 UR24, c[0x0][0x2c0] ;  /* 0x0000b00000187ab9 */ /* 0x000fe40000000a00 */
[----:B------:R-:W-:-:S04]  /*6bb0*/  UIADD3 UR19, UP0, UR4, UR6, URZ ;  /* 0x0000000604137290 */ /* 0x000fc8000ff1e03f */
[----:B------:R-:W-:Y:S02]  /*6bc0*/  UIADD3.X UR4, UR5, UR12, UR7, UP0, !UPT ;  /* 0x0000000c05047290 */ /* 0x000fe400087fe407 */
[----:B------:R-:W-:Y:S01]  /*6bd0*/  ULEA UR18, UP0, UR19, UR10, 0x2 ;  /* 0x0000000a13127291 */ /* 0x000fe2000f80103f */
[----:B------:R-:W-:-:S03]  /*6be0*/  UMOV UR5, URZ ;  /* 0x0000003f00057c82 */ /* 0x000fc60008000000 */
[----:B------:R-:W-:Y:S02]  /*6bf0*/  ULEA.HI.X UR19, UR19, UR11, UR4, 0x2, UP0 ;  /* 0x0000000b13137291 */ /* 0x000fe400080f1404 */
[----:B------:R-:W-:Y:S02]  /*6c00*/  UIADD3 UR10, UP0, UR18, 0x4000, URZ ;  /* 0x00004000120a7890 */ /* 0x000fe4000ff1e03f */
[----:B------:R-:W-:Y:S02]  /*6c10*/  UIADD3 UR12, UP1, UR18, 0x8000, URZ ;  /* 0x00008000120c7890 */ /* 0x000fe4000ff3e03f */
[----:B------:R-:W-:Y:S02]  /*6c20*/  UIADD3 UR14, UP2, UR18, 0xc000, URZ ;  /* 0x0000c000120e7890 */ /* 0x000fe4000ff5e03f */
[----:B------:R-:W-:Y:S02]  /*6c30*/  UIADD3 UR16, UP3, UR18, 0x10000, URZ ;  /* 0x0001000012107890 */ /* 0x000fe4000ff7e03f */
[----:B------:R-:W-:-:S02]  /*6c40*/  UIADD3 UR18, UP4, UR18, 0x14000, URZ ;  /* 0x0001400012127890 */ /* 0x000fc4000ff9e03f */
[----:B------:R-:W-:Y:S02]  /*6c50*/  UIADD3.X UR11, URZ, UR19, URZ, UP0, !UPT ;  /* 0x000000133f0b7290 */ /* 0x000fe400087fe43f */
[----:B------:R-:W-:Y:S02]  /*6c60*/  UIADD3.X UR13, URZ, UR19, URZ, UP1, !UPT ;  /* 0x000000133f0d7290 */ /* 0x000fe40008ffe43f */
[----:B------:R-:W-:Y:S02]  /*6c70*/  UIADD3.X UR15, URZ, UR19, URZ, UP2, !UPT ;  /* 0x000000133f0f7290 */ /* 0x000fe400097fe43f */
[----:B------:R-:W-:Y:S02]  /*6c80*/  UIADD3.X UR17, URZ, UR19, URZ, UP3, !UPT ;  /* 0x000000133f117290 */ /* 0x000fe40009ffe43f */
[----:B------:R-:W-:Y:S01]  /*6c90*/  UIADD3.X UR19, URZ, UR19, URZ, UP4, !UPT ;  /* 0x000000133f137290 */ /* 0x000fe2000a7fe43f */
[----:B------:R-:W-:-:S11]  /*6ca0*/  UMOV UR4, URZ ;  /* 0x0000003f00047c82 */ /* 0x000fd60008000000 */
.L_x_613:
        /* <DEDUP_REMOVED lines=23> */
.L_x_594:
[----:B------:R-:W-:Y:S05]  /*6e20*/  BSYNC B0 ;  /* 0x0000000000007941 */ /* 0x000fea0003800000 */
.L_x_593:
        /* <DEDUP_REMOVED lines=12> */
.L_x_596:
[----:B------:R-:W-:Y:S05]  /*6ef0*/  BSYNC B0 ;  /* 0x0000000000007941 */ /* 0x000fea0003800000 */
.L_x_595:
        /* <DEDUP_REMOVED lines=13> */
.L_x_598:
[----:B------:R-:W-:Y:S05]  /*6fd0*/  BSYNC B0 ;  /* 0x0000000000007941 */ /* 0x000fea0003800000 */
.L_x_597:
[----:B------:R-:W-:Y:S06]  /*6fe0*/  BAR.ARV 0xa, 0xa0 ;  /* 0x0282800000007b1d */ /* 0x000fec0000002000 */
[----:B------:R-:W-:Y:S04]  /*6ff0*/  BSSY B0, `(.L_x_599) ;  /* 0x0000003000007945 */ /* 0x000fe80003800000 */
[----:B------:R-:W-:Y:S05]  /*7000*/  @!P0 BRA `(.L_x_600) ;  /* 0x0000000000048947 */ /* 0x000fea0003800000 */
[----:B------:R-:W-:-:S04]  /*7010*/  DEPBAR.LE SB0, 0x1 ;  /* 0x000080400000791a */ /* 0x000fc80000000000 */
.L_x_600:
[----:B------:R-:W-:Y:S05]  /*7020*/  BSYNC B0 ;  /* 0x0000000000007941 */ /* 0x000fea0003800000 */
.L_x_599:
[----:B------:R-:W-:Y:S06]  /*7030*/  BAR.ARV 0xb, 0xa0 ;  /* 0x02c2800000007b1d */ /* 0x000fec0000002000 */
[----:B------:R-:W-:Y:S04]  /*7040*/  BSSY B0, `(.L_x_601) ;  /* 0x0000003000007945 */ /* 0x000fe80003800000 */
[----:B------:R-:W-:Y:S05]  /*7050*/  @!P0 BRA `(.L_x_602) ;  /* 0x0000000000048947 */ /* 0x000fea0003800000 */
[----:B------:R-:W-:-:S04]  /*7060*/  DEPBAR.LE SB0, 0x0 ;  /* 0x000080000000791a */ /* 0x000fc80000000000 */
.L_x_602:
[----:B------:R-:W-:Y:S05]  /*7070*/  BSYNC B0 ;  /* 0x0000000000007941 */ /* 0x000fea0003800000 */
.L_x_601:
        /* <DEDUP_REMOVED lines=13> */
.L_x_604:
[----:B------:R-:W-:Y:S05]  /*7150*/  BSYNC B0 ;  /* 0x0000000000007941 */ /* 0x000fea0003800000 */
.L_x_603:
        /* <DEDUP_REMOVED lines=12> */
.L_x_606:
[----:B------:R-:W-:Y:S05]  /*7220*/  BSYNC B0 ;  /* 0x0000000000007941 */ /* 0x000fea0003800000 */
.L_x_605:
        /* <DEDUP_REMOVED lines=13> */
.L_x_608:
[----:B------:R-:W-:Y:S05]  /*7300*/  BSYNC B0 ;  /* 0x0000000000007941 */ /* 0x000fea0003800000 */
.L_x_607:
[----:B------:R-:W-:Y:S06]  /*7310*/  BAR.ARV 0xa, 0xa0 ;  /* 0x0282800000007b1d */ /* 0x000fec0000002000 */
[----:B------:R-:W-:Y:S04]  /*7320*/  BSSY B0, `(.L_x_609) ;  /* 0x0000003000007945 */ /* 0x000fe80003800000 */
[----:B------:R-:W-:Y:S05]  /*7330*/  @!P0 BRA `(.L_x_610) ;  /* 0x0000000000048947 */ /* 0x000fea0003800000 */
[----:B------:R-:W-:-:S04]  /*7340*/  DEPBAR.LE SB0, 0x1 ;  /* 0x000080400000791a */ /* 0x000fc80000000000 */
.L_x_610:
[----:B------:R-:W-:Y:S05]  /*7350*/  BSYNC B0 ;  /* 0x0000000000007941 */ /* 0x000fea0003800000 */
.L_x_609:
[----:B------:R-:W-:Y:S01]  /*7360*/  VIADD R0, R0, 0xfffffffe ;  /* 0xfffffffe00007836 */ /* 0x000fe20000000000 */
[----:B------:R-:W-:Y:S06]  /*7370*/  BAR.ARV 0xb, 0xa0 ;  /* 0x02c2800000007b1d */ /* 0x000fec0000002000 */
[----:B------:R-:W-:Y:S01]  /*7380*/  BSSY B0, `(.L_x_611) ;  /* 0x0000004000007945 */ /* 0x000fe20003800000 */
[----:B------:R-:W-:-:S03]  /*7390*/  ISETP.NE.AND P1, PT, R0, RZ, PT ;  /* 0x000000ff0000720c */ /* 0x000fc60003f25270 */
[----:B------:R-:W-:Y:S10]  /*73a0*/  @!P0 BRA `(.L_x_612) ;  /* 0x0000000000048947 */ /* 0x000ff40003800000 */
[----:B------:R-:W-:-:S04]  /*73b0*/  DEPBAR.LE SB0, 0x0 ;  /* 0x000080000000791a */ /* 0x000fc80000000000 */
.L_x_612:
[----:B------:R-:W-:Y:S05]  /*73c0*/  BSYNC B0 ;  /* 0x0000000000007941 */ /* 0x000fea0003800000 */
.L_x_611:
[----:B------:R-:W-:Y:S06]  /*73d0*/  BAR.ARV 0xc, 0xa0 ;  /* 0x0302800000007b1d */ /* 0x000fec0000002000 */
[----:B------:R-:W-:Y:S02]  /*73e0*/  UIADD3 UR5, UR5, 0x2, URZ ;  /* 0x0000000205057890 */ /* 0x000fe4000fffe03f */
[----:B------:R-:W-:Y:S01]  /*73f0*/  UIADD3 UR4, UR4, 0x1, URZ ;  /* 0x0000000104047890 */ /* 0x000fe2000fffe03f */
[----:B------:R-:W-:Y:S11]  /*7400*/  @P1 BRA `(.L_x_613) ;  /* 0xfffffff800281947 */ /* 0x000ff6000383ffff */
[----:B------:R-:W-:-:S12]  /*7410*/  UIADD3 UR6, UR20, 0x6000, URZ ;  /* 0x0000600014067890 */ /* 0x000fd8000fffe03f */
.L_x_592:
        /* <DEDUP_REMOVED lines=10> */
[----:B------:R-:W-:Y:S01]  /*74c0*/  ULEA UR4, UP0, UR11, UR4, 0x2 ;  /* 0x000000040b047291 */ /* 0x000fe2000f80103f */
[----:B------:R-:W-:-:S03]  /*74d0*/  UMOV UR13, 0x14f00000 ;  /* 0x14f00000000d7882 */ /* 0x000fc60000000000 */
[----:B------:R-:W-:-:S03]  /*74e0*/  ULEA.HI.X UR5, UR11, UR5, UR12, 0x2, UP0 ;  /* 0x000000050b057291 */ /* 0x000fc600080f140c */
[----:B------:R-:W-:Y:S01]  /*74f0*/  UMOV UR12, 0x0 ;  /* 0x00000000000c7882 */ /* 0x000fe20000000000 */
[----:B-1----:R-:W-:-:S03]  /*7500*/  ULEA UR7, UR10, UR7, 0x18 ;  /* 0x000000070a077291 */ /* 0x002fc6000f8ec03f */
[----:B------:R-:W-:Y:S01]  /*7510*/  UMOV UR10, 0x400 ;  /* 0x00000400000a7882 */ /* 0x000fe20000000000 */
[----:B------:R-:W-:-:S09]  /*7520*/  UIADD3 UR7, UR7, 0x12000, URZ ;  /* 0x0001200007077890 */ /* 0x000fd2000fffe03f */
[----:B------:R1:W-:Y:S02]  /*7530*/  UBLKRED.G.S.ADD.F32.RN [UR4], [UR7], UR10, desc[UR12] ;  /* 0x00000c04070073bb */ /* 0x0003e400080a140a */
[----:B-1----:R0:W-:Y:S02]  /*7540*/  UTMACMDFLUSH ;  /* 0x00000000000079b7 */ /* 0x0021e40000000000 */
.L_x_615:
[----:B------:R-:W-:Y:S05]  /*7550*/  BSYNC B0 ;  /* 0x0000000000007941 */ /* 0x000fea0003800000 */
.L_x_614:
[----:B------:R-:W-:Y:S06]  /*7560*/  BAR.SYNC.DEFER_BLOCKING 0xe, 0xa0 ;  /* 0x0382800000007b1d */ /* 0x000fec0000010000 */
[----:B------:R-:W-:Y:S04]  /*7570*/  BSSY B0, `(.L_x_616) ;  /* 0x0000011000007945 */ /* 0x000fe80003800000 */
[----:B------:R-:W-:Y:S05]  /*7580*/  @!P0 BRA `(.L_x_617) ;  /* 0x00000000003c8947 */ /* 0x000fea0003800000 */
[----:B------:R-:W1:Y:S01]  /*7590*/  S2UR UR7, SR_CgaCtaId ;  /* 0x00000000000779c3 */ /* 0x000e620000008800 */
[----:B------:R-:W-:Y:S01]  /*75a0*/  UIADD3 UR4, UR6, 0x1000, URZ ;  /* 0x0000100006047890 */ /* 0x000fe2000fffe03f */
[----:B------:R-:W-:Y:S01]  /*75b0*/  UMOV UR5, 0x400 ;  /* 0x0000040000057882 */ /* 0x000fe20000000000 */
[----:B------:R-:W-:Y:S02]  /*75c0*/  ULDC.64 UR10, c[0x0][0x2c0] ;  /* 0x0000b000000a7ab9 */ /* 0x000fe40000000a00 */
[----:B------:R-:W-:Y:S01]  /*75d0*/  UIADD3 UR12, UP0, UR4, UR8, URZ ;  /* 0x00000008040c7290 */ /* 0x000fe2000ff1e03f */
[----:B------:R-:W-:Y:S01]  /*75e0*/  UMOV UR13, 0x14f00000 ;  /* 0x14f00000000d7882 */ /* 0x000fe20000000000 */
[----:B-1----:R-:W-:Y:S02]  /*75f0*/  ULEA UR7, UR7, UR5, 0x18 ;  /* 0x0000000507077291 */ /* 0x002fe4000f8ec03f */
[----:B------:R-:W-:Y:S02]  /*7600*/  ULEA.HI.X.SX32 UR5, UR4, UR21, 0x1, UP0 ;  /* 0x0000001504057291 */ /* 0x000fe400080f0e3f */
[----:B------:R-:W-:-:S02]  /*7610*/  ULEA UR4, UP0, UR12, UR10, 0x2 ;  /* 0x0000000a0c047291 */ /* 0x000fc4000f80103f */
[----:B------:R-:W-:Y:S02]  /*7620*/  UIADD3 UR7, UR7, 0x16000, URZ ;  /* 0x0001600007077890 */ /* 0x000fe4000fffe03f */
[----:B------:R-:W-:Y:S01]  /*7630*/  ULEA.HI.X UR5, UR12, UR11, UR5, 0x2, UP0 ;  /* 0x0000000b0c057291 */ /* 0x000fe200080f1405 */
[----:B------:R-:W-:Y:S02]  /*7640*/  UMOV UR10, 0x400 ;  /* 0x00000400000a7882 */ /* 0x000fe40000000000 */
[----:B------:R-:W-:-:S06]  /*7650*/  UMOV UR12, 0x0 ;  /* 0x00000000000c7882 */ /* 0x000fcc0000000000 */
[----:B------:R1:W-:Y:S02]  /*7660*/  UBLKRED.G.S.ADD.F32.RN [UR4], [UR7], UR10, desc[UR12] ;  /* 0x00000c04070073bb */ /* 0x0003e400080a140a */
[----:B-1----:R0:W-:Y:S02]  /*7670*/  UTMACMDFLUSH ;  /* 0x00000000000079b7 */ /* 0x0021e40000000000 */
.L_x_617:
[----:B------:R-:W-:Y:S05]  /*7680*/  BSYNC B0 ;  /* 0x0000000000007941 */ /* 0x000fea0003800000 */
.L_x_616:
        /* <DEDUP_REMOVED lines=16> */
[----:B------:R1:W-:Y:S01]  /*7790*/  UBLKRED.G.S.ADD.F32.RN [UR4], [UR7], UR10, desc[UR12] ;  /* 0x00000c04070073bb */ /* 0x0003e200080a140a */
[----:B------:R0:W-:Y:S01]  /*77a0*/  UTMACMDFLUSH ;  /* 0x00000000000079b7 */ /* 0x0001e20000000000 */
[----:B-1----:R-:W-:-:S04]  /*77b0*/  DEPBAR.LE SB0, 0x2 ;  /* 0x000080800000791a */ /* 0x002fc80000000000 */
.L_x_619:
[----:B------:R-:W-:Y:S05]  /*77c0*/  BSYNC B0 ;  /* 0x0000000000007941 */ /* 0x000fea0003800000 */
.L_x_618:
[----:B------:R-:W-:Y:S06]  /*77d0*/  BAR.ARV 0xa, 0xa0 ;  /* 0x0282800000007b1d */ /* 0x000fec0000002000 */
[----:B------:R-:W-:Y:S04]  /*77e0*/  BSSY B0, `(.L_x_620) ;  /* 0x0000003000007945 */ /* 0x000fe80003800000 */
[----:B------:R-:W-:Y:S05]  /*77f0*/  @!P0 BRA `(.L_x_621) ;  /* 0x0000000000048947 */ /* 0x000fea0003800000 */
[----:B------:R-:W-:-:S04]  /*7800*/  DEPBAR.LE SB0, 0x1 ;  /* 0x000080400000791a */ /* 0x000fc80000000000 */
.L_x_621:
[----:B------:R-:W-:Y:S05]  /*7810*/  BSYNC B0 ;  /* 0x0000000000007941 */ /* 0x000fea0003800000 */
.L_x_620:
[----:B------:R-:W-:Y:S06]  /*7820*/  BAR.ARV 0xb, 0xa0 ;  /* 0x02c2800000007b1d */ /* 0x000fec0000002000 */
[----:B------:R-:W-:Y:S04]  /*7830*/  BSSY B0, `(.L_x_622) ;  /* 0x0000003000007945 */ /* 0x000fe80003800000 */
[----:B------:R-:W-:Y:S05]  /*7840*/  @!P0 BRA `(.L_x_623) ;  /* 0x0000000000048947 */ /* 0x000fea0003800000 */
[----:B------:R-:W-:-:S04]  /*7850*/  DEPBAR.LE SB0, 0x0 ;  /* 0x000080000000791a */ /* 0x000fc80000000000 */
.L_x_623:
[----:B------:R-:W-:Y:S05]  /*7860*/  BSYNC B0 ;  /* 0x0000000000007941 */ /* 0x000fea0003800000 */
.L_x_622:
[----:B------:R-:W-:Y:S06]  /*7870*/  BAR.ARV 0xc, 0xa0 ;  /* 0x0302800000007b1d */ /* 0x000fec0000002000 */
[----:B------:R-:W-:Y:S05]  /*7880*/  BRA `(.L_x_516) ;  /* 0x0000002400887947 */ /* 0x000fea0003800000 */
.L_x_587:
[----:B------:R-:W-:Y:S01]  /*7890*/  ULDC.64 UR4, c[0x0][0x8d8] ;  /* 0x0002360000047ab9 */ /* 0x000fe20000000a00 */
[----:B------:R-:W1:Y:S01]  /*78a0*/  S2R R11, SR_CTAID.Z ;  /* 0x00000000000b7919 */ /* 0x000e620000002700 */
[----:B------:R-:W-:Y:S01]  /*78b0*/  ISETP.NE.U32.AND P0, PT, RZ, UR4, PT ;  /* 0x00000004ff007c0c */ /* 0x000fe2000bf05070 */
[----:B------:R-:W2:Y:S03]  /*78c0*/  S2UR UR28, SR_CTAID.Y ;  /* 0x00000000001c79c3 */ /* 0x000ea60000002600 */
[----:B------:R-:W-:-:S13]  /*78d0*/  ISETP.NE.AND.EX P0, PT, RZ, UR5, PT, P0 ;  /* 0x00000005ff007c0c */ /* 0x000fda000bf05300 */
[----:B------:R-:W-:Y:S05]  /*78e0*/  @!P0 BRA `(.L_x_624) ;  /* 0x0000000000108947 */ /* 0x000fea0003800000 */
[----:B------:R-:W1:Y:S02]  /*78f0*/  LDC.64 R2, c[0x0][0x8d8] ;  /* 0x00023600ff027b82 */ /* 0x000e640000000a00 */
[----:B-1----:R-:W-:-:S05]  /*7900*/  IMAD.WIDE R2, R11, 0x4, R2 ;  /* 0x000000040b027825 */ /* 0x002fca00078e0202 */
[----:B------:R1:W5:Y:S01]  /*7910*/  LDG.E R0, desc[UR38][R2.64] ;  /* 0x0000002602007981 */ /* 0x000362000c1e1900 */
[----:B------:R-:W-:Y:S05]  /*7920*/  BRA `(.L_x_625) ;  /* 0x00000000002c7947 */ /* 0x000fea0003800000 */
.L_x_624:
[----:B------:R-:W-:Y:S02]  /*7930*/  ULDC.64 UR4, c[0x0][0x8d0] ;  /* 0x0002340000047ab9 */ /* 0x000fe40000000a00 */
[----:B------:R-:W-:-:S04]  /*7940*/  ISETP.NE.U32.AND P0, PT, RZ, UR4, PT ;  /* 0x00000004ff007c0c */ /* 0x000fc8000bf05070 */
[----:B------:R-:W-:-:S13]  /*7950*/  ISETP.NE.AND.EX P0, PT, RZ, UR5, PT, P0 ;  /* 0x00000005ff007c0c */ /* 0x000fda000bf05300 */
[----:B------:R-:W-:Y:S05]  /*7960*/  @!P0 BRA `(.L_x_626) ;  /* 0x0000000000188947 */ /* 0x000fea0003800000 */
[----:B------:R-:W1:Y:S02]  /*7970*/  LDC.64 R2, c[0x0][0x8d0] ;  /* 0x00023400ff027b82 */ /* 0x000e640000000a00 */
[----:B-1----:R-:W-:-:S05]  /*7980*/  IMAD.WIDE R2, R11, 0x4, R2 ;  /* 0x000000040b027825 */ /* 0x002fca00078e0202 */
[----:B------:R-:W3:Y:S04]  /*7990*/  LDG.E R0, desc[UR38][R2.64] ;  /* 0x0000002602007981 */ /* 0x000ee8000c1e1900 */
[----:B------:R-:W3:Y:S02]  /*79a0*/  LDG.E R5, desc[UR38][R2.64+0x4] ;  /* 0x0000042602057981 */ /* 0x000ee4000c1e1900 */
[----:B---3--:R-:W-:Y:S01]  /*79b0*/  IMAD.IADD R0, R5, 0x1, -R0 ;  /* 0x0000000105007824 */ /* 0x008fe200078e0a00 */
[----:B------:R-:W-:Y:S06]  /*79c0*/  BRA `(.L_x_625) ;  /* 0x0000000000047947 */ /* 0x000fec0003800000 */
.L_x_626:
[----:B------:R-:W3:Y:S02]  /*79d0*/  LDC R0, c[0x0][0x8bc] ;  /* 0x00022f00ff007b82 */ /* 0x000ee40000000800 */
.L_x_625:
[----:B------:R-:W4:Y:S01]  /*79e0*/  S2R R9, SR_CTAID.X ;  /* 0x0000000000097919 */ /* 0x000f220000002500 */
[----:B------:R-:W-:Y:S02]  /*79f0*/  IMAD.MOV.U32 R5, RZ, RZ, RZ ;  /* 0x000000ffff057224 */ /* 0x000fe400078e00ff */
[----:B------:R-:W-:Y:S02]  /*7a00*/  IMAD.MOV.U32 R4, RZ, RZ, 0x1 ;  /* 0x00000001ff047424 */ /* 0x000fe400078e00ff */
[----:B----4-:R-:W-:-:S05]  /*7a10*/  IMAD R9, R9, 0x60, RZ ;  /* 0x0000006009097824 */ /* 0x010fca00078e02ff */
[----:B---3-5:R-:W-:Y:S01]  /*7a20*/  ISETP.GE.AND P0, PT, R9, R0, PT ;  /* 0x000000000900720c */ /* 0x028fe20003f06270 */
[----:B------:R-:W-:-:S03]  /*7a30*/  IMAD.MOV.U32 R0, RZ, RZ, 0x1 ;  /* 0x00000001ff007424 */ /* 0x000fc600078e00ff */
[----:B-1----:R-:W-:-:S04]  /*7a40*/  SEL R11, R11, 0xffffffff, !P0 ;  /* 0xffffffff0b0b7807 */ /* 0x002fc80004000000 */
[----:B------:R-:W-:-:S13]  /*7a50*/  ISETP.GE.AND P0, PT, R11, RZ, PT ;  /* 0x000000ff0b00720c */ /* 0x000fda0003f06270 */
[----:B------:R-:W-:Y:S05]  /*7a60*/  @!P0 BRA `(.L_x_627) ;  /* 0x0000002000908947 */ /* 0x000fea0003800000 */
[----:B------:R-:W1:Y:S08]  /*7a70*/  LDC.64 R4, c[0x0][0x778] ;  /* 0x0001de00ff047b82 */ /* 0x000e700000000a00 */
[----:B------:R-:W3:Y:S08]  /*7a80*/  LDC.64 R6, c[0x0][0x780] ;  /* 0x0001e000ff067b82 */ /* 0x000ef00000000a00 */
[----:B------:R-:W4:Y:S01]  /*7a90*/  LDC.64 R12, c[0x0][0x770] ;  /* 0x0001dc00ff0c7b82 */ /* 0x000f220000000a00 */
[----:B-1----:R-:W-:-:S07]  /*7aa0*/  ISETP.NE.U32.AND P0, PT, R4, RZ, PT ;  /* 0x000000ff0400720c */ /* 0x002fce0003f05070 */
[----:B------:R-:W1:Y:S01]  /*7ab0*/  LDC.64 R2, c[0x0][0x770] ;  /* 0x0001dc00ff027b82 */ /* 0x000e620000000a00 */
[----:B------:R-:W-:Y:S02]  /*7ac0*/  ISETP.NE.AND.EX P0, PT, R5, RZ, PT, P0 ;  /* 0x000000ff0500720c */ /* 0x000fe40003f05300 */
[----:B---3--:R-:W-:-:S04]  /*7ad0*/  ISETP.NE.U32.AND P2, PT, R6, RZ, PT ;  /* 0x000000ff0600720c */ /* 0x008fc80003f45070 */
[----:B------:R-:W-:Y:S02]  /*7ae0*/  ISETP.NE.AND.EX P2, PT, R7, RZ, PT, P2 ;  /* 0x000000ff0700720c */ /* 0x000fe40003f45320 */
[----:B----4-:R-:W-:-:S05]  /*7af0*/  ISETP.NE.U32.AND P1, PT, R12, RZ, PT ;  /* 0x000000ff0c00720c */ /* 0x010fca0003f25070 */
[----:B------:R-:W3:Y:S01]  /*7b00*/  @P0 LDC.64 R4, c[0x0][0x778] ;  /* 0x0001de00ff040b82 */ /* 0x000ee20000000a00 */
[----:B------:R-:W-:-:S07]  /*7b10*/  ISETP.NE.AND.EX P1, PT, R13, RZ, PT, P1 ;  /* 0x000000ff0d00720c */ /* 0x000fce0003f25310 */
[----:B------:R-:W4:Y:S01]  /*7b20*/  @P2 LDC.64 R6, c[0x0][0x780] ;  /* 0x0001e000ff062b82 */ /* 0x000f220000000a00 */
[----:B-1----:R-:W-:-:S05]  /*7b30*/  IMAD.WIDE R2, R11, 0x4, R2 ;  /* 0x000000040b027825 */ /* 0x002fca00078e0202 */
[----:B------:R-:W2:Y:S01]  /*7b40*/  @P1 LDG.E R16, desc[UR38][R2.64] ;  /* 0x0000002602101981 */ /* 0x000ea2000c1e1900 */
[----:B------:R-:W-:Y:S01]  /*7b50*/  IMAD.MOV.U32 R10, RZ, RZ, RZ ;  /* 0x000000ffff0a7224 */ /* 0x000fe200078e00ff */
[----:B------:R-:W-:Y:S02]  /*7b60*/  ULDC UR4, c[0x0][0x280] ;  /* 0x0000a00000047ab9 */ /* 0x000fe40000000800 */
[----:B------:R-:W2:Y:S01]  /*7b70*/  @P1 LDG.E R14, desc[UR38][R2.64] ;  /* 0x00000026020e1981 */ /* 0x000ea2000c1e1900 */
[----:B---3--:R-:W-:-:S04]  /*7b80*/  @P0 IMAD.WIDE R4, R11, 0x4, R4 ;  /* 0x000000040b040825 */ /* 0x008fc800078e0204 */
[----:B------:R-:W-:Y:S01]  /*7b90*/  IMAD.U32 R8, RZ, RZ, UR4 ;  /* 0x00000004ff087e24 */ /* 0x000fe2000f8e00ff */
[----:B------:R4:W5:Y:S02]  /*7ba0*/  @P0 LDG.E R10, desc[UR38][R4.64] ;  /* 0x00000026040a0981 */ /* 0x000964000c1e1900 */
[----:B----4-:R-:W-:-:S05]  /*7bb0*/  @P2 IMAD.WIDE R4, R11, 0x4, R6 ;  /* 0x000000040b042825 */ /* 0x010fca00078e0206 */
[----:B------:R1:W5:Y:S01]  /*7bc0*/  @P2 LDG.E R8, desc[UR38][R4.64] ;  /* 0x0000002604082981 */ /* 0x000362000c1e1900 */
[----:B------:R-:W-:Y:S01]  /*7bd0*/  VOTEU.ANY UP0, P1 ;  /* 0x00000000003f7886 */ /* 0x000fe20000800100 */
[----:B--2---:R-:W-:Y:S01]  /*7be0*/  @P1 IMAD R6, R11, 0x40, R16 ;  /* 0x000000400b061824 */ /* 0x004fe200078e0210 */
[----:B------:R-:W-:-:S04]  /*7bf0*/  @P1 R2UR UR4, R14 ;  /* 0x000000000e0412ca */ /* 0x000fc800000e0000 */
[----:B------:R-:W-:-:S04]  /*7c00*/  @P1 SHF.R.S32.HI R7, RZ, 0x1f, R6 ;  /* 0x0000001fff071819 */ /* 0x000fc80000011406 */
[----:B------:R-:W-:-:S04]  /*7c10*/  @P1 LEA.HI R7, R7, R6, RZ, 0x6 ;  /* 0x0000000607071211 */ /* 0x000fc800078f30ff */
[----:B------:R-:W-:Y:S01]  /*7c20*/  @P1 LOP3.LUT R7, R7, 0xffffffc0, RZ, 0xc0, !PT ;  /* 0xffffffc007071812 */ /* 0x000fe200078ec0ff */
[----:B-1----:R-:W-:Y:S06]  /*7c30*/  @P2 BRA `(.L_x_628) ;  /* 0x0000000000102947 */ /* 0x002fec0003800000 */
[----:B------:R-:W-:Y:S05]  /*7c40*/  @!P1 BRA `(.L_x_628) ;  /* 0x00000000000c9947 */ /* 0x000fea0003800000 */
[----:B------:R-:W2:Y:S04]  /*7c50*/  LDG.E R5, desc[UR38][R2.64] ;  /* 0x0000002602057981 */ /* 0x000ea8000c1e1900 */
[----:B-----5:R-:W2:Y:S02]  /*7c60*/  LDG.E R8, desc[UR38][R2.64+0x4] ;  /* 0x0000042602087981 */ /* 0x020ea4000c1e1900 */
[----:B--2---:R-:W-:-:S07]  /*7c70*/  IMAD.IADD R8, R8, 0x1, -R5 ;  /* 0x0000000108087824 */ /* 0x004fce00078e0a05 */
.L_x_628:
[----:B-----5:R-:W-:Y:S01]  /*7c80*/  ISETP.GE.AND P2, PT, R8, 0x1, PT ;  /* 0x000000010800780c */ /* 0x020fe20003f46270 */
[----:B------:R-:W-:Y:S01]  /*7c90*/  UMOV UR43, URZ ;  /* 0x0000003f002b7c82 */ /* 0x000fe20008000000 */
[----:B------:R-:W-:Y:S01]  /*7ca0*/  @UP0 UMOV UR43, UR4 ;  /* 0x00000004002b0c82 */ /* 0x000fe20008000000 */
[----:B------:R-:W-:Y:S01]  /*7cb0*/  CS2R R2, SRZ ;  /* 0x0000000000027805 */ /* 0x000fe2000001ff00 */
[----:B------:R-:W-:Y:S01]  /*7cc0*/  IMAD.MOV.U32 R5, RZ, RZ, RZ ;  /* 0x000000ffff057224 */ /* 0x000fe200078e00ff */
[--C-:B------:R-:W-:Y:S01]  /*7cd0*/  @P1 SHF.R.S32.HI R3, RZ, 0x1f, R7.reuse ;  /* 0x0000001fff031819 */ /* 0x100fe20000011407 */
[----:B------:R-:W-:Y:S02]  /*7ce0*/  IMAD.MOV.U32 R4, RZ, RZ, 0x1 ;  /* 0x00000001ff047424 */ /* 0x000fe400078e00ff */
[----:B------:R-:W-:-:S05]  /*7cf0*/  @P1 IMAD.MOV.U32 R2, RZ, RZ, R7 ;  /* 0x000000ffff021224 */ /* 0x000fca00078e0007 */
[----:B------:R-:W-:Y:S05]  /*7d00*/  @!P2 BRA `(.L_x_627) ;  /* 0x0000001c00e8a947 */ /* 0x000fea0003800000 */
[----:B------:R-:W1:Y:S01]  /*7d10*/  S2R R15, SR_CTAID.Y ;  /* 0x00000000000f7919 */ /* 0x000e620000002600 */
[----:B------:R-:W2:Y:S01]  /*7d20*/  LDC.64 R18, c[0x0][0x718] ;  /* 0x0001c600ff127b82 */ /* 0x000ea20000000a00 */
[----:B------:R-:W-:Y:S01]  /*7d30*/  ISETP.NE.U32.AND P1, PT, R12, RZ, PT ;  /* 0x000000ff0c00720c */ /* 0x000fe20003f25070 */
[----:B------:R-:W-:Y:S01]  /*7d40*/  IMAD.MOV.U32 R7, RZ, RZ, R3 ;  /* 0x000000ffff077224 */ /* 0x000fe200078e0003 */
[----:B------:R-:W-:Y:S01]  /*7d50*/  R2UR UR37, R11 ;  /* 0x000000000b2572ca */ /* 0x000fe200000e0000 */
[----:B------:R-:W-:Y:S01]  /*7d60*/  ULDC UR4, c[0x0][0x2e8] ;  /* 0x0000ba0000047ab9 */ /* 0x000fe20000000800 */
[----:B------:R-:W-:Y:S01]  /*7d70*/  ISETP.NE.AND.EX P1, PT, R13, RZ, PT, P1 ;  /* 0x000000ff0d00720c */ /* 0x000fe20003f25310 */
[----:B------:R-:W-:Y:S01]  /*7d80*/  VOTEU.ANY UP1, P0 ;  /* 0x00000000003f7886 */ /* 0x000fe20000020100 */
[----:B------:R-:W-:Y:S01]  /*7d90*/  SHF.R.S32.HI R11, RZ, 0x1f, R11 ;  /* 0x0000001fff0b7819 */ /* 0x000fe2000001140b */
[----:B------:R-:W3:Y:S01]  /*7da0*/  LDC.64 R4, c[0x0][0x720] ;  /* 0x0001c800ff047b82 */ /* 0x000ee20000000a00 */
[----:B------:R-:W-:-:S02]  /*7db0*/  R2UR UR35, R9 ;  /* 0x00000000092372ca */ /* 0x000fc400000e0000 */
[----:B------:R-:W-:Y:S02]  /*7dc0*/  ELECT P0, URZ, PT ;  /* 0x00000000003f782f */ /* 0x000fe40003800000 */
[----:B------:R-:W-:Y:S01]  /*7dd0*/  SEL R11, R11, RZ, !P1 ;  /* 0x000000ff0b0b7207 */ /* 0x000fe20004800000 */
[----:B------:R-:W-:Y:S01]  /*7de0*/  UMOV UR36, UR28 ;  /* 0x0000001c00247c82 */ /* 0x000fe20008000000 */
[----:B------:R-:W-:Y:S01]  /*7df0*/  R2UR UR8, R10 ;  /* 0x000000000a0872ca */ /* 0x000fe200000e0000 */
[----:B------:R-:W-:Y:S01]  /*7e00*/  BSSY B0, `(.L_x_627) ;  /* 0x00001ea000007945 */ /* 0x000fe20003800000 */
[----:B------:R-:W4:Y:S01]  /*7e10*/  LDC.64 R12, c[0x0][0x700] ;  /* 0x0001c000ff0c7b82 */ /* 0x000f220000000a00 */
[----:B------:R-:W-:Y:S01]  /*7e20*/  VOTEU.ANY UP0, P1 ;  /* 0x00000000003f7886 */ /* 0x000fe20000800100 */
[----:B------:R-:W-:Y:S02]  /*7e30*/  USEL UR29, UR37, URZ, !UP0 ;  /* 0x0000003f251d7287 */ /* 0x000fe4000c000000 */
[----:B------:R-:W-:-:S02]  /*7e40*/  UISETP.NE.AND UP0, UPT, UR4, 0x1, UPT ;  /* 0x000000010400788c */ /* 0x000fc4000bf05270 */
[----:B------:R-:W-:-:S05]  /*7e50*/  USEL UR37, UR37, URZ, !UP1 ;  /* 0x0000003f25257287 */ /* 0x000fca000c800000 */
[----:B------:R-:W-:Y:S01]  /*7e60*/  UIADD3 UR35, UR35, UR8, URZ ;  /* 0x0000000823237290 */ /* 0x000fe2000fffe03f */
[----:B-1----:R-:W-:Y:S01]  /*7e70*/  SHF.R.S32.HI R15, RZ, 0x1f, R15 ;  /* 0x0000001fff0f7819 */ /* 0x002fe2000001140f */
[----:B---3--:R-:W-:Y:S02]  /*7e80*/  IMAD R14, R11, R4, RZ ;  /* 0x000000040b0e7224 */ /* 0x008fe400078e02ff */
[----:B------:R-:W-:Y:S01]  /*7e90*/  @UP0 ULDC UR6, c[0x0][0x2ec] ;  /* 0x0000bb0000060ab9 */ /* 0x000fe20000000800 */
[----:B------:R-:W-:Y:S01]  /*7ea0*/  @UP0 ULDC UR8, c[0x0][0x2f0] ;  /* 0x0000bc0000080ab9 */ /* 0x000fe20000000800 */
[----:B------:R-:W-:Y:S01]  /*7eb0*/  UIMAD.WIDE.U32 UR6, UR28, UR6, URZ ;  /* 0x000000061c0672a5 */ /* 0x000fe2000f8e003f */
[----:B--2---:R-:W-:-:S03]  /*7ec0*/  IMAD R6, R15, R18, RZ ;  /* 0x000000120f067224 */ /* 0x004fc600078e02ff */
[----:B------:R-:W-:Y:S01]  /*7ed0*/  @UP0 USHF.R.U32.HI UR36, URZ, UR8, UR7 ;  /* 0x000000083f240299 */ /* 0x000fe20008011607 */
[----:B------:R-:W-:Y:S02]  /*7ee0*/  IMAD R19, R19, UR28, R6 ;  /* 0x0000001c13137c24 */ /* 0x000fe4000f8e0206 */
[----:B------:R-:W-:-:S04]  /*7ef0*/  IMAD.MOV.U32 R6, RZ, RZ, R2 ;  /* 0x000000ffff067224 */ /* 0x000fc800078e0002 */
[----:B------:R-:W-:-:S04]  /*7f00*/  IMAD.WIDE.U32 R2, R18, UR28, R6 ;  /* 0x0000001c12027c25 */ /* 0x000fc8000f8e0006 */
[----:B------:R-:W-:Y:S02]  /*7f10*/  IMAD.IADD R3, R3, 0x1, R19 ;  /* 0x0000000103037824 */ /* 0x000fe400078e0213 */
[----:B------:R-:W-:Y:S02]  /*7f20*/  IMAD R19, R5, UR29, R14 ;  /* 0x0000001d05137c24 */ /* 0x000fe4000f8e020e */
[----:B------:R-:W-:Y:S02]  /*7f30*/  IMAD.WIDE.U32 R2, R4, UR29, R2 ;  /* 0x0000001d04027c25 */ /* 0x000fe4000f8e0002 */
[----:B------:R-:W1:Y:S02]  /*7f40*/  LDC.64 R4, c[0x0][0x730] ;  /* 0x0001cc00ff047b82 */ /* 0x000e640000000a00 */
[----:B------:R-:W-:Y:S01]  /*7f50*/  IMAD.IADD R3, R3, 0x1, R19 ;  /* 0x0000000103037824 */ /* 0x000fe200078e0213 */
[----:B----4-:R-:W-:-:S04]  /*7f60*/  LEA R12, P1, R2, R12, 0x2 ;  /* 0x0000000c020c7211 */ /* 0x010fc800078210ff */
[----:B------:R-:W-:Y:S02]  /*7f70*/  LEA.HI.X R13, R2, R13, R3, 0x2, P1 ;  /* 0x0000000d020d7211 */ /* 0x000fe400008f1403 */
[----:B------:R-:W2:Y:S01]  /*7f80*/  LDC.64 R2, c[0x0][0x738] ;  /* 0x0001ce00ff027b82 */ /* 0x000ea20000000a00 */
[----:B------:R-:W-:Y:S02]  /*7f90*/  R2UR UR4, R12 ;  /* 0x000000000c0472ca */ /* 0x000fe400000e0000 */
[----:B------:R-:W-:Y:S01]  /*7fa0*/  R2UR UR5, R13 ;  /* 0x000000000d0572ca */ /* 0x000fe200000e0000 */
[----:B-1----:R-:W-:Y:S02]  /*7fb0*/  IMAD R10, R15, R4, RZ ;  /* 0x000000040f0a7224 */ /* 0x002fe400078e02ff */
[----:B------:R-:W-:-:S04]  /*7fc0*/  IMAD.WIDE.U32 R6, R4, UR28, R6 ;  /* 0x0000001c04067c25 */ /* 0x000fc8000f8e0006 */
[----:B------:R-:W-:Y:S02]  /*7fd0*/  IMAD R5, R5, UR28, R10 ;  /* 0x0000001c05057c24 */ /* 0x000fe4000f8e020a */
[----:B--2---:R-:W-:Y:S02]  /*7fe0*/  IMAD R4, R11, R2, RZ ;  /* 0x000000020b047224 */ /* 0x004fe400078e02ff */
[----:B------:R-:W-:Y:S02]  /*7ff0*/  IMAD.IADD R7, R7, 0x1, R5 ;  /* 0x0000000107077824 */ /* 0x000fe400078e0205 */
[----:B------:R-:W-:Y:S02]  /*8000*/  IMAD R3, R3, UR29, R4 ;  /* 0x0000001d03037c24 */ /* 0x000fe4000f8e0204 */
[----:B------:R-:W-:-:S04]  /*8010*/  IMAD.WIDE.U32 R6, R2, UR29, R6 ;  /* 0x0000001d02067c25 */ /* 0x000fc8000f8e0006 */
[----:B------:R-:W-:Y:S02]  /*8020*/  IMAD.MOV.U32 R5, RZ, RZ, RZ ;  /* 0x000000ffff057224 */ /* 0x000fe400078e00ff */
[----:B------:R-:W-:Y:S01]  /*8030*/  IMAD.MOV.U32 R4, RZ, RZ, 0x1 ;  /* 0x00000001ff047424 */ /* 0x000fe200078e00ff */
[----:B------:R-:W-:Y:S06]  /*8040*/  @!P0 BRA `(.L_x_629) ;  /* 0x0000001c00148947 */ /* 0x000fec0003800000 */
[----:B------:R-:W1:Y:S01]  /*8050*/  S2R R5, SR_CgaCtaId ;  /* 0x0000000000057919 */ /* 0x000e620000008800 */
[----:B------:R-:W-:Y:S01]  /*8060*/  IMAD.MOV.U32 R11, RZ, RZ, 0x1 ;  /* 0x00000001ff0b7424 */ /* 0x000fe200078e00ff */
[----:B------:R-:W-:Y:S01]  /*8070*/  MOV R12, 0x400 ;  /* 0x00000400000c7802 */ /* 0x000fe20000000f00 */
[----:B------:R-:W2:Y:S03]  /*8080*/  S2R R16, SR_TID.X ;  /* 0x0000000000107919 */ /* 0x000ea60000002100 */
[----:B------:R-:W-:Y:S02]  /*8090*/  SHF.L.U32 R11, R11, 0x1f, RZ ;  /* 0x0000001f0b0b7819 */ /* 0x000fe400000006ff */
[----:B-1----:R-:W-:-:S04]  /*80a0*/  LEA R12, R5, R12, 0x18 ;  /* 0x0000000c050c7211 */ /* 0x002fc800078ec0ff */
[----:B------:R-:W1:Y:S01]  /*80b0*/  SYNCS.PHASECHK.TRANS64.TRYWAIT P1, [R12+URZ+0x36420], R11 ;  /* 0x0364200b0c0075a7 */ /* 0x000e62000802017f */
[----:B--2---:R-:W-:Y:S01]  /*80c0*/  LOP3.LUT P0, RZ, R16, 0x7f, RZ, 0xc0, !PT ;  /* 0x0000007f10ff7812 */ /* 0x004fe2000780c0ff */
[----:B-1----:R-:W-:-:S12]  /*80d0*/  @!P1 BRA `(.L_x_630) ;  /* 0x0000001c00d49947 */ /* 0x002fd80003800000 */
.L_x_657:
[----:B------:R-:W-:Y:S02]  /*80e0*/  IMAD.IADD R10, R7, 0x1, R3 ;  /* 0x00000001070a7824 */ /* 0x000fe400078e0203 */
[----:B------:R-:W-:Y:S01]  /*80f0*/  IMAD.MOV.U32 R0, RZ, RZ, 0x1 ;  /* 0x00000001ff007424 */ /* 0x000fe200078e00ff */
[----:B------:R-:W-:Y:S06]  /*8100*/  @P0 BRA `(.L_x_631) ;  /* 0x0000000000180947 */ /* 0x000fec0003800000 */
[----:B------:R-:W2:Y:S01]  /*8110*/  S2R R2, SR_TID.X ;  /* 0x0000000000027919 */ /* 0x000ea20000002100 */
[----:B------:R-:W-:-:S04]  /*8120*/  IMAD.MOV.U32 R3, RZ, RZ, 0x6100 ;  /* 0x00006100ff037424 */ /* 0x000fc800078e00ff */
[----:B------:R3:W-:Y:S01]  /*8130*/  SYNCS.ARRIVE.TRANS64 RZ, [R12+URZ+0x36410], R3 ;  /* 0x036410030cff79a7 */ /* 0x0007e2000800003f */
[----:B--2---:R-:W-:-:S13]  /*8140*/  LOP3.LUT P1, RZ, R2, 0x1f, RZ, 0xc0, !PT ;  /* 0x0000001f02ff7812 */ /* 0x004fda000782c0ff */
[----:B---3--:R-:W-:Y:S05]  /*8150*/  @!P1 BRA `(.L_x_631) ;  /* 0x0000000000049947 */ /* 0x008fea0003800000 */
[----:B------:R-:W-:Y:S01]  /*8160*/  BPT.TRAP 0x1 ;  /* 0x000000040000795c */ /* 0x000fe20000300000 */
.L_x_631:
[----:B------:R-:W2:Y:S01]  /*8170*/  LDC.64 R14, c[0x0][0x198] ;  /* 0x00006600ff0e7b82 */ /* 0x000ea20000000a00 */
[----:B------:R-:W-:Y:S01]  /*8180*/  R2UR UR32, R12 ;  /* 0x000000000c2072ca */ /* 0x000fe200000e0000 */
[----:B------:R-:W-:Y:S01]  /*8190*/  UMOV UR30, 0x0 ;  /* 0x00000000001e7882 */ /* 0x000fe20000000000 */
[----:B------:R-:W-:Y:S01]  /*81a0*/  UMOV UR31, 0x14f00000 ;  /* 0x14f00000001f7882 */ /* 0x000fe20000000000 */
[----:B------:R-:W-:Y:S01]  /*81b0*/  UMOV UR42, URZ ;  /* 0x0000003f002a7c82 */ /* 0x000fe20008000000 */
[----:B------:R-:W-:Y:S01]  /*81c0*/  UMOV UR44, UR28 ;  /* 0x0000001c002c7c82 */ /* 0x000fe20008000000 */
[----:B------:R-:W-:Y:S01]  /*81d0*/  UMOV UR45, UR29 ;  /* 0x0000001d002d7c82 */ /* 0x000fe20008000000 */
[----:B------:R-:W-:Y:S01]  /*81e0*/  UMOV UR10, 0x40 ;  /* 0x00000040000a7882 */ /* 0x000fe20000000000 */
[----:B------:R-:W-:Y:S01]  /*81f0*/  UMOV UR11, UR43 ;  /* 0x0000002b000b7c82 */ /* 0x000fe20008000000 */
[----:B------:R-:W-:Y:S01]  /*8200*/  UMOV UR12, UR28 ;  /* 0x0000001c000c7c82 */ /* 0x000fe20008000000 */
[----:B------:R-:W-:Y:S01]  /*8210*/  UMOV UR13, UR29 ;  /* 0x0000001d000d7c82 */ /* 0x000fe20008000000 */
[----:B------:R-:W-:Y:S01]  /*8220*/  UMOV UR26, 0x80 ;  /* 0x00000080001a7882 */ /* 0x000fe20000000000 */
[----:B------:R-:W-:Y:S01]  /*8230*/  UMOV UR27, UR43 ;  /* 0x0000002b001b7c82 */ /* 0x000fe20008000000 */
[----:B------:R-:W-:Y:S01]  /*8240*/  UMOV UR18, 0x10 ;  /* 0x0000001000127882 */ /* 0x000fe20000000000 */
[----:B------:R-:W-:Y:S01]  /*8250*/  UIADD3 UR40, UR32, 0x1e000, URZ ;  /* 0x0001e00020287890 */ /* 0x000fe2000fffe03f */
[----:B------:R-:W-:Y:S01]  /*8260*/  IMAD.MOV.U32 R9, RZ, RZ, 0x1 ;  /* 0x00000001ff097424 */ /* 0x000fe200078e00ff */
[----:B------:R-:W-:-:S02]  /*8270*/  UIADD3 UR41, UR32, 0x36410, URZ ;  /* 0x0003641020297890 */ /* 0x000fc4000fffe03f */
[----:B------:R-:W-:Y:S02]  /*8280*/  UIADD3 UR8, UR32, 0x20000, URZ ;  /* 0x0002000020087890 */ /* 0x000fe4000fffe03f */
[----:B------:R-:W-:Y:S02]  /*8290*/  UIADD3 UR24, UR32, 0x22000, URZ ;  /* 0x0002200020187890 */ /* 0x000fe4000fffe03f */
[----:B------:R-:W-:Y:S01]  /*82a0*/  UIADD3 UR33, UR32, 0x36400, URZ ;  /* 0x0003640020217890 */ /* 0x000fe2000fffe03f */
[----:B--2---:R-:W-:Y:S01]  /*82b0*/  IMAD.MOV.U32 R13, RZ, RZ, R14 ;  /* 0x000000ffff0d7224 */ /* 0x004fe200078e000e */
[----:B------:R-:W-:Y:S01]  /*82c0*/  UMOV UR9, UR41 ;  /* 0x0000002900097c82 */ /* 0x000fe20008000000 */
[----:B------:R-:W-:Y:S01]  /*82d0*/  IMAD.MOV.U32 R14, RZ, RZ, R15 ;  /* 0x000000ffff0e7224 */ /* 0x000fe200078e000f */
[----:B------:R-:W-:Y:S01]  /*82e0*/  UMOV UR25, UR41 ;  /* 0x0000002900197c82 */ /* 0x000fe20008000000 */
[----:B------:R-:W-:Y:S01]  /*82f0*/  UIADD3 UR56, UR32, 0x3000, URZ ;  /* 0x0000300020387890 */ /* 0x000fe2000fffe03f */
[C---:B------:R-:W-:Y:S01]  /*8300*/  IADD3 R3, P2, R13.reuse, 0x2f0, RZ ;  /* 0x000002f00d037810 */ /* 0x040fe20007f5e0ff */
[----:B------:R-:W-:Y:S01]  /*8310*/  UMOV UR6, 0x0 ;  /* 0x0000000000067882 */ /* 0x000fe20000000000 */
[----:B------:R-:W-:Y:S01]  /*8320*/  IADD3 R2, P1, R13, 0xf0, RZ ;  /* 0x000000f00d027810 */ /* 0x000fe20007f3e0ff */
[----:B------:R-:W-:Y:S01]  /*8330*/  UMOV UR7, 0x10000000 ;  /* 0x1000000000077882 */ /* 0x000fe20000000000 */
[----:B------:R-:W-:Y:S01]  /*8340*/  R2UR UR22, R3 ;  /* 0x00000000031672ca */ /* 0x000fe200000e0000 */
[----:B------:R-:W-:Y:S01]  /*8350*/  UMOV UR34, UR42 ;  /* 0x0000002a00227c82 */ /* 0x000fe20008000000 */
[----:B------:R-:W-:Y:S01]  /*8360*/  R2UR UR16, R2 ;  /* 0x00000000021072ca */ /* 0x000fe200000e0000 */
[--C-:B------:R-:W-:Y:S01]  /*8370*/  IMAD.X R3, RZ, RZ, R14.reuse, P1 ;  /* 0x000000ffff037224 */ /* 0x100fe200008e060e */
[----:B------:R-:W-:Y:S01]  /*8380*/  IADD3 R4, P3, R13, 0x3f0, RZ ;  /* 0x000003f00d047810 */ /* 0x000fe20007f7e0ff */
[----:B------:R-:W-:Y:S01]  /*8390*/  UIADD3 UR48, UR32, 0x6000, URZ ;  /* 0x0000600020307890 */ /* 0x000fe2000fffe03f */
[----:B------:R-:W-:Y:S01]  /*83a0*/  ISETP.GE.AND P1, PT, R8, 0x41, PT ;  /* 0x000000410800780c */ /* 0x000fe20003f26270 */
[----:B------:R-:W-:Y:S01]  /*83b0*/  UMOV UR58, 0x40 ;  /* 0x00000040003a7882 */ /* 0x000fe20000000000 */
[----:B------:R-:W-:Y:S01]  /*83c0*/  R2UR UR17, R3 ;  /* 0x00000000031172ca */ /* 0x000fe200000e0000 */
[--C-:B------:R-:W-:Y:S01]  /*83d0*/  IMAD.X R5, RZ, RZ, R14.reuse, P3 ;  /* 0x000000ffff057224 */ /* 0x100fe200018e060e */
[----:B------:R-:W-:Y:S01]  /*83e0*/  R2UR UR14, R4 ;  /* 0x00000000040e72ca */ /* 0x000fe200000e0000 */
[----:B------:R-:W-:Y:S01]  /*83f0*/  IMAD.X R4, RZ, RZ, R14, P2 ;  /* 0x000000ffff047224 */ /* 0x000fe200010e060e */
[----:B------:R-:W-:Y:S01]  /*8400*/  UMOV UR59, UR35 ;  /* 0x00000023003b7c82 */ /* 0x000fe20008000000 */
[----:B------:R-:W-:Y:S01]  /*8410*/  UMOV UR60, UR36 ;  /* 0x00000024003c7c82 */ /* 0x000fe20008000000 */
[----:B------:R-:W-:Y:S01]  /*8420*/  R2UR UR15, R5 ;  /* 0x00000000050f72ca */ /* 0x000fe200000e0000 */
[----:B------:R-:W-:Y:S01]  /*8430*/  IMAD.MOV.U32 R5, RZ, RZ, 0x12000 ;  /* 0x00012000ff057424 */ /* 0x000fe200078e00ff */
[----:B------:R-:W-:Y:S01]  /*8440*/  R2UR UR23, R4 ;  /* 0x00000000041772ca */ /* 0x000fe200000e0000 */
[----:B------:R-:W-:Y:S01]  /*8450*/  UMOV UR61, UR37 ;  /* 0x00000025003d7c82 */ /* 0x000fe20008000000 */
[----:B------:R-:W-:Y:S01]  /*8460*/  UMOV UR57, UR33 ;  /* 0x0000002100397c82 */ /* 0x000fe20008000000 */
[----:B------:R-:W-:Y:S01]  /*8470*/  UMOV UR50, 0x80 ;  /* 0x0000008000327882 */ /* 0x000fe20000000000 */
[----:B------:R-:W-:Y:S01]  /*8480*/  UMOV UR51, UR35 ;  /* 0x0000002300337c82 */ /* 0x000fe20008000000 */
[----:B------:R2:W-:Y:S01]  /*8490*/  UTMALDG.4D [UR40], [UR16], desc[UR30] ;  /* 0x00001e28100075b4 */ /* 0x0005e20008019000 */
[----:B------:R-:W-:Y:S01]  /*84a0*/  UMOV UR52, UR36 ;  /* 0x0000002400347c82 */ /* 0x000fe20008000000 */
[----:B------:R-:W-:Y:S01]  /*84b0*/  UMOV UR53, UR37 ;  /* 0x0000002500357c82 */ /* 0x000fe20008000000 */
[----:B------:R-:W-:Y:S01]  /*84c0*/  UMOV UR49, UR33 ;  /* 0x0000002100317c82 */ /* 0x000fe20008000000 */
[----:B------:R-:W-:Y:S01]  /*84d0*/  UMOV UR19, UR35 ;  /* 0x0000002300137c82 */ /* 0x000fe20008000000 */
[----:B------:R-:W-:Y:S01]  /*84e0*/  UMOV UR20, UR36 ;  /* 0x0000002400147c82 */ /* 0x000fe20008000000 */
[----:B------:R-:W-:Y:S01]  /*84f0*/  UMOV UR21, UR37 ;  /* 0x0000002500157c82 */ /* 0x000fe20008000000 */
[----:B------:R-:W-:Y:S01]  /*8500*/  IMAD.MOV.U32 R4, RZ, RZ, 0x1 ;  /* 0x00000001ff047424 */ /* 0x000fe200078e00ff */
[----:B------:R3:W-:Y:S01]  /*8510*/  UTMALDG.4D [UR8], [UR16], desc[UR30] ;  /* 0x00001e08100075b4 */ /* 0x0007e20008019000 */
[----:B------:R4:W-:Y:S01]  /*8520*/  UTMALDG.4D [UR24], [UR16], desc[UR30] ;  /* 0x00001e18100075b4 */ /* 0x0009e20008019000 */
[----:B--2---:R-:W-:-:S02]  /*8530*/  UIADD3 UR40, UR32, 0x30000, URZ ;  /* 0x0003000020287890 */ /* 0x004fc4000fffe03f */
[----:B---3--:R-:W-:-:S07]  /*8540*/  UIADD3 UR8, UR32, 0xc000, URZ ;  /* 0x0000c00020087890 */ /* 0x008fce000fffe03f */
[----:B------:R2:W-:Y:S01]  /*8550*/  UBLKCP.S.G [UR40], [UR4], UR18 ;  /* 0x00000028040073ba */ /* 0x0005e20008000212 */
[----:B------:R3:W-:Y:S01]  /*8560*/  SYNCS.ARRIVE.TRANS64 RZ, [R12+URZ+0x36400], R5 ;  /* 0x036400050cff79a7 */ /* 0x0007e2000800003f */
[----:B------:R-:W-:Y:S01]  /*8570*/  UMOV UR11, UR35 ;  /* 0x00000023000b7c82 */ /* 0x000fe20008000000 */
[----:B------:R-:W-:Y:S01]  /*8580*/  UMOV UR12, UR36 ;  /* 0x00000024000c7c82 */ /* 0x000fe20008000000 */
[----:B------:R-:W-:Y:S01]  /*8590*/  UMOV UR13, UR37 ;  /* 0x00000025000d7c82 */ /* 0x000fe20008000000 */
[----:B------:R-:W-:Y:S01]  /*85a0*/  UMOV UR9, UR33 ;  /* 0x0000002100097c82 */ /* 0x000fe20008000000 */
[----:B----4-:R-:W-:Y:S02]  /*85b0*/  UIADD3 UR16, UR32, 0x9000, URZ ;  /* 0x0000900020107890 */ /* 0x010fe4000fffe03f */
[----:B------:R4:W-:Y:S01]  /*85c0*/  UTMALDG.4D [UR32], [UR22], desc[UR6] ;  /* 0x00000620160075b4 */ /* 0x0009e20008019000 */
[----:B------:R-:W-:Y:S01]  /*85d0*/  UMOV UR17, UR33 ;  /* 0x0000002100117c82 */ /* 0x000fe20008000000 */
[----:B---3--:R-:W-:Y:S01]  /*85e0*/  IMAD.MOV.U32 R5, RZ, RZ, RZ ;  /* 0x000000ffff057224 */ /* 0x008fe200078e00ff */
[----:B------:R3:W-:Y:S01]  /*85f0*/  UTMALDG.4D [UR56], [UR22], desc[UR6] ;  /* 0x00000638160075b4 */ /* 0x0007e20008019000 */
[----:B--2---:R-:W-:Y:S01]  /*8600*/  UMOV UR18, UR42 ;  /* 0x0000002a00127c82 */ /* 0x004fe20008000000 */
[----:B------:R3:W-:Y:S02]  /*8610*/  UTMALDG.4D [UR48], [UR22], desc[UR6] ;  /* 0x00000630160075b4 */ /* 0x0007e40008019000 */
[----:B------:R3:W-:Y:S01]  /*8620*/  UTMALDG.4D [UR16], [UR14], desc[UR6] ;  /* 0x000006100e0075b4 */ /* 0x0007e20008019000 */
[----:B----4-:R-:W-:Y:S01]  /*8630*/  UIADD3 UR32, UR32, 0xf000, URZ ;  /* 0x0000f00020207890 */ /* 0x010fe2000fffe03f */
[----:B------:R-:W-:Y:S01]  /*8640*/  UMOV UR34, 0x80 ;  /* 0x0000008000227882 */ /* 0x000fe20000000000 */
[----:B------:R3:W-:Y:S07]  /*8650*/  UTMALDG.4D [UR8], [UR14], desc[UR6] ;  /* 0x000006080e0075b4 */ /* 0x0007ee0008019000 */
[----:B------:R3:W-:Y:S02]  /*8660*/  UTMALDG.4D [UR32], [UR14], desc[UR6] ;  /* 0x000006200e0075b4 */ /* 0x0007e40008019000 */
[----:B---3--:R-:W-:Y:S05]  /*8670*/  @!P1 BRA `(.L_x_632) ;  /* 0x0000001000b09947 */ /* 0x008fea0003800000 */
[----:B------:R-:W2:Y:S01]  /*8680*/  S2R R15, SR_TID.X ;  /* 0x00000000000f7919 */ /* 0x000ea20000002100 */
[C---:B------:R-:W-:Y:S01]  /*8690*/  VIADD R0, R8.reuse, 0x3f ;  /* 0x0000003f08007836 */ /* 0x040fe20000000000 */
[----:B------:R-:W-:Y:S01]  /*86a0*/  ISETP.GE.AND P1, PT, R8, 0x81, PT ;  /* 0x000000810800780c */ /* 0x000fe20003f26270 */
[----:B------:R-:W-:-:S03]  /*86b0*/  IMAD.MOV.U32 R9, RZ, RZ, 0x1 ;  /* 0x00000001ff097424 */ /* 0x000fc600078e00ff */
[----:B------:R-:W-:-:S04]  /*86c0*/  SHF.R.S32.HI R5, RZ, 0x1f, R0 ;  /* 0x0000001fff057819 */ /* 0x000fc80000011400 */
[----:B------:R-:W-:Y:S01]  /*86d0*/  LEA.HI R5, R5, R0, RZ, 0x6 ;  /* 0x0000000005057211 */ /* 0x000fe200078f30ff */
[----:B------:R-:W-:-:S03]  /*86e0*/  IMAD.MOV.U32 R0, RZ, RZ, 0x1 ;  /* 0x00000001ff007424 */ /* 0x000fc600078e00ff */
[----:B------:R-:W-:-:S04]  /*86f0*/  LEA.HI.SX32 R5, R5, 0xffffffff, 0x1a ;  /* 0xffffffff05057811 */ /* 0x000fc800078fd2ff */
[----:B------:R-:W-:Y:S01]  /*8700*/  VIMNMX R19, R5, 0x1, !PT ;  /* 0x0000000105137848 */ /* 0x000fe20007fe0100 */
[----:B------:R-:W-:-:S03]  /*8710*/  IMAD.MOV.U32 R5, RZ, RZ, RZ ;  /* 0x000000ffff057224 */ /* 0x000fc600078e00ff */
[----:B------:R-:W-:Y:S02]  /*8720*/  LOP3.LUT R16, R19, 0x1, RZ, 0xc0, !PT ;  /* 0x0000000113107812 */ /* 0x000fe400078ec0ff */
[----:B--2---:R-:W-:Y:S01]  /*8730*/  LOP3.LUT R8, R15, 0x1f, RZ, 0xc0, !PT ;  /* 0x0000001f0f087812 */ /* 0x004fe200078ec0ff */
[----:B------:R-:W-:Y:S01]  /*8740*/  IMAD.MOV.U32 R15, RZ, RZ, RZ ;  /* 0x000000ffff0f7224 */ /* 0x000fe200078e00ff */
[----:B------:R-:W-:Y:S06]  /*8750*/  @!P1 BRA `(.L_x_633) ;  /* 0x0000000c00009947 */ /* 0x000fec0003800000 */
[----:B------:R-:W-:Y:S02]  /*8760*/  IMAD.IADD R20, R19, 0x1, -R16 ;  /* 0x0000000113147824 */ /* 0x000fe400078e0a10 */
[----:B------:R-:W-:Y:S02]  /*8770*/  IMAD.MOV.U32 R15, RZ, RZ, RZ ;  /* 0x000000ffff0f7224 */ /* 0x000fe400078e00ff */
[----:B------:R-:W-:-:S07]  /*8780*/  IMAD.MOV.U32 R0, RZ, RZ, 0x1 ;  /* 0x00000001ff007424 */ /* 0x000fce00078e00ff */
.L_x_642:
[----:B-1----:R-:W-:-:S05]  /*8790*/  IMAD.MOV.U32 R11, RZ, RZ, 0x1 ;  /* 0x00000001ff0b7424 */ /* 0x002fca00078e00ff */
[----:B------:R-:W-:-:S04]  /*87a0*/  SHF.L.U32 R11, R11, 0x1f, RZ ;  /* 0x0000001f0b0b7819 */ /* 0x000fc800000006ff */
[----:B------:R-:W1:Y:S02]  /*87b0*/  SYNCS.PHASECHK.TRANS64.TRYWAIT P1, [R12+URZ+0x36438], R11 ;  /* 0x0364380b0c0075a7 */ /* 0x000e64000802017f */
[----:B-1234-:R-:W-:Y:S05]  /*87c0*/  @!P1 BRA `(.L_x_634) ;  /* 0x00000018002c9947 */ /* 0x01efea0003800000 */
.L_x_658:
[----:B------:R-:W-:Y:S05]  /*87d0*/  @P0 BRA `(.L_x_635) ;  /* 0x0000000000140947 */ /* 0x000fea0003800000 */
[----:B------:R-:W-:Y:S01]  /*87e0*/  ISETP.NE.AND P1, PT, R8, RZ, PT ;  /* 0x000000ff0800720c */ /* 0x000fe20003f25270 */
[----:B------:R-:W-:-:S04]  /*87f0*/  IMAD.MOV.U32 R3, RZ, RZ, 0x6100 ;  /* 0x00006100ff037424 */ /* 0x000fc800078e00ff */
[----:B------:R2:W-:Y:S08]  /*8800*/  SYNCS.ARRIVE.TRANS64 RZ, [R12+URZ+0x36430], R3 ;  /* 0x036430030cff79a7 */ /* 0x0005f0000800003f */
[----:B------:R-:W-:Y:S05]  /*8810*/  @!P1 BRA `(.L_x_635) ;  /* 0x0000000000049947 */ /* 0x000fea0003800000 */
[----:B------:R-:W-:Y:S01]  /*8820*/  BPT.TRAP 0x1 ;  /* 0x000000040000795c */ /* 0x000fe20000300000 */
.L_x_635:
[----:B------:R-:W3:Y:S01]  /*8830*/  LDC.64 R18, c[0x0][0x728] ;  /* 0x0001ca00ff127b82 */ /* 0x000ee20000000a00 */
[----:B--2---:R-:W-:Y:S01]  /*8840*/  IMAD.SHL.U32 R3, R15, 0x40, RZ ;  /* 0x000000400f037824 */ /* 0x004fe200078e00ff */
[----:B------:R-:W-:Y:S01]  /*8850*/  UMOV UR14, 0x0 ;  /* 0x00000000000e7882 */ /* 0x000fe20000000000 */
[C---:B------:R-:W-:Y:S01]  /*8860*/  VIADD R21, R12.reuse, 0x36430 ;  /* 0x000364300c157836 */ /* 0x040fe20000000000 */
[----:B------:R-:W-:Y:S01]  /*8870*/  UMOV UR15, 0x14f00000 ;  /* 0x14f00000000f7882 */ /* 0x000fe20000000000 */
[C---:B------:R-:W-:Y:S01]  /*8880*/  VIADD R24, R12.reuse, 0x2e000 ;  /* 0x0002e0000c187836 */ /* 0x040fe20000000000 */
[C---:B------:R-:W-:Y:S01]  /*8890*/  IADD3 R2, P1, R3.reuse, R6, RZ ;  /* 0x0000000603027210 */ /* 0x040fe20007f3e0ff */
[----:B------:R-:W-:Y:S01]  /*88a0*/  VIADD R25, R12, 0x30200 ;  /* 0x000302000c197836 */ /* 0x000fe20000000000 */
[----:B------:R-:W2:Y:S01]  /*88b0*/  LDC.64 R22, c[0x0][0x198] ;  /* 0x00006600ff167b82 */ /* 0x000ea20000000a00 */
[C---:B------:R-:W-:Y:S01]  /*88c0*/  R2UR UR27, R3.reuse ;  /* 0x00000000031b72ca */ /* 0x040fe200000e0000 */
[----:B------:R-:W-:Y:S01]  /*88d0*/  UMOV UR26, URZ ;  /* 0x0000003f001a7c82 */ /* 0x000fe20008000000 */
[----:B------:R-:W-:Y:S01]  /*88e0*/  LEA.HI.X.SX32 R4, R3, R10, 0x1, P1 ;  /* 0x0000000a03047211 */ /* 0x000fe200008f0eff */
[----:B------:R-:W-:Y:S01]  /*88f0*/  UMOV UR18, 0x40 ;  /* 0x0000004000127882 */ /* 0x000fe20000000000 */
        /* <DEDUP_REMOVED lines=8> */
[----:B------:R-:W-:Y:S01]  /*8980*/  SHF.L.U32 R27, R0, 0x1f, RZ ;  /* 0x0000001f001b7819 */ /* 0x000fe200000006ff */
[----:B------:R-:W-:Y:S01]  /*8990*/  UIADD3 UR27, UR27, UR43, URZ ;  /* 0x0000002b1b1b7290 */ /* 0x000fe2000fffe03f */
[----:B---3--:R-:W-:Y:S01]  /*89a0*/  LEA R5, P1, R2, R18, 0x2 ;  /* 0x0000001202057211 */ /* 0x008fe200078210ff */
[----:B------:R-:W-:-:S02]  /*89b0*/  UMOV UR22, 0x10 ;  /* 0x0000001000167882 */ /* 0x000fc40000000000 */
[----:B------:R-:W-:Y:S01]  /*89c0*/  UMOV UR17, UR25 ;  /* 0x0000001900117c82 */ /* 0x000fe20008000000 */
[----:B------:R-:W-:Y:S01]  /*89d0*/  UMOV UR9, UR25 ;  /* 0x0000001900097c82 */ /* 0x000fe20008000000 */
[----:B------:R-:W-:Y:S01]  /*89e0*/  LEA.HI.X R2, R2, R19, R4, 0x2, P1 ;  /* 0x0000001302027211 */ /* 0x000fe200008f1404 */
[----:B------:R-:W-:Y:S01]  /*89f0*/  UMOV UR19, UR27 ;  /* 0x0000001b00137c82 */ /* 0x000fe20008000000 */
[----:B------:R-:W-:Y:S01]  /*8a00*/  R2UR UR30, R5 ;  /* 0x00000000051e72ca */ /* 0x000fe200000e0000 */
[----:B------:R-:W-:Y:S01]  /*8a10*/  UMOV UR11, UR27 ;  /* 0x0000001b000b7c82 */ /* 0x000fe20008000000 */
[----:B--2---:R-:W-:Y:S01]  /*8a20*/  IMAD.MOV.U32 R13, RZ, RZ, R22 ;  /* 0x000000ffff0d7224 */ /* 0x004fe200078e0016 */
[----:B------:R-:W-:Y:S01]  /*8a30*/  R2UR UR31, R2 ;  /* 0x00000000021f72ca */ /* 0x000fe200000e0000 */
[----:B------:R-:W-:Y:S01]  /*8a40*/  IMAD.MOV.U32 R14, RZ, RZ, R23 ;  /* 0x000000ffff0e7224 */ /* 0x000fe200078e0017 */
[----:B------:R-:W-:Y:S01]  /*8a50*/  UMOV UR33, UR25 ;  /* 0x0000001900217c82 */ /* 0x000fe20008000000 */
[C---:B------:R-:W-:Y:S01]  /*8a60*/  VIADD R22, R12.reuse, 0x2a000 ;  /* 0x0002a0000c167836 */ /* 0x040fe20000000000 */
[----:B------:R-:W-:Y:S01]  /*8a70*/  IADD3 R4, P1, R13, 0x1f0, RZ ;  /* 0x000001f00d047810 */ /* 0x000fe20007f3e0ff */
[----:B------:R-:W-:-:S03]  /*8a80*/  VIADD R23, R12, 0x2c000 ;  /* 0x0002c0000c177836 */ /* 0x000fc60000000000 */
[----:B------:R-:W-:Y:S01]  /*8a90*/  R2UR UR24, R22 ;  /* 0x00000000161872ca */ /* 0x000fe200000e0000 */
[----:B------:R-:W-:Y:S01]  /*8aa0*/  IMAD.X R5, RZ, RZ, R14, P1 ;  /* 0x000000ffff057224 */ /* 0x000fe200008e060e */
[----:B------:R-:W-:Y:S02]  /*8ab0*/  R2UR UR6, R4 ;  /* 0x00000000040672ca */ /* 0x000fe400000e0000 */
[----:B------:R-:W-:Y:S02]  /*8ac0*/  R2UR UR16, R23 ;  /* 0x00000000171072ca */ /* 0x000fe400000e0000 */
[----:B------:R-:W-:-:S13]  /*8ad0*/  R2UR UR7, R5 ;  /* 0x00000000050772ca */ /* 0x000fda00000e0000 */
[----:B------:R2:W-:Y:S01]  /*8ae0*/  UTMALDG.4D [UR24], [UR6], desc[UR14] ;  /* 0x00000e18060075b4 */ /* 0x0005e20008019000 */
[----:B------:R2:W-:Y:S01]  /*8af0*/  UTMALDG.4D [UR16], [UR6], desc[UR14] ;  /* 0x00000e10060075b4 */ /* 0x0005e20008019000 */
[----:B------:R2:W-:Y:S01]  /*8b00*/  UTMALDG.4D [UR8], [UR6], desc[UR14] ;  /* 0x00000e08060075b4 */ /* 0x0005e20008019000 */
[----:B------:R2:W-:Y:S01]  /*8b10*/  UBLKCP.S.G [UR32], [UR30], UR22 ;  /* 0x000000201e0073ba */ /* 0x0005e20008000216 */
[----:B------:R-:W3:Y:S02]  /*8b20*/  SYNCS.PHASECHK.TRANS64.TRYWAIT P1, [R12+URZ+0x36428], R27 ;  /* 0x0364281b0c0075a7 */ /* 0x000ee4000802017f */
[----:B--23--:R-:W-:Y:S05]  /*8b30*/  @!P1 BRA `(.L_x_636) ;  /* 0x0000001400649947 */ /* 0x00cfea0003800000 */
.L_x_659:
[----:B------:R-:W-:Y:S05]  /*8b40*/  @P0 BRA `(.L_x_637) ;  /* 0x0000000000140947 */ /* 0x000fea0003800000 */
[----:B------:R-:W-:Y:S01]  /*8b50*/  ISETP.NE.AND P1, PT, R8, RZ, PT ;  /* 0x000000ff0800720c */ /* 0x000fe20003f25270 */
[----:B--2---:R-:W-:-:S04]  /*8b60*/  IMAD.MOV.U32 R27, RZ, RZ, 0x6100 ;  /* 0x00006100ff1b7424 */ /* 0x004fc800078e00ff */
[----:B------:R3:W-:Y:S08]  /*8b70*/  SYNCS.ARRIVE.TRANS64 RZ, [R12+URZ+0x36418], R27 ;  /* 0x0364181b0cff79a7 */ /* 0x0007f0000800003f */
[----:B------:R-:W-:Y:S05]  /*8b80*/  @!P1 BRA `(.L_x_637) ;  /* 0x0000000000049947 */ /* 0x000fea0003800000 */
[----:B------:R-:W-:Y:S01]  /*8b90*/  BPT.TRAP 0x1 ;  /* 0x000000040000795c */ /* 0x000fe20000300000 */
.L_x_637:
[----:B------:R-:W-:Y:S01]  /*8ba0*/  VIADD R26, R3, 0x40 ;  /* 0x00000040031a7836 */ /* 0x000fe20000000000 */
[----:B------:R-:W-:Y:S01]  /*8bb0*/  IADD3 R2, P1, R13, 0xf0, RZ ;  /* 0x000000f00d027810 */ /* 0x000fe20007f3e0ff */
[----:B------:R-:W-:Y:S01]  /*8bc0*/  UMOV UR22, 0x0 ;  /* 0x0000000000167882 */ /* 0x000fe20000000000 */
[----:B------:R-:W-:Y:S01]  /*8bd0*/  R2UR UR24, R12 ;  /* 0x000000000c1872ca */ /* 0x000fe200000e0000 */
[C---:B--23--:R-:W-:Y:S01]  /*8be0*/  VIADD R27, R26.reuse, UR43 ;  /* 0x0000002b1a1b7c36 */ /* 0x04cfe20008000000 */
[----:B------:R-:W-:Y:S01]  /*8bf0*/  R2UR UR6, R26 ;  /* 0x000000001a0672ca */ /* 0x000fe200000e0000 */
[----:B------:R-:W-:Y:S01]  /*8c00*/  IMAD.X R3, RZ, RZ, R14, P1 ;  /* 0x000000ffff037224 */ /* 0x000fe200008e060e */
        /* <DEDUP_REMOVED lines=9> */
[----:B------:R-:W-:Y:S01]  /*8ca0*/  UIADD3 UR16, UR24, 0x24000, URZ ;  /* 0x0002400018107890 */ /* 0x000fe2000fffe03f */
[----:B------:R-:W-:Y:S01]  /*8cb0*/  SHF.L.U32 R28, RZ, 0x1f, RZ ;  /* 0x0000001fff1c7819 */ /* 0x000fe200000006ff */
[----:B------:R-:W-:-:S02]  /*8cc0*/  UIADD3 UR17, UR24, 0x36418, URZ ;  /* 0x0003641818117890 */ /* 0x000fc4000fffe03f */
[----:B------:R-:W-:Y:S02]  /*8cd0*/  UIADD3 UR8, UR24, 0x26000, URZ ;  /* 0x0002600018087890 */ /* 0x000fe4000fffe03f */
[----:B------:R-:W-:Y:S02]  /*8ce0*/  UIADD3 UR30, UR24, 0x30100, URZ ;  /* 0x00030100181e7890 */ /* 0x000fe4000fffe03f */
[----:B------:R-:W-:Y:S02]  /*8cf0*/  UIADD3 UR24, UR24, 0x28000, URZ ;  /* 0x0002800018187890 */ /* 0x000fe4000fffe03f */
[----:B------:R-:W-:Y:S01]  /*8d00*/  UIMAD.WIDE UR6, UR6, 0x4, UR4 ;  /* 0x00000004060678a5 */ /* 0x000fe2000f8e0204 */
        /* <DEDUP_REMOVED lines=11> */
[----:B------:R2:W-:Y:S01]  /*8dc0*/  UBLKCP.S.G [UR30], [UR6], UR32 ;  /* 0x0000001e060073ba */ /* 0x0005e20008000220 */
[----:B------:R-:W3:Y:S02]  /*8dd0*/  SYNCS.PHASECHK.TRANS64.TRYWAIT P1, [R12+URZ+0x36438], R28 ;  /* 0x0364381c0c0075a7 */ /* 0x000ee4000802017f */
[----:B--23--:R-:W-:Y:S05]  /*8de0*/  @!P1 BRA `(.L_x_638) ;  /* 0x0000001000cc9947 */ /* 0x00cfea0003800000 */
.L_x_660:
[----:B--2---:R-:W-:Y:S01]  /*8df0*/  SHF.R.S32.HI R28, RZ, 0x1f, R26 ;  /* 0x0000001fff1c7819 */ /* 0x004fe2000001141a */
[----:B------:R-:W-:Y:S06]  /*8e00*/  @P0 BRA `(.L_x_639) ;  /* 0x0000000000140947 */ /* 0x000fec0003800000 */
[----:B------:R-:W-:Y:S01]  /*8e10*/  ISETP.NE.AND P1, PT, R8, RZ, PT ;  /* 0x000000ff0800720c */ /* 0x000fe20003f25270 */
[----:B------:R-:W-:-:S04]  /*8e20*/  IMAD.MOV.U32 R29, RZ, RZ, 0x6100 ;  /* 0x00006100ff1d7424 */ /* 0x000fc800078e00ff */
[----:B------:R2:W-:Y:S08]  /*8e30*/  SYNCS.ARRIVE.TRANS64 RZ, [R12+URZ+0x36430], R29 ;  /* 0x0364301d0cff79a7 */ /* 0x0005f0000800003f */
[----:B------:R-:W-:Y:S05]  /*8e40*/  @!P1 BRA `(.L_x_639) ;  /* 0x0000000000049947 */ /* 0x000fea0003800000 */
[----:B------:R-:W-:Y:S01]  /*8e50*/  BPT.TRAP 0x1 ;  /* 0x000000040000795c */ /* 0x000fe20000300000 */
.L_x_639:
[----:B------:R-:W-:Y:S01]  /*8e60*/  IADD3 R26, P1, R26, R6, RZ ;  /* 0x000000061a1a7210 */ /* 0x000fe20007f3e0ff */
[----:B------:R-:W-:Y:S01]  /*8e70*/  UMOV UR14, 0x0 ;  /* 0x00000000000e7882 */ /* 0x000fe20000000000 */
[----:B------:R-:W-:Y:S01]  /*8e80*/  R2UR UR25, R21 ;  /* 0x00000000151972ca */ /* 0x000fe200000e0000 */
[----:B------:R-:W-:Y:S01]  /*8e90*/  UMOV UR15, 0x14f00000 ;  /* 0x14f00000000f7882 */ /* 0x000fe20000000000 */
[----:B------:R-:W-:Y:S01]  /*8ea0*/  R2UR UR27, R27 ;  /* 0x000000001b1b72ca */ /* 0x000fe200000e0000 */
[----:B------:R-:W-:Y:S01]  /*8eb0*/  IMAD.X R28, R28, 0x1, R10, P1 ;  /* 0x000000011c1c7824 */ /* 0x000fe200008e060a */
[----:B------:R-:W-:Y:S01]  /*8ec0*/  LEA R18, P1, R26, R18, 0x2 ;  /* 0x000000121a127211 */ /* 0x000fe200078210ff */
[----:B------:R-:W-:Y:S01]  /*8ed0*/  UMOV UR26, URZ ;  /* 0x0000003f001a7c82 */ /* 0x000fe20008000000 */
[----:B------:R-:W-:Y:S01]  /*8ee0*/  R2UR UR24, R22 ;  /* 0x00000000161872ca */ /* 0x000fe200000e0000 */
[----:B------:R-:W-:Y:S01]  /*8ef0*/  UMOV UR18, 0x40 ;  /* 0x0000004000127882 */ /* 0x000fe20000000000 */
[----:B------:R-:W-:Y:S01]  /*8f00*/  LEA.HI.X R19, R26, R19, R28, 0x2, P1 ;  /* 0x000000131a137211 */ /* 0x000fe200008f141c */
[----:B------:R-:W-:Y:S01]  /*8f10*/  UMOV UR20, UR28 ;  /* 0x0000001c00147c82 */ /* 0x000fe20008000000 */
[----:B------:R-:W-:Y:S01]  /*8f20*/  R2UR UR6, R4 ;  /* 0x00000000040672ca */ /* 0x000fe200000e0000 */
        /* <DEDUP_REMOVED lines=22> */
[----:B------:R-:W4:Y:S02]  /*9090*/  SYNCS.PHASECHK.TRANS64.TRYWAIT P1, [R12+URZ+0x36420], R5 ;  /* 0x036420050c0075a7 */ /* 0x000f24000802017f */
[----:B---34-:R-:W-:Y:S05]  /*90a0*/  @!P1 BRA `(.L_x_640) ;  /* 0x0000001000309947 */ /* 0x018fea0003800000 */
.L_x_662:
[----:B------:R-:W-:Y:S05]  /*90b0*/  @P0 BRA `(.L_x_641) ;  /* 0x0000000000140947 */ /* 0x000fea0003800000 */
[----:B------:R-:W-:Y:S01]  /*90c0*/  ISETP.NE.AND P1, PT, R8, RZ, PT ;  /* 0x000000ff0800720c */ /* 0x000fe20003f25270 */
[----:B---3--:R-:W-:-:S04]  /*90d0*/  IMAD.MOV.U32 R5, RZ, RZ, 0x6100 ;  /* 0x00006100ff057424 */ /* 0x008fc800078e00ff */
[----:B------:R4:W-:Y:S08]  /*90e0*/  SYNCS.ARRIVE.TRANS64 RZ, [R12+URZ+0x36410], R5 ;  /* 0x036410050cff79a7 */ /* 0x0009f0000800003f */
[----:B------:R-:W-:Y:S05]  /*90f0*/  @!P1 BRA `(.L_x_641) ;  /* 0x0000000000049947 */ /* 0x000fea0003800000 */
[----:B------:R-:W-:Y:S01]  /*9100*/  BPT.TRAP 0x1 ;  /* 0x000000040000795c */ /* 0x000fe20000300000 */
.L_x_641:
        /* <DEDUP_REMOVED lines=18> */
[----:B------:R-:W-:Y:S02]  /*9230*/  UIADD3 UR19, UR32, UR43, URZ ;  /* 0x0000002b20137290 */ /* 0x000fe4000fffe03f */
[----:B------:R-:W-:Y:S02]  /*9240*/  UIADD3 UR8, UR24, 0x20000, URZ ;  /* 0x0002000018087890 */ /* 0x000fe4000fffe03f */
[----:B------:R-:W-:-:S02]  /*9250*/  UIADD3 UR40, UR24, 0x30000, URZ ;  /* 0x0003000018287890 */ /* 0x000fc4000fffe03f */
        /* <DEDUP_REMOVED lines=9> */
[----:B------:R-:W-:Y:S01]  /*92f0*/  UMOV UR41, UR17 ;  /* 0x0000001100297c82 */ /* 0x000fe20008000000 */
[----:B------:R1:W-:Y:S01]  /*9300*/  UTMALDG.4D [UR8], [UR14], desc[UR22] ;  /* 0x000016080e0075b4 */ /* 0x0003e20008019000 */
[----:B------:R-:W-:Y:S01]  /*9310*/  UMOV UR31, 0x10 ;  /* 0x00000010001f7882 */ /* 0x000fe20000000000 */
[----:B------:R1:W-:Y:S01]  /*9320*/  UTMALDG.4D [UR24], [UR14], desc[UR22] ;  /* 0x000016180e0075b4 */ /* 0x0003e20008019000 */
[----:B------:R1:W-:Y:S02]  /*9330*/  UBLKCP.S.G [UR40], [UR6], UR31 ;  /* 0x00000028060073ba */ /* 0x0003e4000800021f */
[----:B-1----:R-:W-:Y:S05]  /*9340*/  @P1 BRA `(.L_x_642) ;  /* 0xfffffff400101947 */ /* 0x002fea000383ffff */
[----:B---34-:R-:W-:-:S07]  /*9350*/  IMAD.U32 R5, RZ, RZ, UR32 ;  /* 0x00000020ff057e24 */ /* 0x018fce000f8e00ff */
.L_x_633:
[----:B------:R-:W-:Y:S01]  /*9360*/  ISETP.NE.AND P1, PT, R16, RZ, PT ;  /* 0x000000ff1000720c */ /* 0x000fe20003f25270 */
[----:B------:R-:W-:-:S12]  /*9370*/  IMAD.MOV.U32 R4, RZ, RZ, 0x1 ;  /* 0x00000001ff047424 */ /* 0x000fd800078e00ff */
[----:B------:R-:W-:Y:S05]  /*9380*/  @!P1 BRA `(.L_x_632) ;  /* 0x00000004006c9947 */ /* 0x000fea0003800000 */
[----:B------:R-:W3:Y:S02]  /*9390*/  SYNCS.PHASECHK.TRANS64.TRYWAIT P1, [R12+URZ+0x36438], R11 ;  /* 0x0364380b0c0075a7 */ /* 0x000ee4000802017f */
[----:B---3--:R-:W-:Y:S05]  /*93a0*/  @!P1 BRA `(.L_x_643) ;  /* 0x0000000c00889947 */ /* 0x008fea0003800000 */
.L_x_663:
[----:B------:R-:W-:Y:S05]  /*93b0*/  @P0 BRA `(.L_x_644) ;  /* 0x0000000000140947 */ /* 0x000fea0003800000 */
[----:B------:R-:W-:Y:S01]  /*93c0*/  ISETP.NE.AND P1, PT, R8, RZ, PT ;  /* 0x000000ff0800720c */ /* 0x000fe20003f25270 */
[----:B------:R-:W-:-:S04]  /*93d0*/  IMAD.MOV.U32 R5, RZ, RZ, 0x6100 ;  /* 0x00006100ff057424 */ /* 0x000fc800078e00ff */
[----:B------:R4:W-:Y:S08]  /*93e0*/  SYNCS.ARRIVE.TRANS64 RZ, [R12+URZ+0x36430], R5 ;  /* 0x036430050cff79a7 */ /* 0x0009f0000800003f */
[----:B------:R-:W-:Y:S05]  /*93f0*/  @!P1 BRA `(.L_x_644) ;  /* 0x0000000000049947 */ /* 0x000fea0003800000 */
[----:B------:R-:W-:Y:S01]  /*9400*/  BPT.TRAP 0x1 ;  /* 0x000000040000795c */ /* 0x000fe20000300000 */
.L_x_644:
[----:B----4-:R-:W4:Y:S01]  /*9410*/  LDC.64 R4, c[0x0][0x728] ;  /* 0x0001ca00ff047b82 */ /* 0x010f220000000a00 */
        /* <DEDUP_REMOVED lines=17> */
[----:B------:R-:W-:Y:S02]  /*9530*/  UIADD3 UR19, UR19, UR43, URZ ;  /* 0x0000002b13137290 */ /* 0x000fe4000fffe03f */
[----:B------:R-:W-:Y:S01]  /*9540*/  UIADD3 UR8, UR24, 0x2c000, URZ ;  /* 0x0002c00018087890 */ /* 0x000fe2000fffe03f */
[C---:B----4-:R-:W-:Y:S01]  /*9550*/  LEA R4, P2, R9.reuse, R4, 0x2 ;  /* 0x0000000409047211 */ /* 0x050fe200078410ff */
[----:B------:R-:W-:Y:S01]  /*9560*/  UIADD3 UR24, UR24, 0x2e000, URZ ;  /* 0x0002e00018187890 */ /* 0x000fe2000fffe03f */
[----:B------:R-:W-:Y:S02]  /*9570*/  UMOV UR9, UR17 ;  /* 0x0000001100097c82 */ /* 0x000fe40008000000 */
[----:B------:R-:W-:Y:S01]  /*9580*/  LEA.HI.X R5, R9, R5, R16, 0x2, P2 ;  /* 0x0000000509057211 */ /* 0x000fe200010f1410 */
[----:B------:R-:W-:Y:S01]  /*9590*/  UMOV UR11, UR19 ;  /* 0x00000013000b7c82 */ /* 0x000fe20008000000 */
[----:B------:R-:W-:Y:S01]  /*95a0*/  IADD3 R9, P1, R13, 0x1f0, RZ ;  /* 0x000001f00d097810 */ /* 0x000fe20007f3e0ff */
[----:B------:R-:W-:Y:S01]  /*95b0*/  UMOV UR25, UR17 ;  /* 0x0000001100197c82 */ /* 0x000fe20008000000 */
[----:B------:R-:W-:Y:S01]  /*95c0*/  R2UR UR30, R4 ;  /* 0x00000000041e72ca */ /* 0x000fe200000e0000 */
[----:B------:R-:W-:Y:S01]  /*95d0*/  UMOV UR27, UR19 ;  /* 0x00000013001b7c82 */ /* 0x000fe20008000000 */
[----:B------:R-:W-:Y:S01]  /*95e0*/  R2UR UR6, R9 ;  /* 0x00000000090672ca */ /* 0x000fe200000e0000 */
[----:B------:R-:W-:Y:S01]  /*95f0*/  IMAD.X R9, RZ, RZ, R14, P1 ;  /* 0x000000ffff097224 */ /* 0x000fe200008e060e */
[----:B------:R-:W-:Y:S01]  /*9600*/  R2UR UR31, R5 ;  /* 0x00000000051f72ca */ /* 0x000fe200000e0000 */
[----:B------:R-:W-:Y:S01]  /*9610*/  UMOV UR33, UR17 ;  /* 0x0000001100217c82 */ /* 0x000fe20008000000 */
[----:B------:R-:W-:Y:S01]  /*9620*/  SHF.L.U32 R5, R0, 0x1f, RZ ;  /* 0x0000001f00057819 */ /* 0x000fe200000006ff */
[----:B------:R-:W-:Y:S01]  /*9630*/  UMOV UR22, 0x10 ;  /* 0x0000001000167882 */ /* 0x000fe20000000000 */
[----:B------:R-:W-:-:S13]  /*9640*/  R2UR UR7, R9 ;  /* 0x00000000090772ca */ /* 0x000fda00000e0000 */
[----:B------:R4:W-:Y:S01]  /*9650*/  UTMALDG.4D [UR16], [UR6], desc[UR14] ;  /* 0x00000e10060075b4 */ /* 0x0009e20008019000 */
[----:B------:R4:W-:Y:S01]  /*9660*/  UTMALDG.4D [UR8], [UR6], desc[UR14] ;  /* 0x00000e08060075b4 */ /* 0x0009e20008019000 */
[----:B------:R4:W-:Y:S01]  /*9670*/  UTMALDG.4D [UR24], [UR6], desc[UR14] ;  /* 0x00000e18060075b4 */ /* 0x0009e20008019000 */
[----:B------:R4:W-:Y:S01]  /*9680*/  UBLKCP.S.G [UR32], [UR30], UR22 ;  /* 0x000000201e0073ba */ /* 0x0009e20008000216 */
[----:B------:R-:W5:Y:S02]  /*9690*/  SYNCS.PHASECHK.TRANS64.TRYWAIT P1, [R12+URZ+0x36428], R5 ;  /* 0x036428050c0075a7 */ /* 0x000f64000802017f */
[----:B----45:R-:W-:Y:S05]  /*96a0*/  @!P1 BRA `(.L_x_645) ;  /* 0x0000000800dc9947 */ /* 0x030fea0003800000 */
.L_x_664:
[----:B------:R-:W-:Y:S01]  /*96b0*/  IMAD.MOV.U32 R4, RZ, RZ, RZ ;  /* 0x000000ffff047224 */ /* 0x000fe200078e00ff */
[----:B------:R-:W-:Y:S06]  /*96c0*/  @P0 BRA `(.L_x_646) ;  /* 0x0000000000140947 */ /* 0x000fec0003800000 */
[----:B------:R-:W-:Y:S01]  /*96d0*/  ISETP.NE.AND P1, PT, R8, RZ, PT ;  /* 0x000000ff0800720c */ /* 0x000fe20003f25270 */
[----:B----4-:R-:W-:-:S04]  /*96e0*/  IMAD.MOV.U32 R5, RZ, RZ, 0x6100 ;  /* 0x00006100ff057424 */ /* 0x010fc800078e00ff */
[----:B------:R4:W-:Y:S08]  /*96f0*/  SYNCS.ARRIVE.TRANS64 RZ, [R12+URZ+0x36418], R5 ;  /* 0x036418050cff79a7 */ /* 0x0009f0000800003f */
[----:B------:R-:W-:Y:S05]  /*9700*/  @!P1 BRA `(.L_x_646) ;  /* 0x0000000000049947 */ /* 0x000fea0003800000 */
[----:B------:R-:W-:Y:S01]  /*9710*/  BPT.TRAP 0x1 ;  /* 0x000000040000795c */ /* 0x000fe20000300000 */
.L_x_646:
        /* <DEDUP_REMOVED lines=17> */
[----:B------:R-:W-:Y:S02]  /*9830*/  UIADD3 UR19, UR30, UR43, URZ ;  /* 0x0000002b1e137290 */ /* 0x000fe4000fffe03f */
[----:B----4-:R-:W-:Y:S01]  /*9840*/  IMAD.U32 R5, RZ, RZ, UR30 ;  /* 0x0000001eff057e24 */ /* 0x010fe2000f8e00ff */
        /* <DEDUP_REMOVED lines=8> */
[----:B------:R-:W-:Y:S01]  /*98d0*/  UMOV UR27, UR19 ;  /* 0x00000013001b7c82 */ /* 0x000fe20008000000 */
[----:B------:R-:W-:Y:S01]  /*98e0*/  UMOV UR33, UR17 ;  /* 0x0000001100217c82 */ /* 0x000fe20008000000 */
[----:B------:R-:W-:Y:S01]  /*98f0*/  UMOV UR31, 0x10 ;  /* 0x00000010001f7882 */ /* 0x000fe20000000000 */
[----:B------:R4:W-:Y:S01]  /*9900*/  UTMALDG.4D [UR8], [UR14], desc[UR22] ;  /* 0x000016080e0075b4 */ /* 0x0009e20008019000 */
[----:B------:R4:W-:Y:S01]  /*9910*/  UTMALDG.4D [UR24], [UR14], desc[UR22] ;  /* 0x000016180e0075b4 */ /* 0x0009e20008019000 */
[----:B------:R4:W-:Y:S02]  /*9920*/  UBLKCP.S.G [UR32], [UR6], UR31 ;  /* 0x00000020060073ba */ /* 0x0009e4000800021f */
[----:B----4-:R-:W-:Y:S01]  /*9930*/  NOP ;  /* 0x0000000000007918 */ /* 0x010fe20000000000 */
.L_x_632:
[----:B------:R-:W-:-:S04]  /*9940*/  SHF.L.U32 R3, R4, 0x1f, RZ ;  /* 0x0000001f04037819 */ /* 0x000fc800000006ff */
[----:B------:R-:W4:Y:S02]  /*9950*/  SYNCS.PHASECHK.TRANS64.TRYWAIT P1, [R12+URZ+0x36438], R3 ;  /* 0x036438030c0075a7 */ /* 0x000f24000802017f */
[----:B----4-:R-:W-:Y:S05]  /*9960*/  @!P1 BRA `(.L_x_647) ;  /* 0x0000000800409947 */ /* 0x010fea0003800000 */
.L_x_665:
[----:B------:R-:W-:Y:S05]  /*9970*/  @P0 BRA `(.L_x_648) ;  /* 0x0000000000180947 */ /* 0x000fea0003800000 */
[----:B------:R-:W5:Y:S01]  /*9980*/  S2R R2, SR_TID.X ;  /* 0x0000000000027919 */ /* 0x000f620000002100 */
[----:B----4-:R-:W-:-:S04]  /*9990*/  IMAD.MOV.U32 R3, RZ, RZ, 0x6100 ;  /* 0x00006100ff037424 */ /* 0x010fc800078e00ff */
[----:B------:R4:W-:Y:S01]  /*99a0*/  SYNCS.ARRIVE.TRANS64 RZ, [R12+URZ+0x36430], R3 ;  /* 0x036430030cff79a7 */ /* 0x0009e2000800003f */
[----:B-----5:R-:W-:-:S13]  /*99b0*/  LOP3.LUT P0, RZ, R2, 0x1f, RZ, 0xc0, !PT ;  /* 0x0000001f02ff7812 */ /* 0x020fda000780c0ff */
[----:B----4-:R-:W-:Y:S05]  /*99c0*/  @!P0 BRA `(.L_x_648) ;  /* 0x0000000000048947 */ /* 0x010fea0003800000 */
[----:B------:R-:W-:Y:S01]  /*99d0*/  BPT.TRAP 0x1 ;  /* 0x000000040000795c */ /* 0x000fe20000300000 */
.L_x_648:
[----:B----4-:R-:W4:Y:S01]  /*99e0*/  LDC.64 R2, c[0x0][0x728] ;  /* 0x0001ca00ff027b82 */ /* 0x010f220000000a00 */
[----:B------:R-:W-:Y:S01]  /*99f0*/  IADD3 R13, P1, R13, 0x1f0, RZ ;  /* 0x000001f00d0d7810 */ /* 0x000fe20007f3e0ff */
[----:B------:R-:W-:Y:S01]  /*9a00*/  UMOV UR14, 0x0 ;  /* 0x00000000000e7882 */ /* 0x000fe20000000000 */
[C---:B------:R-:W-:Y:S01]  /*9a10*/  IADD3 R6, P0, R5.reuse, R6, RZ ;  /* 0x0000000605067210 */ /* 0x040fe20007f1e0ff */
[----:B------:R-:W-:Y:S01]  /*9a20*/  UMOV UR15, 0x14f00000 ;  /* 0x14f00000000f7882 */ /* 0x000fe20000000000 */
[----:B------:R-:W-:Y:S01]  /*9a30*/  R2UR UR24, R12 ;  /* 0x000000000c1872ca */ /* 0x000fe200000e0000 */
[----:B------:R-:W-:Y:S01]  /*9a40*/  IMAD.X R14, RZ, RZ, R14, P1 ;  /* 0x000000ffff0e7224 */ /* 0x000fe200008e060e */
[C---:B------:R-:W-:Y:S01]  /*9a50*/  R2UR UR19, R5.reuse ;  /* 0x00000000051372ca */ /* 0x040fe200000e0000 */
[----:B------:R-:W-:Y:S01]  /*9a60*/  UMOV UR18, URZ ;  /* 0x0000003f00127c82 */ /* 0x000fe20008000000 */
[----:B------:R-:W-:Y:S01]  /*9a70*/  LEA.HI.X.SX32 R5, R5, R10, 0x1, P0 ;  /* 0x0000000a05057211 */ /* 0x000fe200000f0eff */
        /* <DEDUP_REMOVED lines=10> */
[----:B------:R-:W-:-:S02]  /*9b20*/  UIADD3 UR19, UR19, UR43, URZ ;  /* 0x0000002b13137290 */ /* 0x000fc4000fffe03f */
[----:B------:R-:W-:Y:S01]  /*9b30*/  UIADD3 UR16, UR24, 0x2a000, URZ ;  /* 0x0002a00018107890 */ /* 0x000fe2000fffe03f */
[C---:B----4-:R-:W-:Y:S01]  /*9b40*/  LEA R2, P0, R6.reuse, R2, 0x2 ;  /* 0x0000000206027211 */ /* 0x050fe200078010ff */
[----:B------:R-:W-:Y:S02]  /*9b50*/  UIADD3 UR32, UR24, 0x30200, URZ ;  /* 0x0003020018207890 */ /* 0x000fe4000fffe03f */
[----:B------:R-:W-:Y:S01]  /*9b60*/  UIADD3 UR8, UR24, 0x2c000, URZ ;  /* 0x0002c00018087890 */ /* 0x000fe2000fffe03f */
[----:B------:R-:W-:Y:S01]  /*9b70*/  LEA.HI.X R3, R6, R3, R5, 0x2, P0 ;  /* 0x0000000306037211 */ /* 0x000fe200000f1405 */
[----:B------:R-:W-:Y:S01]  /*9b80*/  UIADD3 UR24, UR24, 0x2e000, URZ ;  /* 0x0002e00018187890 */ /* 0x000fe2000fffe03f */
[----:B------:R-:W-:Y:S01]  /*9b90*/  R2UR UR30, R2 ;  /* 0x00000000021e72ca */ /* 0x000fe200000e0000 */
[----:B------:R-:W-:Y:S01]  /*9ba0*/  UMOV UR9, UR17 ;  /* 0x0000001100097c82 */ /* 0x000fe20008000000 */
[----:B------:R-:W-:Y:S01]  /*9bb0*/  R2UR UR31, R3 ;  /* 0x00000000031f72ca */ /* 0x000fe200000e0000 */
[----:B------:R-:W-:Y:S01]  /*9bc0*/  UMOV UR11, UR19 ;  /* 0x00000013000b7c82 */ /* 0x000fe20008000000 */
        /* <DEDUP_REMOVED lines=12> */
[----:B----4-:R-:W-:-:S03]  /*9c90*/  NOP ;  /* 0x0000000000007918 */ /* 0x010fc60000000000 */
.L_x_629:
[----:B------:R-:W-:Y:S05]  /*9ca0*/  BSYNC B0 ;  /* 0x0000000000007941 */ /* 0x000fea0003800000 */
.L_x_627:
[----:B------:R-:W-:-:S03]  /*9cb0*/  UMOV UR6, 0xffffffff ;  /* 0xffffffff00067882 */ /* 0x000fc60000000000 */
[----:B------:R-:W-:Y:S05]  /*9cc0*/  BRA.DIV UR6, `(.L_x_649) ;  /* 0x00000006067c7947 */ /* 0x000fea000b800000 */
[----:B------:R-:W-:-:S13]  /*9cd0*/  ELECT P6, URZ, PT ;  /* 0x00000000003f782f */ /* 0x000fda00038c0000 */
.L_x_668:
[----:B------:R-:W-:Y:S05]  /*9ce0*/  @!P6 BRA `(.L_x_516) ;  /* 0x000000000070e947 */ /* 0x000fea0003800000 */
[----:B------:R-:W-:-:S04]  /*9cf0*/  LOP3.LUT R17, R17, 0x2, RZ, 0xfc, !PT ;  /* 0x0000000211117812 */ /* 0x000fc800078efcff */
[----:B------:R-:W-:-:S13]  /*9d00*/  ISETP.NE.AND P2, PT, R17, 0x3, PT ;  /* 0x000000031100780c */ /* 0x000fda0003f45270 */
[----:B------:R-:W-:Y:S05]  /*9d10*/  @!P2 BRA `(.L_x_650) ;  /* 0x000000000004a947 */ /* 0x000fea0003800000 */
[----:B--2---:R-:W-:Y:S01]  /*9d20*/  BPT.TRAP 0x1 ;  /* 0x000000040000795c */ /* 0x004fe20000300000 */
.L_x_650:
[----:B------:R-:W4:Y:S01]  /*9d30*/  S2R R3, SR_CgaCtaId ;  /* 0x0000000000037919 */ /* 0x000f220000008800 */
[----:B------:R-:W-:Y:S02]  /*9d40*/  MOV R2, 0x400 ;  /* 0x0000040000027802 */ /* 0x000fe40000000f00 */
[----:B------:R-:W-:Y:S02]  /*9d50*/  SHF.L.U32 R6, R0, 0x1f, RZ ;  /* 0x0000001f00067819 */ /* 0x000fe400000006ff */
[----:B----4-:R-:W-:-:S05]  /*9d60*/  LEA R9, R3, R2, 0x18 ;  /* 0x0000000203097211 */ /* 0x010fca00078ec0ff */
[----:B------:R-:W-:-:S04]  /*9d70*/  VIADD R2, R9, 0x36420 ;  /* 0x0003642009027836 */ /* 0x000fc80000000000 */
[C---:B------:R-:W-:Y:S02]  /*9d80*/  IMAD R7, R5.reuse, 0x8, R2 ;  /* 0x0000000805077824 */ /* 0x040fe400078e0202 */
[----:B------:R-:W-:Y:S02]  /*9d90*/  VIADD R5, R5, 0x1 ;  /* 0x0000000105057836 */ /* 0x000fe40000000000 */
[----:B------:R-:W4:Y:S03]  /*9da0*/  SYNCS.PHASECHK.TRANS64.TRYWAIT P0, [R7+URZ], R6 ;  /* 0x00000006070075a7 */ /* 0x000f26000800017f */
[----:B------:R-:W-:-:S04]  /*9db0*/  ISETP.NE.AND P1, PT, R5, 0x2, PT ;  /* 0x000000020500780c */ /* 0x000fc80003f25270 */
[----:B------:R-:W-:Y:S02]  /*9dc0*/  SEL R3, RZ, 0x1, P1 ;  /* 0x00000001ff037807 */ /* 0x000fe40000800000 */
[----:B------:R-:W-:Y:S02]  /*9dd0*/  SEL R5, R5, RZ, P1 ;  /* 0x000000ff05057207 */ /* 0x000fe40000800000 */
[----:B------:R-:W-:-:S03]  /*9de0*/  LOP3.LUT R0, R0, R3, RZ, 0x3c, !PT ;  /* 0x0000000300007212 */ /* 0x000fc600078e3cff */
[----:B------:R-:W-:Y:S01]  /*9df0*/  IMAD R5, R5, 0x8, R2 ;  /* 0x0000000805057824 */ /* 0x000fe200078e0202 */
[----:B------:R-:W-:Y:S01]  /*9e00*/  SHF.L.U32 R0, R0, 0x1f, RZ ;  /* 0x0000001f00007819 */ /* 0x000fe200000006ff */
[----:B----4-:R-:W-:Y:S06]  /*9e10*/  @!P0 BRA `(.L_x_651) ;  /* 0x0000000400488947 */ /* 0x010fec0003800000 */
.L_x_669:
[----:B------:R-:W5:Y:S02]  /*9e20*/  SYNCS.PHASECHK.TRANS64.TRYWAIT P0, [R5+URZ], R0 ;  /* 0x00000000050075a7 */ /* 0x000f64000800017f */
[----:B-----5:R-:W-:Y:S05]  /*9e30*/  @!P0 BRA `(.L_x_652) ;  /* 0x0000000400548947 */ /* 0x020fea0003800000 */
.L_x_670:
[----:B------:R-:W-:Y:S05]  /*9e40*/  @!P2 BRA `(.L_x_653) ;  /* 0x000000000004a947 */ /* 0x000fea0003800000 */
[----:B--2---:R-:W-:Y:S01]  /*9e50*/  BPT.TRAP 0x1 ;  /* 0x000000040000795c */ /* 0x004fe20000300000 */
.L_x_653:
[----:B------:R-:W-:-:S07]  /*9e60*/  SHF.L.U32 R4, R4, 0x1f, RZ ;  /* 0x0000001f04047819 */ /* 0x000fce00000006ff */
.L_x_654:
[----:B------:R1:W1:Y:S02]  /*9e70*/  SYNCS.PHASECHK.TRANS64.TRYWAIT P0, [R9+URZ+0x36438], R4 ;  /* 0x03643804090075a7 */ /* 0x000264000800017f */
[----:B-1----:R-:W-:Y:S05]  /*9e80*/  @!P0 NANOSLEEP.SYNCS 0x989680 ;  /* 0x009896800000895d */ /* 0x002fea0003900000 */
[----:B------:R-:W1:Y:S02]  /*9e90*/  @!P0 SYNCS.PHASECHK.TRANS64 P0, [R9+URZ+0x36438], R4 ;  /* 0x03643804090085a7 */ /* 0x000e64000800007f */
[----:B-1----:R-:W-:Y:S05]  /*9ea0*/  @!P0 BRA `(.L_x_654) ;  /* 0xfffffffc00f08947 */ /* 0x002fea000383ffff */
.L_x_516:
[----:B--2---:R-:W-:Y:S05]  /*9eb0*/  BSYNC B6 ;  /* 0x0000000000067941 */ /* 0x004fea0003800000 */
.L_x_510:
[----:B------:R-:W-:Y:S05]  /*9ec0*/  EXIT ;  /* 0x000000000000794d */ /* 0x000fea0003800000 */
.L_x_526:
[----:B------:R-:W-:Y:S02]  /*9ed0*/  IMAD.MOV.U32 R12, RZ, RZ, RZ ;  /* 0x000000ffff0c7224 */ /* 0x000fe400078e00ff */
[----:B------:R-:W-:Y:S02]  /*9ee0*/  IMAD.MOV.U32 R11, RZ, RZ, 0x1f ;  /* 0x0000001fff0b7424 */ /* 0x000fe400078e00ff */
[----:B------:R-:W-:-:S07]  /*9ef0*/  IMAD.MOV.U32 R15, RZ, RZ, -0x1 ;  /* 0xffffffffff0f7424 */ /* 0x000fce00078e00ff */
[----:B------:R-:W-:Y:S05]  /*9f00*/  WARPSYNC.COLLECTIVE R15, `(.L_x_655) ;  /* 0x000000000f087348 */ /* 0x000fea0003c00000 */
[----:B------:R1:W2:Y:S02]  /*9f10*/  SHFL.IDX P6, R14, R13, R12, R11 ;  /* 0x0000000c0d0e7389 */ /* 0x0002a400000c000b */
[----:B-12---:R-:W-:Y:S01]  /*9f20*/  ENDCOLLECTIVE ;  /* 0x000000000000791b */ /* 0x006fe20003800000 */
.L_x_655:
[----:B------:R-:W-:Y:S05]  /*9f30*/  BRA `(.L_x_656) ;  /* 0xffffff7000bc7947 */ /* 0x000fea000383ffff */
.L_x_528:
[----:B--2---:R2:W3:Y:S02]  /*9f40*/  SYNCS.PHASECHK.TRANS64.TRYWAIT P0, [R152+URZ+0x36400], R15 ;  /* 0x0364000f980075a7 */ /* 0x0044e4000800017f */
[----:B---3--:R-:W-:Y:S05]  /*9f50*/  @!P0 NANOSLEEP.SYNCS 0x989680 ;  /* 0x009896800000895d */ /* 0x008fea0003900000 */
[----:B------:R-:W3:Y:S02]  /*9f60*/  @!P0 SYNCS.PHASECHK.TRANS64 P0, [R152+URZ+0x36400], R15 ;  /* 0x0364000f980085a7 */ /* 0x000ee4000800007f */
[----:B---3--:R-:W-:Y:S05]  /*9f70*/  @!P0 BRA `(.L_x_528) ;  /* 0xfffffffc00f08947 */ /* 0x008fea000383ffff */
[----:B------:R-:W-:Y:S05]  /*9f80*/  BRA `(.L_x_527) ;  /* 0xffffff7400107947 */ /* 0x000fea000383ffff */
.L_x_532:
[----:B--2---:R2:W3:Y:S02]  /*9f90*/  SYNCS.PHASECHK.TRANS64.TRYWAIT P1, [R4+URZ+0x36410], R9 ;  /* 0x03641009040075a7 */ /* 0x0044e4000802017f */
[----:B---3--:R-:W-:Y:S05]  /*9fa0*/  @!P1 NANOSLEEP.SYNCS 0x989680 ;  /* 0x009896800000995d */ /* 0x008fea0003900000 */
[----:B------:R-:W3:Y:S02]  /*9fb0*/  @!P1 SYNCS.PHASECHK.TRANS64 P1, [R4+URZ+0x36410], R9 ;  /* 0x03641009040095a7 */ /* 0x000ee4000802007f */
[----:B---3--:R-:W-:Y:S05]  /*9fc0*/  @!P1 BRA `(.L_x_532) ;  /* 0xfffffffc00f09947 */ /* 0x008fea000383ffff */
[----:B------:R-:W-:Y:S05]  /*9fd0*/  BRA `(.L_x_531) ;  /* 0xffffff7800b07947 */ /* 0x000fea000383ffff */
.L_x_536:
[----:B--2---:R2:W1:Y:S02]  /*9fe0*/  SYNCS.PHASECHK.TRANS64.TRYWAIT P1, [R152+URZ+0x36430], R9 ;  /* 0x03643009980075a7 */ /* 0x004464000802017f */
[----:B-1----:R-:W-:Y:S05]  /*9ff0*/  @!P1 NANOSLEEP.SYNCS 0x989680 ;  /* 0x009896800000995d */ /* 0x002fea0003900000 */
[----:B------:R-:W1:Y:S02]  /*a000*/  @!P1 SYNCS.PHASECHK.TRANS64 P1, [R152+URZ+0x36430], R9 ;  /* 0x03643009980095a7 */ /* 0x000e64000802007f */
[----:B-1----:R-:W-:Y:S05]  /*a010*/  @!P1 BRA `(.L_x_536) ;  /* 0xfffffffc00f09947 */ /* 0x002fea000383ffff */
[----:B------:R-:W-:Y:S05]  /*a020*/  BRA `(.L_x_535) ;  /* 0xffffff8000547947 */ /* 0x000fea000383ffff */
.L_x_630:
[----:B-1----:R1:W2:Y:S02]  /*a030*/  SYNCS.PHASECHK.TRANS64.TRYWAIT P1, [R12+URZ+0x36420], R11 ;  /* 0x0364200b0c0075a7 */ /* 0x0022a4000802017f */
[----:B--2---:R-:W-:Y:S05]  /*a040*/  @!P1 NANOSLEEP.SYNCS 0x989680 ;  /* 0x009896800000995d */ /* 0x004fea0003900000 */
[----:B------:R-:W2:Y:S02]  /*a050*/  @!P1 SYNCS.PHASECHK.TRANS64 P1, [R12+URZ+0x36420], R11 ;  /* 0x0364200b0c0095a7 */ /* 0x000ea4000802007f */
[----:B--2---:R-:W-:Y:S05]  /*a060*/  @!P1 BRA `(.L_x_630) ;  /* 0xfffffffc00f09947 */ /* 0x004fea000383ffff */
[----:B------:R-:W-:Y:S05]  /*a070*/  BRA `(.L_x_657) ;  /* 0xffffffe000187947 */ /* 0x000fea000383ffff */
.L_x_634:
[----:B-1----:R1:W2:Y:S02]  /*a080*/  SYNCS.PHASECHK.TRANS64.TRYWAIT P1, [R12+URZ+0x36438], R11 ;  /* 0x0364380b0c0075a7 */ /* 0x0022a4000802017f */
[----:B--2---:R-:W-:Y:S05]  /*a090*/  @!P1 NANOSLEEP.SYNCS 0x989680 ;  /* 0x009896800000995d */ /* 0x004fea0003900000 */
[----:B------:R-:W2:Y:S02]  /*a0a0*/  @!P1 SYNCS.PHASECHK.TRANS64 P1, [R12+URZ+0x36438], R11 ;  /* 0x0364380b0c0095a7 */ /* 0x000ea4000802007f */
[----:B--2---:R-:W-:Y:S05]  /*a0b0*/  @!P1 BRA `(.L_x_634) ;  /* 0xfffffffc00f09947 */ /* 0x004fea000383ffff */
[----:B------:R-:W-:Y:S05]  /*a0c0*/  BRA `(.L_x_658) ;  /* 0xffffffe400c07947 */ /* 0x000fea000383ffff */
.L_x_636:
[----:B--2---:R2:W3:Y:S02]  /*a0d0*/  SYNCS.PHASECHK.TRANS64.TRYWAIT P1, [R12+URZ+0x36428], R27 ;  /* 0x0364281b0c0075a7 */ /* 0x0044e4000802017f */
[----:B---3--:R-:W-:Y:S05]  /*a0e0*/  @!P1 NANOSLEEP.SYNCS 0x989680 ;  /* 0x009896800000995d */ /* 0x008fea0003900000 */
[----:B------:R-:W3:Y:S02]  /*a0f0*/  @!P1 SYNCS.PHASECHK.TRANS64 P1, [R12+URZ+0x36428], R27 ;  /* 0x0364281b0c0095a7 */ /* 0x000ee4000802007f */
[----:B---3--:R-:W-:Y:S05]  /*a100*/  @!P1 BRA `(.L_x_636) ;  /* 0xfffffffc00f09947 */ /* 0x008fea000383ffff */
[----:B------:R-:W-:Y:S05]  /*a110*/  BRA `(.L_x_659) ;  /* 0xffffffe800887947 */ /* 0x000fea000383ffff */
.L_x_638:
[----:B--2---:R2:W3:Y:S02]  /*a120*/  SYNCS.PHASECHK.TRANS64.TRYWAIT P1, [R12+URZ+0x36438], R28 ;  /* 0x0364381c0c0075a7 */ /* 0x0044e4000802017f */
[----:B---3--:R-:W-:Y:S05]  /*a130*/  @!P1 NANOSLEEP.SYNCS 0x989680 ;  /* 0x009896800000995d */ /* 0x008fea0003900000 */
[----:B------:R-:W3:Y:S02]  /*a140*/  @!P1 SYNCS.PHASECHK.TRANS64 P1, [R12+URZ+0x36438], R28 ;  /* 0x0364381c0c0095a7 */ /* 0x000ee4000802007f */
[----:B---3--:R-:W-:Y:S05]  /*a150*/  @!P1 BRA `(.L_x_638) ;  /* 0xfffffffc00f09947 */ /* 0x008fea000383ffff */
[----:B------:R-:W-:Y:S05]  /*a160*/  BRA `(.L_x_660) ;  /* 0xffffffec00207947 */ /* 0x000fea000383ffff */
.L_x_640:
[----:B------:R-:W-:-:S07]  /*a170*/  SHF.L.U32 R5, R0, 0x1f, RZ ;  /* 0x0000001f00057819 */ /* 0x000fce00000006ff */
.L_x_661:
[----:B---3--:R3:W4:Y:S02]  /*a180*/  SYNCS.PHASECHK.TRANS64.TRYWAIT P1, [R12+URZ+0x36420], R5 ;  /* 0x036420050c0075a7 */ /* 0x008724000802017f */
[----:B----4-:R-:W-:Y:S05]  /*a190*/  @!P1 NANOSLEEP.SYNCS 0x989680 ;  /* 0x009896800000995d */ /* 0x010fea0003900000 */
[----:B------:R-:W4:Y:S02]  /*a1a0*/  @!P1 SYNCS.PHASECHK.TRANS64 P1, [R12+URZ+0x36420], R5 ;  /* 0x036420050c0095a7 */ /* 0x000f24000802007f */
[----:B----4-:R-:W-:Y:S05]  /*a1b0*/  @!P1 BRA `(.L_x_661) ;  /* 0xfffffffc00f09947 */ /* 0x010fea000383ffff */
[----:B------:R-:W-:Y:S05]  /*a1c0*/  BRA `(.L_x_662) ;  /* 0xffffffec00b87947 */ /* 0x000fea000383ffff */
.L_x_643:
[----:B---3--:R3:W4:Y:S02]  /*a1d0*/  SYNCS.PHASECHK.TRANS64.TRYWAIT P1, [R12+URZ+0x36438], R11 ;  /* 0x0364380b0c0075a7 */ /* 0x008724000802017f */
[----:B----4-:R-:W-:Y:S05]  /*a1e0*/  @!P1 NANOSLEEP.SYNCS 0x989680 ;  /* 0x009896800000995d */ /* 0x010fea0003900000 */
[----:B------:R-:W4:Y:S02]  /*a1f0*/  @!P1 SYNCS.PHASECHK.TRANS64 P1, [R12+URZ+0x36438], R11 ;  /* 0x0364380b0c0095a7 */ /* 0x000f24000802007f */
[----:B----4-:R-:W-:Y:S05]  /*a200*/  @!P1 BRA `(.L_x_643) ;  /* 0xfffffffc00f09947 */ /* 0x010fea000383ffff */
[----:B------:R-:W-:Y:S05]  /*a210*/  BRA `(.L_x_663) ;  /* 0xfffffff000647947 */ /* 0x000fea000383ffff */
.L_x_645:
[----:B----4-:R4:W1:Y:S02]  /*a220*/  SYNCS.PHASECHK.TRANS64.TRYWAIT P1, [R12+URZ+0x36428], R5 ;  /* 0x036428050c0075a7 */ /* 0x010864000802017f */
[----:B-1----:R-:W-:Y:S05]  /*a230*/  @!P1 NANOSLEEP.SYNCS 0x989680 ;  /* 0x009896800000995d */ /* 0x002fea0003900000 */
[----:B------:R-:W1:Y:S02]  /*a240*/  @!P1 SYNCS.PHASECHK.TRANS64 P1, [R12+URZ+0x36428], R5 ;  /* 0x036428050c0095a7 */ /* 0x000e64000802007f */
[----:B-1----:R-:W-:Y:S05]  /*a250*/  @!P1 BRA `(.L_x_645) ;  /* 0xfffffffc00f09947 */ /* 0x002fea000383ffff */
[----:B------:R-:W-:Y:S05]  /*a260*/  BRA `(.L_x_664) ;  /* 0xfffffff400107947 */ /* 0x000fea000383ffff */
.L_x_647:
[----:B----4-:R4:W1:Y:S02]  /*a270*/  SYNCS.PHASECHK.TRANS64.TRYWAIT P1, [R12+URZ+0x36438], R3 ;  /* 0x036438030c0075a7 */ /* 0x010864000802017f */
[----:B-1----:R-:W-:Y:S05]  /*a280*/  @!P1 NANOSLEEP.SYNCS 0x989680 ;  /* 0x009896800000995d */ /* 0x002fea0003900000 */
[----:B------:R-:W1:Y:S02]  /*a290*/  @!P1 SYNCS.PHASECHK.TRANS64 P1, [R12+URZ+0x36438], R3 ;  /* 0x036438030c0095a7 */ /* 0x000e64000802007f */
[----:B-1----:R-:W-:Y:S05]  /*a2a0*/  @!P1 BRA `(.L_x_647) ;  /* 0xfffffffc00f09947 */ /* 0x002fea000383ffff */
[----:B------:R-:W-:Y:S05]  /*a2b0*/  BRA `(.L_x_665) ;  /* 0xfffffff400ac7947 */ /* 0x000fea000383ffff */
.L_x_649:
[----:B------:R-:W-:Y:S01]  /*a2c0*/  BSSY B0, `(.L_x_666) ;  /* 0x0000006000007945 */ /* 0x000fe20003800000 */
[----:B------:R-:W-:-:S07]  /*a2d0*/  IMAD.MOV.U32 R15, RZ, RZ, -0x1 ;  /* 0xffffffffff0f7424 */ /* 0x000fce00078e00ff */
[----:B-123--:R-:W-:Y:S05]  /*a2e0*/  WARPSYNC.COLLECTIVE R15, `(.L_x_667) ;  /* 0x000000000f0c7348 */ /* 0x00efea0003c00000 */
[----:B------:R-:W-:Y:S02]  /*a2f0*/  ELECT P6, UR62, PT ;  /* 0x00000000003e782f */ /* 0x000fe400038c0000 */
[----:B------:R-:W-:Y:S01]  /*a300*/  MOV R14, UR62 ;  /* 0x0000003e000e7c02 */ /* 0x000fe20008000f00 */
[----:B-123--:R-:W-:Y:S10]  /*a310*/  ENDCOLLECTIVE ;  /* 0x000000000000791b */ /* 0x00eff40003800000 */
.L_x_667:
[----:B------:R-:W-:Y:S05]  /*a320*/  BSYNC B0 ;  /* 0x0000000000007941 */ /* 0x000fea0003800000 */
.L_x_666:
[----:B------:R-:W-:Y:S05]  /*a330*/  BRA `(.L_x_668) ;  /* 0xfffffff800687947 */ /* 0x000fea000383ffff */
.L_x_651:
[----:B----4-:R4:W1:Y:S02]  /*a340*/  SYNCS.PHASECHK.TRANS64.TRYWAIT P0, [R7+URZ], R6 ;  /* 0x00000006070075a7 */ /* 0x010864000800017f */
[----:B-1----:R-:W-:Y:S05]  /*a350*/  @!P0 NANOSLEEP.SYNCS 0x989680 ;  /* 0x009896800000895d */ /* 0x002fea0003900000 */
[----:B------:R-:W1:Y:S02]  /*a360*/  @!P0 SYNCS.PHASECHK.TRANS64 P0, [R7+URZ], R6 ;  /* 0x00000006070085a7 */ /* 0x000e64000800007f */
[----:B-1----:R-:W-:Y:S05]  /*a370*/  @!P0 BRA `(.L_x_651) ;  /* 0xfffffffc00f08947 */ /* 0x002fea000383ffff */
[----:B------:R-:W-:Y:S05]  /*a380*/  BRA `(.L_x_669) ;  /* 0xfffffff800a47947 */ /* 0x000fea000383ffff */
.L_x_652:
[----:B------:R1:W1:Y:S02]  /*a390*/  SYNCS.PHASECHK.TRANS64.TRYWAIT P0, [R5+URZ], R0 ;  /* 0x00000000050075a7 */ /* 0x000264000800017f */
[----:B-1----:R-:W-:Y:S05]  /*a3a0*/  @!P0 NANOSLEEP.SYNCS 0x989680 ;  /* 0x009896800000895d */ /* 0x002fea0003900000 */
[----:B------:R-:W1:Y:S02]  /*a3b0*/  @!P0 SYNCS.PHASECHK.TRANS64 P0, [R5+URZ], R0 ;  /* 0x00000000050085a7 */ /* 0x000e64000800007f */
[----:B-1----:R-:W-:Y:S05]  /*a3c0*/  @!P0 BRA `(.L_x_652) ;  /* 0xfffffffc00f08947 */ /* 0x002fea000383ffff */
[----:B------:R-:W-:Y:S05]  /*a3d0*/  BRA `(.L_x_670) ;  /* 0xfffffff800987947 */ /* 0x000fea000383ffff */
.L_x_671:
        /* <DEDUP_REMOVED lines=10> */
.L_x_3859:


//--------------------- .text._ZN7cutlass13device_kernelIN5flash11enable_sm90INS1_16FlashAttnBwdSm90INS1_25CollectiveMainloopBwdSm90ILi2ELi1ELi1EN4cute5tupleIJNS5_1CILi1EEES8_S8_EEENS6_IJNS7_ILi64EEENS7_ILi96EEENS7_ILi192EEEEEENS_10bfloat16_tEfNS_4arch4Sm90ELb0ELb0ELb0ELb1ELb1ELb0ELb1ELb0ELi3ELi1ELi1ELi1ELb0EEENS1_21CollectiveEpilogueBwdISD_SE_SG_Li384ELb1ELb1ELi3EEENS1_19SingleTileSchedulerILb1ELb0ELb0ELi96EEEEEEEEEvNT_6ParamsE --------------------------
	.section	.text._ZN7cutlass13device_kernelIN5flash11enable_sm90INS1_16FlashAttnBwdSm90INS1_25CollectiveMainloopBwdSm90ILi2ELi1ELi1EN4cute5tupleIJNS5_1CILi1EEES8_S8_EEENS6_IJNS7_ILi64EEENS7_ILi96EEENS7_ILi192EEEEEENS_10bfloat16_tEfNS_4arch4Sm90ELb0ELb0ELb0ELb1ELb1ELb0ELb1ELb0ELi3ELi1ELi1ELi1ELb0EEENS1_21CollectiveEpilogueBwdISD_SE_SG_Li384ELb1ELb1ELi3EEENS1_19SingleTileSchedulerILb1ELb0ELb0ELi96EEEEEEEEEvNT_6ParamsE,"ax",@progbits
	.align	128
.text._ZN7cutlass13device_kernelIN5flash11enable_sm90INS1_16FlashAttnBwdSm90INS1_25CollectiveMainloopBwdSm90ILi2ELi1ELi1EN4cute5tupleIJNS5_1CILi1EEES8_S8_EEENS6_IJNS7_ILi64EEENS7_ILi96EEENS7_ILi192EEEEEENS_10bfloat16_tEfNS_4arch4Sm90ELb0ELb0ELb0ELb1ELb1ELb0ELb1ELb0ELi3ELi1ELi1ELi1ELb0EEENS1_21CollectiveEpilogueBwdISD_SE_SG_Li384ELb1ELb1ELi3EEENS1_19SingleTileSchedulerILb1ELb0ELb0ELi96EEEEEEEEEvNT_6ParamsE:
        .type           _ZN7cutlass13device_kernelIN5flash11enable_sm90INS1_16FlashAttnBwdSm90INS1_25CollectiveMainloopBwdSm90ILi2ELi1ELi1EN4cute5tupleIJNS5_1CILi1EEES8_S8_EEENS6_IJNS7_ILi64EEENS7_ILi96EEENS7_ILi192EEEEEENS_10bfloat16_tEfNS_4arch4Sm90ELb0ELb0ELb0ELb1ELb1ELb0ELb1ELb0ELi3ELi1ELi1ELi1ELb0EEENS1_21CollectiveEpilogueBwdISD_SE_SG_Li384ELb1ELb1ELi3EEENS1_19SingleTileSchedulerILb1ELb0ELb0ELi96EEEEEEEEEvNT_6ParamsE,@function
        .size           _ZN7cutlass13device_kernelIN5flash11enable_sm90INS1_16FlashAttnBwdSm90INS1_25CollectiveMainloopBwdSm90ILi2ELi1ELi1EN4cute5tupleIJNS5_1CILi1EEES8_S8_EEENS6_IJNS7_ILi64EEENS7_ILi96EEENS7_ILi192EEEEEENS_10bfloat16_tEfNS_4arch4Sm90ELb0ELb0ELb0ELb1ELb1ELb0ELb1ELb0ELi3ELi1ELi1ELi1ELb0EEENS1_21CollectiveEpilogueBwdISD_SE_SG_Li384ELb1ELb1ELi3EEENS1_19SingleTileSchedulerILb1ELb0ELb0ELi96EEEEEEEEEvNT_6ParamsE,(.L_x_3860 - _ZN7cutlass13device_kernelIN5flash11enable_sm90INS1_16FlashAttnBwdSm90INS1_25CollectiveMainloopBwdSm90ILi2ELi1ELi1EN4cute5tupleIJNS5_1CILi1EEES8_S8_EEENS6_IJNS7_ILi64EEENS7_ILi96EEENS7_ILi192EEEEEENS_10bfloat16_tEfNS_4arch4Sm90ELb0ELb0ELb0ELb1ELb1ELb0ELb1ELb0ELi3ELi1ELi1ELi1ELb0EEENS1_21CollectiveEpilogueBwdISD_SE_SG_Li384ELb1ELb1ELi3EEENS1_19SingleTileSchedulerILb1ELb0ELb0ELi96EEEEEEEEEvNT_6ParamsE)
        .other          _ZN7cutlass13device_kernelIN5flash11enable_sm90INS1_16FlashAttnBwdSm90INS1_25CollectiveMainloopBwdSm90ILi2ELi1ELi1EN4cute5tupleIJNS5_1CILi1EEES8_S8_EEENS6_IJNS7_ILi64EEENS7_ILi96EEENS7_ILi192EEEEEENS_10bfloat16_tEfNS_4arch4Sm90ELb0ELb0ELb0ELb1ELb1ELb0ELb1ELb0ELi3ELi1ELi1ELi1ELb0EEENS1_21CollectiveEpilogueBwdISD_SE_SG_Li384ELb1ELb1ELi3EEENS1_19SingleTileSchedulerILb1ELb0ELb0ELi96EEEEEEEEEvNT_6ParamsE,@"STO_CUDA_ENTRY STV_DEFAULT"
_ZN7cutlass13device_kernelIN5flash11enable_sm90INS1_16FlashAttnBwdSm90INS1_25CollectiveMainloopBwdSm90ILi2ELi1ELi1EN4cute5tupleIJNS5_1CILi1EEES8_S8_EEENS6_IJNS7_ILi64EEENS7_ILi96EEENS7_ILi192EEEEEENS_10bfloat16_tEfNS_4arch4Sm90ELb0ELb0ELb0ELb1ELb1ELb0ELb1ELb0ELi3ELi1ELi1ELi1ELb0EEENS1_21CollectiveEpilogueBwdISD_SE_SG_Li384ELb1ELb1ELi3EEENS1_19SingleTileSchedulerILb1ELb0ELb0ELi96EEEEEEEEEvNT_6ParamsE:
        /* <DEDUP_REMOVED lines=22> */
.L_x_673:
[----:B------:R-:W-:Y:S05]  /*0160*/  BSYNC B0 ;  /* 0x0000000000007941 */ /* 0x000fea0003800000 */
.L_x_672:
        /* <DEDUP_REMOVED lines=34> */
.L_x_674:
        /* <DEDUP_REMOVED lines=20> */
.L_x_675:
        /* <DEDUP_REMOVED lines=8> */
.L_x_678:
        /* <DEDUP_REMOVED lines=21> */
.L_x_679:
        /* <DEDUP_REMOVED lines=10> */
.L_x_681:
[----:B------:R-:W2:Y:S02]  /*0740*/  LDC R0, c[0x0][0x8bc] ;  /* 0x00022f00ff007b82 */ /* 0x000ea40000000800 */
.L_x_680:
        /* <DEDUP_REMOVED lines=14> */
.L_x_683:
        /* <DEDUP_REMOVED lines=10> */
.L_x_684:
        /* <DEDUP_REMOVED lines=8> */
.L_x_685:
        /* <DEDUP_REMOVED lines=9> */
.L_x_686:
        /* <DEDUP_REMOVED lines=75> */
.L_x_689:
        /* <DEDUP_REMOVED lines=15> */
.L_x_688:
        /* <DEDUP_REMOVED lines=20> */
.L_x_691:
        /* <DEDUP_REMOVED lines=15> */
.L_x_690:
        /* <DEDUP_REMOVED lines=8> */
.L_x_838:
        /* <DEDUP_REMOVED lines=26> */
.L_x_693:
        /* <DEDUP_REMOVED lines=98> */
.L_x_705:
[----:B------:R-:W-:-:S13]  /*19f0*/  ISETP.NE.AND P0, PT, R13, 0x3, PT ;  /* 0x000000030d00780c */ /* 0x000fda0003f05270 */
[----:B-1----:R-:W-:Y:S05]  /*1a00*/  @!P0 BRA `(.L_x_695) ;  /* 0x0000000000048947 */ /* 0x002fea0003800000 */
[----:B------:R-:W-:Y:S01]  /*1a10*/  BPT.TRAP 0x1 ;  /* 0x000000040000795c */ /* 0x000fe20000300000 */
.L_x_695:
[----:B------:R-:W-:Y:S02]  /*1a20*/  LEA R4, R3, UR36, 0x3 ;  /* 0x0000002403047c11 */ /* 0x000fe4000f8e18ff */
[----:B------:R-:W-:-:S04]  /*1a30*/  SHF.L.U32 R9, R7, 0x1f, RZ ;  /* 0x0000001f07097819 */ /* 0x000fc800000006ff */
[----:B------:R1:W2:Y:S01]  /*1a40*/  SYNCS.PHASECHK.TRANS64.TRYWAIT P1, [R4+URZ+0x36410], R9 ;  /* 0x03641009040075a7 */ /* 0x0002a2000802017f */
[----:B------:R-:W-:Y:S05]  /*1a50*/  @!P0 BRA `(.L_x_696) ;  /* 0x0000000000048947 */ /* 0x000fea0003800000 */
[----:B------:R-:W-:Y:S01]  /*1a60*/  BPT.TRAP 0x1 ;  /* 0x000000040000795c */ /* 0x000fe20000300000 */
.L_x_696:
[----:B--2---:R-:W-:Y:S05]  /*1a70*/  @P1 BRA `(.L_x_697) ;  /* 0x0000000000081947 */ /* 0x004fea0003800000 */
[----:B------:R-:W2:Y:S02]  /*1a80*/  SYNCS.PHASECHK.TRANS64.TRYWAIT P1, [R4+URZ+0x36410], R9 ;  /* 0x03641009040075a7 */ /* 0x000ea4000802017f */
[----:B--2---:R-:W-:Y:S05]  /*1a90*/  @!P1 BRA `(.L_x_698) ;  /* 0x0000008c00309947 */ /* 0x004fea0003800000 */
.L_x_697:
        /* <DEDUP_REMOVED lines=103> */
.L_x_699:
[----:B-12---:R-:W-:-:S04]  /*2110*/  SHF.L.U32 R9, R6, 0x1f, RZ ;  /* 0x0000001f06097819 */ /* 0x006fc800000006ff */
[----:B------:R1:W2:Y:S01]  /*2120*/  SYNCS.PHASECHK.TRANS64.TRYWAIT P1, [UR36+0x36430], R9 ;  /* 0x03643009ff0075a7 */ /* 0x0002a20008020164 */
[----:B------:R-:W-:Y:S05]  /*2130*/  @!P0 BRA `(.L_x_700) ;  /* 0x0000000000048947 */ /* 0x000fea0003800000 */
[----:B------:R-:W-:Y:S01]  /*2140*/  BPT.TRAP 0x1 ;  /* 0x000000040000795c */ /* 0x000fe20000300000 */
.L_x_700:
[----:B--2---:R-:W-:Y:S05]  /*2150*/  @P1 BRA `(.L_x_701) ;  /* 0x0000000000081947 */ /* 0x004fea0003800000 */
[----:B------:R-:W2:Y:S02]  /*2160*/  SYNCS.PHASECHK.TRANS64.TRYWAIT P1, [UR36+0x36430], R9 ;  /* 0x03643009ff0075a7 */ /* 0x000ea40008020164 */
[----:B--2---:R-:W-:Y:S05]  /*2170*/  @!P1 BRA `(.L_x_702) ;  /* 0x00000084008c9947 */ /* 0x004fea0003800000 */
.L_x_701:
        /* <DEDUP_REMOVED lines=303> */
.L_x_703:
        /* <DEDUP_REMOVED lines=60> */
.L_x_704:
        /* <DEDUP_REMOVED lines=62> */
.L_x_687:
        /* <DEDUP_REMOVED lines=128> */
.L_x_707:
        /* <DEDUP_REMOVED lines=54> */
.L_x_709:
[----:B------:R-:W-:Y:S05]  /*4770*/  BSYNC B0 ;  /* 0x0000000000007941 */ /* 0x000fea0003800000 */
.L_x_708:
        /* <DEDUP_REMOVED lines=15> */
.L_x_711:
[----:B------:R-:W-:Y:S05]  /*4870*/  BSYNC B0 ;  /* 0x0000000000007941 */ /* 0x000fea0003800000 */
.L_x_710:
        /* <DEDUP_REMOVED lines=18> */
.L_x_713:
[----:B------:R-:W-:Y:S05]  /*49a0*/  BSYNC B0 ;  /* 0x0000000000007941 */ /* 0x000fea0003800000 */
.L_x_712:
        /* <DEDUP_REMOVED lines=17> */
.L_x_715:
[----:B------:R-:W-:Y:S05]  /*4ac0*/  BSYNC B0 ;  /* 0x0000000000007941 */ /* 0x000fea0003800000 */
.L_x_714:
        /* <DEDUP_REMOVED lines=18> */
.L_x_717:
[----:B------:R-:W-:Y:S05]  /*4bf0*/  BSYNC B0 ;  /* 0x0000000000007941 */ /* 0x000fea0003800000 */
.L_x_716:
        /* <DEDUP_REMOVED lines=19> */
.L_x_719:
[----:B------:R-:W-:Y:S05]  /*4d30*/  BSYNC B0 ;  /* 0x0000000000007941 */ /* 0x000fea0003800000 */
.L_x_718:
        /* <DEDUP_REMOVED lines=26> */
.L_x_721:
[----:B------:R-:W-:Y:S05]  /*4ee0*/  BSYNC B0 ;  /* 0x0000000000007941 */ /* 0x000fea0003800000 */
.L_x_720:
        /* <DEDUP_REMOVED lines=15> */
.L_x_723:
[----:B------:R-:W-:Y:S05]  /*4fe0*/  BSYNC B0 ;  /* 0x0000000000007941 */ /* 0x000fea0003800000 */
.L_x_722:
        /* <DEDUP_REMOVED lines=15> */
.L_x_725:
[----:B------:R-:W-:Y:S05]  /*50e0*/  BSYNC B0 ;  /* 0x0000000000007941 */ /* 0x000fea0003800000 */
.L_x_724:
        /* <DEDUP_REMOVED lines=15> */
.L_x_727:
[----:B------:R-:W-:Y:S05]  /*51e0*/  BSYNC B0 ;  /* 0x0000000000007941 */ /* 0x000fea0003800000 */
.L_x_726:
        /* <DEDUP_REMOVED lines=15> */
.L_x_729:
[----:B------:R-:W-:Y:S05]  /*52e0*/  BSYNC B0 ;  /* 0x0000000000007941 */ /* 0x000fea0003800000 */
.L_x_728:
        /* <DEDUP_REMOVED lines=15> */
.L_x_706:
        /* <DEDUP_REMOVED lines=30> */
.L_x_730:
        /* <DEDUP_REMOVED lines=45> */
.L_x_732:
[----:B------:R-:W-:Y:S05]  /*5890*/  BSYNC B0 ;  /* 0x0000000000007941 */ /* 0x000fea0003800000 */
.L_x_731:
        /* <DEDUP_REMOVED lines=16> */
.L_x_734:
[----:B------:R-:W-:Y:S05]  /*59a0*/  BSYNC B0 ;  /* 0x0000000000007941 */ /* 0x000fea0003800000 */
.L_x_733:
        /* <DEDUP_REMOVED lines=16> */
.L_x_736:
[----:B------:R-:W-:Y:S05]  /*5ab0*/  BSYNC B0 ;  /* 0x0000000000007941 */ /* 0x000fea0003800000 */
.L_x_735:
        /* <DEDUP_REMOVED lines=17> */
.L_x_738:
[----:B------:R-:W-:Y:S05]  /*5bd0*/  BSYNC B0 ;  /* 0x0000000000007941 */ /* 0x000fea0003800000 */
.L_x_737:
        /* <DEDUP_REMOVED lines=16> */
.L_x_740:
[----:B------:R-:W-:Y:S05]  /*5ce0*/  BSYNC B0 ;  /* 0x0000000000007941 */ /* 0x000fea0003800000 */
.L_x_739:
        /* <DEDUP_REMOVED lines=20> */
.L_x_742:
[----:B------:R-:W-:Y:S05]  /*5e30*/  BSYNC B0 ;  /* 0x0000000000007941 */ /* 0x000fea0003800000 */
.L_x_741:
        /* <DEDUP_REMOVED lines=24> */
.L_x_744:
[----:B------:R-:W-:Y:S05]  /*5fc0*/  BSYNC B0 ;  /* 0x0000000000007941 */ /* 0x000fea0003800000 */
.L_x_743:
        /* <DEDUP_REMOVED lines=15> */
.L_x_746:
[----:B------:R-:W-:Y:S05]  /*60c0*/  BSYNC B0 ;  /* 0x0000000000007941 */ /* 0x000fea0003800000 */
.L_x_745:
        /* <DEDUP_REMOVED lines=15> */
.L_x_748:
[----:B------:R-:W-:Y:S05]  /*61c0*/  BSYNC B0 ;  /* 0x0000000000007941 */ /* 0x000fea0003800000 */
.L_x_747:
        /* <DEDUP_REMOVED lines=15> */
.L_x_750:
[----:B------:R-:W-:Y:S05]  /*62c0*/  BSYNC B0 ;  /* 0x0000000000007941 */ /* 0x000fea0003800000 */
.L_x_749:
        /* <DEDUP_REMOVED lines=15> */
.L_x_752:
[----:B------:R-:W-:Y:S05]  /*63c0*/  BSYNC B0 ;  /* 0x0000000000007941 */ /* 0x000fea0003800000 */
.L_x_751:
        /* <DEDUP_REMOVED lines=15> */
.L_x_677:
        /* <DEDUP_REMOVED lines=9> */
[----:B------:R-:W1:Y:S01]  /*6550*/  S2UR UR18, SR_CTAID.X ;  /* 0x00000000001279c3 */ /* 0x000e620000002500 */
[----:B------:R-:W-:-:S04]  /*6560*/  ISETP.NE.U32.AND P0, PT, RZ, UR4, PT ;  /* 0x00000004ff007c0c */ /* 0x000fc8000bf05070 */
[----:B------:R-:W-:-:S03]  /*6570*/  ISETP.NE.AND.EX P0, PT, RZ, UR5, PT, P0 ;  /* 0x00000005ff007c0c */ /* 0x000fc6000bf05300 */
[----:B------:R-:W2:Y:S10]  /*6580*/  S2UR UR11, SR_CTAID.Z ;  /* 0x00000000000b79c3 */ /* 0x000eb40000002700 */
[----:B------:R-:W-:Y:S05]  /*6590*/  @!P0 BRA `(.L_x_754) ;  /* 0x00000000001c8947 */ /* 0x000fea0003800000 */
[----:B------:R-:W-:Y:S02]  /*65a0*/  ULDC.64 UR4, c[0x0][0x8d8] ;  /* 0x0002360000047ab9 */ /* 0x000fe40000000a00 */
[----:B--2---:R-:W-:-:S06]  /*65b0*/  UIMAD.WIDE UR4, UR11, 0x4, UR4 ;  /* 0x000000040b0478a5 */ /* 0x004fcc000f8e0204 */
[----:B------:R-:W-:Y:S02]  /*65c0*/  IMAD.U32 R2, RZ, RZ, UR4 ;  /* 0x00000004ff027e24 */ /* 0x000fe4000f8e00ff */
[----:B------:R-:W-:-:S05]  /*65d0*/  IMAD.U32 R3, RZ, RZ, UR5 ;  /* 0x00000005ff037e24 */ /* 0x000fca000f8e00ff */
[----:B------:R-:W2:Y:S02]  /*65e0*/  LDG.E R2, desc[UR38][R2.64] ;  /* 0x0000002602027981 */ /* 0x000ea4000c1e1900 */
[----:B--2---:R-:W-:Y:S01]  /*65f0*/  R2UR UR4, R2 ;  /* 0x00000000020472ca */ /* 0x004fe200000e0000 */
[----:B------:R-:W-:-:S14]  /*6600*/  BRA `(.L_x_755) ;  /* 0x0000000000387947 */ /* 0x000fdc0003800000 */
.L_x_754:
[----:B------:R-:W-:Y:S02]  /*6610*/  ULDC.64 UR4, c[0x0][0x8d0] ;  /* 0x0002340000047ab9 */ /* 0x000fe40000000a00 */
[----:B------:R-:W-:-:S04]  /*6620*/  ISETP.NE.U32.AND P0, PT, RZ, UR4, PT ;  /* 0x00000004ff007c0c */ /* 0x000fc8000bf05070 */
[----:B------:R-:W-:-:S13]  /*6630*/  ISETP.NE.AND.EX P0, PT, RZ, UR5, PT, P0 ;  /* 0x00000005ff007c0c */ /* 0x000fda000bf05300 */
[----:B------:R-:W-:Y:S05]  /*6640*/  @!P0 BRA `(.L_x_756) ;  /* 0x0000000000248947 */ /* 0x000fea0003800000 */
[----:B------:R-:W-:Y:S02]  /*6650*/  ULDC.64 UR4, c[0x0][0x8d0] ;  /* 0x0002340000047ab9 */ /* 0x000fe40000000a00 */
[----:B--2---:R-:W-:-:S06]  /*6660*/  UIMAD.WIDE UR4, UR11, 0x4, UR4 ;  /* 0x000000040b0478a5 */ /* 0x004fcc000f8e0204 */
[----:B------:R-:W-:Y:S02]  /*6670*/  IMAD.U32 R2, RZ, RZ, UR4 ;  /* 0x00000004ff027e24 */ /* 0x000fe4000f8e00ff */
[----:B------:R-:W-:-:S05]  /*6680*/  IMAD.U32 R3, RZ, RZ, UR5 ;  /* 0x00000005ff037e24 */ /* 0x000fca000f8e00ff */
[----:B------:R-:W2:Y:S04]  /*6690*/  LDG.E R0, desc[UR38][R2.64] ;  /* 0x0000002602007981 */ /* 0x000ea8000c1e1900 */
[----:B------:R-:W2:Y:S02]  /*66a0*/  LDG.E R5, desc[UR38][R2.64+0x4] ;  /* 0x0000042602057981 */ /* 0x000ea4000c1e1900 */
[----:B--2---:R-:W-:-:S05]  /*66b0*/  IMAD.IADD R0, R5, 0x1, -R0 ;  /* 0x0000000105007824 */ /* 0x004fca00078e0a00 */
[----:B------:R-:W-:Y:S01]  /*66c0*/  R2UR UR4, R0 ;  /* 0x00000000000472ca */ /* 0x000fe200000e0000 */
[----:B------:R-:W-:-:S14]  /*66d0*/  BRA `(.L_x_755) ;  /* 0x0000000000047947 */ /* 0x000fdc0003800000 */
.L_x_756:
[----:B------:R-:W-:-:S05]  /*66e0*/  ULDC UR4, c[0x0][0x8bc] ;  /* 0x00022f0000047ab9 */ /* 0x000fca0000000800 */
.L_x_755:
[----:B-1----:R-:W-:-:S04]  /*66f0*/  UIMAD UR5, UR18, 0x60, URZ ;  /* 0x00000060120578a4 */ /* 0x002fc8000f8e023f */
[----:B------:R-:W-:-:S04]  /*6700*/  UISETP.GE.AND UP0, UPT, UR5, UR4, UPT ;  /* 0x000000040500728c */ /* 0x000fc8000bf06270 */
[----:B--2---:R-:W-:-:S06]  /*6710*/  USEL UR11, UR11, 0xffffffff, !UP0 ;  /* 0xffffffff0b0b7887 */ /* 0x004fcc000c000000 */
        /* <DEDUP_REMOVED lines=36> */
.L_x_757:
[----:B-----5:R-:W-:Y:S01]  /*6960*/  ISETP.GE.AND P0, PT, R0, 0x1, PT ;  /* 0x000000010000780c */ /* 0x020fe20003f06270 */
[----:B------:R-:W-:Y:S01]  /*6970*/  @UP0 USHF.R.S32.HI UR7, URZ, 0x1f, UR6 ;  /* 0x0000001f3f070899 */ /* 0x000fe20008011406 */
[----:B------:R-:W-:Y:S01]  /*6980*/  UMOV UR4, URZ ;  /* 0x0000003f00047c82 */ /* 0x000fe20008000000 */
[----:B------:R-:W-:Y:S01]  /*6990*/  UMOV UR5, URZ ;  /* 0x0000003f00057c82 */ /* 0x000fe20008000000 */
[----:B------:R-:W-:-:S04]  /*69a0*/  @UP0 UMOV UR4, UR6 ;  /* 0x0000000600040c82 */ /* 0x000fc80008000000 */
[----:B------:R-:W-:-:S05]  /*69b0*/  @UP0 UMOV UR5, UR7 ;  /* 0x0000000700050c82 */ /* 0x000fca0008000000 */
[----:B------:R-:W-:Y:S05]  /*69c0*/  @!P0 BRA `(.L_x_682) ;  /* 0x0000003c002c8947 */ /* 0x000fea0003800000 */
[----:B------:R-:W1:Y:S01]  /*69d0*/  S2R R4, SR_TID.X ;  /* 0x0000000000047919 */ /* 0x000e620000002100 */
        /* <DEDUP_REMOVED lines=8> */
[----:B------:R-:W-:Y:S01]  /*6a60*/  USEL UR19, UR11, URZ, !UP0 ;  /* 0x0000003f0b137287 */ /* 0x000fe2000c000000 */
[----:B------:R-:W-:Y:S01]  /*6a70*/  LEA.HI R3, R3, R2, RZ, 0x6 ;  /* 0x0000000203037211 */ /* 0x000fe200078f30ff */
[----:B------:R-:W-:-:S02]  /*6a80*/  USEL UR6, UR6, URZ, !UP0 ;  /* 0x0000003f06067287 */ /* 0x000fc4000c000000 */
[----:B------:R-:W-:Y:S01]  /*6a90*/  UIADD3 UR8, UP0, UR4, UR12, URZ ;  /* 0x0000000c04087290 */ /* 0x000fe2000ff1e03f */
[----:B------:R-:W-:Y:S01]  /*6aa0*/  SHF.R.S32.HI R3, RZ, 0x6, R3 ;  /* 0x00000006ff037819 */ /* 0x000fe20000011403 */
[----:B------:R-:W-:Y:S01]  /*6ab0*/  UIADD3 UR14, UR13, UR7, URZ ;  /* 0x000000070d0e7290 */ /* 0x000fe2000fffe03f */
[----:B------:R-:W-:Y:S01]  /*6ac0*/  ULDC UR9, c[0x0][0x288] ;  /* 0x0000a20000097ab9 */ /* 0x000fe20000000800 */
[----:B------:R-:W-:Y:S01]  /*6ad0*/  ULDC UR10, c[0x0][0x760] ;  /* 0x0001d800000a7ab9 */ /* 0x000fe20000000800 */
[----:B------:R-:W-:Y:S01]  /*6ae0*/  ULDC.64 UR16, c[0x0][0x2e0] ;  /* 0x0000b80000107ab9 */ /* 0x000fe20000000a00 */
[----:B------:R-:W-:Y:S01]  /*6af0*/  UIMAD UR11, UR11, UR9, URZ ;  /* 0x000000090b0b72a4 */ /* 0x000fe2000f8e023f */
[----:B------:R-:W-:Y:S01]  /*6b00*/  VIMNMX R3, R3, 0x1, !PT ;  /* 0x0000000103037848 */ /* 0x000fe20007fe0100 */
[----:B------:R-:W-:Y:S02]  /*6b10*/  UIMAD UR7, UR9, UR10, URZ ;  /* 0x0000000a090772a4 */ /* 0x000fe4000f8e023f */
[----:B------:R-:W-:Y:S01]  /*6b20*/  UIADD3.X UR9, UR5, UR14, URZ, UP0, !UPT ;  /* 0x0000000e05097290 */ /* 0x000fe200087fe43f */
[----:B------:R-:W-:Y:S01]  /*6b30*/  LOP3.LUT R6, R3, 0x1, RZ, 0xc0, !PT ;  /* 0x0000000103067812 */ /* 0x000fe200078ec0ff */
[----:B------:R-:W-:-:S02]  /*6b40*/  UIMAD UR6, UR6, UR16, URZ ;  /* 0x00000010060672a4 */ /* 0x000fc4000f8e023f */
[----:B------:R-:W-:Y:S02]  /*6b50*/  UIADD3 UR10, UP0, UR11, UR15, URZ ;  /* 0x0000000f0b0a7290 */ /* 0x000fe4000ff1e03f */
[----:B------:R-:W-:Y:S01]  /*6b60*/  UIMAD UR15, UR19, UR17, UR6 ;  /* 0x00000011130f72a4 */ /* 0x000fe2000f8e0206 */
[----:B-1----:R-:W-:Y:S01]  /*6b70*/  LOP3.LUT R0, R4, 0x1f, RZ, 0xc0, !PT ;  /* 0x0000001f04007812 */ /* 0x002fe200078ec0ff */
[----:B------:R-:W-:Y:S02]  /*6b80*/  UIMAD.WIDE.U32 UR8, UR19, UR16, UR8 ;  /* 0x00000010130872a5 */ /* 0x000fe4000f8e0008 */
[----:B------:R-:W-:Y:S01]  /*6b90*/  ULEA.HI.X.SX32 UR11, UR11, UR20, 0x1, UP0 ;  /* 0x000000140b0b7291 */ /* 0x000fe200080f0e3f */
[----:B------:R-:W-:Y:S01]  /*6ba0*/  ELECT P0, URZ, PT ;  /* 0x00000000003f782f */ /* 0x000fe20003800000 */
[----:B------:R-:W-:Y:S01]  /*6bb0*/  UIADD3 UR20, UR9, UR15, URZ ;  /* 0x0000000f09147290 */ /* 0x000fe2000fffe03f */
[----:B------:R-:W-:Y:S01]  /*6bc0*/  UMOV UR6, URZ ;  /* 0x0000003f00067c82 */ /* 0x000fe20008000000 */
[----:B------:R-:W-:Y:S10]  /*6bd0*/  @!P1 BRA `(.L_x_758) ;  /* 0x0000000c00549947 */ /* 0x000ff40003800000 */
[----:B------:R-:W-:Y:S01]  /*6be0*/  UMOV UR13, UR14 ;  /* 0x0000000e000d7c82 */ /* 0x000fe20008000000 */
[----:B------:R-:W-:Y:S01]  /*6bf0*/  ULDC.64 UR22, c[0x0][0x2c0] ;  /* 0x0000b00000167ab9 */ /* 0x000fe20000000a00 */
[----:B------:R-:W-:Y:S01]  /*6c00*/  UIMAD.WIDE.U32 UR12, UR19, UR16, UR12 ;  /* 0x00000010130c72a5 */ /* 0x000fe2000f8e000c */
[----:B------:R-:W-:Y:S01]  /*6c10*/  IMAD.IADD R4, R3, 0x1, -R6 ;  /* 0x0000000103047824 */ /* 0x000fe200078e0a06 */
[----:B------:R-:W-:Y:S02]  /*6c20*/  UMOV UR6, URZ ;  /* 0x0000003f00067c82 */ /* 0x000fe40008000000 */
[----:B------:R-:W-:-:S04]  /*6c30*/  UIADD3 UR17, UP0, UR4, UR12, URZ ;  /* 0x0000000c04117290 */ /* 0x000fc8000ff1e03f */
[----:B------:R-:W-:Y:S02]  /*6c40*/  UIADD3.X UR4, UR5, UR15, UR13, UP0, !UPT ;  /* 0x0000000f05047290 */ /* 0x000fe400087fe40d */
[----:B------:R-:W-:-:S04]  /*6c50*/  ULEA UR16, UP0, UR17, UR22, 0x2 ;  /* 0x0000001611107291 */ /* 0x000fc8000f80103f */
[----:B------:R-:W-:Y:S02]  /*6c60*/  ULEA.HI.X UR17, UR17, UR23, UR4, 0x2, UP0 ;  /* 0x0000001711117291 */ /* 0x000fe400080f1404 */
[----:B------:R-:W-:Y:S01]  /*6c70*/  UIADD3 UR16, UP0, UR16, 0x4000, URZ ;  /* 0x0000400010107890 */ /* 0x000fe2000ff1e03f */
[----:B------:R-:W-:-:S03]  /*6c80*/  UMOV UR4, URZ ;  /* 0x0000003f00047c82 */ /* 0x000fc60008000000 */
[----:B------:R-:W-:-:S12]  /*6c90*/  UIADD3.X UR17, URZ, UR17, URZ, UP0, !UPT ;  /* 0x000000113f117290 */ /* 0x000fd800087fe43f */
.L_x_791:
        /* <DEDUP_REMOVED lines=13> */
.L_x_761:
[----:B------:R-:W2:Y:S04]  /*6d70*/  LDG.E.STRONG.GPU R5, desc[UR38][R2.64] ;  /* 0x0000002602057981 */ /* 0x000ea8000c1ef900 */
[----:B--2---:R-:W-:Y:S01]  /*6d80*/  CCTL.IVALL ;  /* 0x00000000ff00798f */ /* 0x004fe20002000000 */
[----:B------:R-:W-:Y:S05]  /*6d90*/  YIELD ;  /* 0x0000000000007946 */ /* 0x000fea0003800000 */
[----:B------:R-:W-:-:S13]  /*6da0*/  ISETP.NE.AND P1, PT, R5, UR18, PT ;  /* 0x0000001205007c0c */ /* 0x000fda000bf25270 */
[----:B------:R-:W-:Y:S05]  /*6db0*/  @P1 BRA `(.L_x_761) ;  /* 0xfffffffc00ec1947 */ /* 0x000fea000383ffff */
.L_x_760:
[----:B------:R-:W-:Y:S05]  /*6dc0*/  BSYNC B0 ;  /* 0x0000000000007941 */ /* 0x000fea0003800000 */
.L_x_759:
[----:B------:R-:W-:-:S03]  /*6dd0*/  UMOV UR5, 0xffffffff ;  /* 0xffffffff00057882 */ /* 0x000fc60000000000 */
[----:B------:R-:W-:Y:S05]  /*6de0*/  BRA.DIV UR5, `(.L_x_762) ;  /* 0x0000003a05847947 */ /* 0x000fea000b800000 */
[----:B------:R-:W-:Y:S01]  /*6df0*/  NOP ;  /* 0x0000000000007918 */ /* 0x000fe20000000000 */
.L_x_841:
        /* <DEDUP_REMOVED lines=19> */
.L_x_764:
[----:B------:R-:W-:Y:S05]  /*6f30*/  BSYNC B0 ;  /* 0x0000000000007941 */ /* 0x000fea0003800000 */
.L_x_763:
        /* <DEDUP_REMOVED lines=14> */
.L_x_766:
[----:B------:R-:W-:Y:S05]  /*7020*/  BSYNC B0 ;  /* 0x0000000000007941 */ /* 0x000fea0003800000 */
.L_x_765:
        /* <DEDUP_REMOVED lines=15> */
.L_x_768:
[----:B------:R-:W-:Y:S05]  /*7120*/  BSYNC B0 ;  /* 0x0000000000007941 */ /* 0x000fea0003800000 */
.L_x_767:
[----:B------:R-:W-:Y:S06]  /*7130*/  BAR.ARV 0xa, 0xa0 ;  /* 0x0282800000007b1d */ /* 0x000fec0000002000 */
[----:B------:R-:W-:Y:S04]  /*7140*/  BSSY B0, `(.L_x_769) ;  /* 0x0000003000007945 */ /* 0x000fe80003800000 */
[----:B------:R-:W-:Y:S05]  /*7150*/  @!P0 BRA `(.L_x_770) ;  /* 0x0000000000048947 */ /* 0x000fea0003800000 */
[----:B------:R-:W-:-:S04]  /*7160*/  DEPBAR.LE SB0, 0x1 ;  /* 0x000080400000791a */ /* 0x000fc80000000000 */
.L_x_770:
[----:B------:R-:W-:Y:S05]  /*7170*/  BSYNC B0 ;  /* 0x0000000000007941 */ /* 0x000fea0003800000 */
.L_x_769:
[----:B------:R-:W-:Y:S06]  /*7180*/  BAR.ARV 0xb, 0xa0 ;  /* 0x02c2800000007b1d */ /* 0x000fec0000002000 */
[----:B------:R-:W-:Y:S04]  /*7190*/  BSSY B0, `(.L_x_771) ;  /* 0x0000003000007945 */ /* 0x000fe80003800000 */
[----:B------:R-:W-:Y:S05]  /*71a0*/  @!P0 BRA `(.L_x_772) ;  /* 0x0000000000048947 */ /* 0x000fea0003800000 */
[----:B------:R-:W-:-:S04]  /*71b0*/  DEPBAR.LE SB0, 0x0 ;  /* 0x000080000000791a */ /* 0x000fc80000000000 */
.L_x_772:
[----:B------:R-:W-:Y:S05]  /*71c0*/  BSYNC B0 ;  /* 0x0000000000007941 */ /* 0x000fea0003800000 */
.L_x_771:
        /* <DEDUP_REMOVED lines=19> */
.L_x_774:
[----:B------:R-:W-:Y:S05]  /*7300*/  BSYNC B0 ;  /* 0x0000000000007941 */ /* 0x000fea0003800000 */
.L_x_773:
        /* <DEDUP_REMOVED lines=9> */
.L_x_777:
[----:B------:R-:W2:Y:S04]  /*73a0*/  LDG.E.STRONG.GPU R5, desc[UR38][R2.64] ;  /* 0x0000002602057981 */ /* 0x000ea8000c1ef900 */
[----:B--2---:R-:W-:Y:S01]  /*73b0*/  CCTL.IVALL ;  /* 0x00000000ff00798f */ /* 0x004fe20002000000 */
[----:B------:R-:W-:Y:S05]  /*73c0*/  YIELD ;  /* 0x0000000000007946 */ /* 0x000fea0003800000 */
[----:B------:R-:W-:-:S13]  /*73d0*/  ISETP.NE.AND P1, PT, R5, UR18, PT ;  /* 0x0000001205007c0c */ /* 0x000fda000bf25270 */
[----:B------:R-:W-:Y:S05]  /*73e0*/  @P1 BRA `(.L_x_777) ;  /* 0xfffffffc00ec1947 */ /* 0x000fea000383ffff */
.L_x_776:
[----:B------:R-:W-:Y:S05]  /*73f0*/  BSYNC B0 ;  /* 0x0000000000007941 */ /* 0x000fea0003800000 */
.L_x_775:
[----:B------:R-:W-:-:S03]  /*7400*/  UMOV UR5, 0xffffffff ;  /* 0xffffffff00057882 */ /* 0x000fc60000000000 */
[----:B------:R-:W-:Y:S05]  /*7410*/  BRA.DIV UR5, `(.L_x_778) ;  /* 0x0000003605147947 */ /* 0x000fea000b800000 */
[----:B------:R-:W-:Y:S01]  /*7420*/  NOP ;  /* 0x0000000000007918 */ /* 0x000fe20000000000 */
.L_x_844:
[----:B------:R-:W-:Y:S05]  /*7430*/  WARPSYNC.ALL ;  /* 0x0000000000007948 */ /* 0x000fea0003800000 */
        /* <DEDUP_REMOVED lines=12> */
[----:B------:R1:W-:Y:S02]  /*7500*/  UBLKRED.G.S.ADD.F32.RN [UR12], [UR5], UR19, desc[UR22] ;  /* 0x0000160c050073bb */ /* 0x0003e400080a1413 */
[----:B-1----:R0:W-:Y:S02]  /*7510*/  UTMACMDFLUSH ;  /* 0x00000000000079b7 */ /* 0x0021e40000000000 */
.L_x_780:
[----:B------:R-:W-:Y:S05]  /*7520*/  BSYNC B0 ;  /* 0x0000000000007941 */ /* 0x000fea0003800000 */
.L_x_779:
        /* <DEDUP_REMOVED lines=14> */
.L_x_782:
[----:B------:R-:W-:Y:S05]  /*7610*/  BSYNC B0 ;  /* 0x0000000000007941 */ /* 0x000fea0003800000 */
.L_x_781:
        /* <DEDUP_REMOVED lines=15> */
.L_x_784:
[----:B------:R-:W-:Y:S05]  /*7710*/  BSYNC B0 ;  /* 0x0000000000007941 */ /* 0x000fea0003800000 */
.L_x_783:
[----:B------:R-:W-:Y:S06]  /*7720*/  BAR.ARV 0xa, 0xa0 ;  /* 0x0282800000007b1d */ /* 0x000fec0000002000 */
[----:B------:R-:W-:Y:S04]  /*7730*/  BSSY B0, `(.L_x_785) ;  /* 0x0000003000007945 */ /* 0x000fe80003800000 */
[----:B------:R-:W-:Y:S05]  /*7740*/  @!P0 BRA `(.L_x_786) ;  /* 0x0000000000048947 */ /* 0x000fea0003800000 */
[----:B------:R-:W-:-:S04]  /*7750*/  DEPBAR.LE SB0, 0x1 ;  /* 0x000080400000791a */ /* 0x000fc80000000000 */
.L_x_786:
[----:B------:R-:W-:Y:S05]  /*7760*/  BSYNC B0 ;  /* 0x0000000000007941 */ /* 0x000fea0003800000 */
.L_x_785:
[----:B------:R-:W-:Y:S06]  /*7770*/  BAR.ARV 0xb, 0xa0 ;  /* 0x02c2800000007b1d */ /* 0x000fec0000002000 */
[----:B------:R-:W-:Y:S04]  /*7780*/  BSSY B0, `(.L_x_787) ;  /* 0x0000003000007945 */ /* 0x000fe80003800000 */
[----:B------:R-:W-:Y:S05]  /*7790*/  @!P0 BRA `(.L_x_788) ;  /* 0x0000000000048947 */ /* 0x000fea0003800000 */
[----:B------:R-:W-:-:S04]  /*77a0*/  DEPBAR.LE SB0, 0x0 ;  /* 0x000080000000791a */ /* 0x000fc80000000000 */
.L_x_788:
[----:B------:R-:W-:Y:S05]  /*77b0*/  BSYNC B0 ;  /* 0x0000000000007941 */ /* 0x000fea0003800000 */
.L_x_787:
        /* <DEDUP_REMOVED lines=19> */
.L_x_790:
[----:B------:R-:W-:Y:S05]  /*78f0*/  BSYNC B0 ;  /* 0x0000000000007941 */ /* 0x000fea0003800000 */
.L_x_789:
[----:B------:R-:W-:Y:S02]  /*7900*/  UIADD3 UR6, UR6, 0x2, URZ ;  /* 0x0000000206067890 */ /* 0x000fe4000fffe03f */
[----:B------:R-:W-:Y:S01]  /*7910*/  UIADD3 UR4, UR4, 0x1, URZ ;  /* 0x0000000104047890 */ /* 0x000fe2000fffe03f */
[----:B------:R-:W-:Y:S11]  /*7920*/  @P3 BRA `(.L_x_791) ;  /* 0xfffffff000dc3947 */ /* 0x000ff6000383ffff */
.L_x_758:
        /* <DEDUP_REMOVED lines=13> */
.L_x_794:
[----:B------:R-:W2:Y:S04]  /*7a00*/  LDG.E.STRONG.GPU R0, desc[UR38][R2.64] ;  /* 0x0000002602007981 */ /* 0x000ea8000c1ef900 */
[----:B--2---:R-:W-:Y:S01]  /*7a10*/  CCTL.IVALL ;  /* 0x00000000ff00798f */ /* 0x004fe20002000000 */
[----:B------:R-:W-:Y:S05]  /*7a20*/  YIELD ;  /* 0x0000000000007946 */ /* 0x000fea0003800000 */
[----:B------:R-:W-:-:S13]  /*7a30*/  ISETP.NE.AND P1, PT, R0, UR18, PT ;  /* 0x0000001200007c0c */ /* 0x000fda000bf25270 */
[----:B------:R-:W-:Y:S05]  /*7a40*/  @P1 BRA `(.L_x_794) ;  /* 0xfffffffc00ec1947 */ /* 0x000fea000383ffff */
.L_x_793:
[----:B------:R-:W-:Y:S05]  /*7a50*/  BSYNC B0 ;  /* 0x0000000000007941 */ /* 0x000fea0003800000 */
.L_x_792:
[----:B------:R-:W-:-:S03]  /*7a60*/  UMOV UR4, 0xffffffff ;  /* 0xffffffff00047882 */ /* 0x000fc60000000000 */
[----:B------:R-:W-:Y:S05]  /*7a70*/  BRA.DIV UR4, `(.L_x_795) ;  /* 0x0000002e04987947 */ /* 0x000fea000b800000 */
[----:B------:R-:W-:Y:S01]  /*7a80*/  NOP ;  /* 0x0000000000007918 */ /* 0x000fe20000000000 */
.L_x_847:
        /* <DEDUP_REMOVED lines=22> */
.L_x_797:
[----:B------:R-:W-:Y:S05]  /*7bf0*/  BSYNC B0 ;  /* 0x0000000000007941 */ /* 0x000fea0003800000 */
.L_x_796:
[----:B------:R-:W-:Y:S06]  /*7c00*/  BAR.SYNC.DEFER_BLOCKING 0xe, 0xa0 ;  /* 0x0382800000007b1d */ /* 0x000fec0000010000 */
[----:B------:R-:W-:Y:S04]  /*7c10*/  BSSY B0, `(.L_x_798) ;  /* 0x0000012000007945 */ /* 0x000fe80003800000 */
[----:B------:R-:W-:Y:S05]  /*7c20*/  @!P0 BRA `(.L_x_799) ;  /* 0x0000000000408947 */ /* 0x000fea0003800000 */
[----:B------:R-:W1:Y:S01]  /*7c30*/  S2UR UR14, SR_CgaCtaId ;  /* 0x00000000000e79c3 */ /* 0x000e620000008800 */
[----:B------:R-:W-:Y:S01]  /*7c40*/  R2UR UR4, R6 ;  /* 0x00000000060472ca */ /* 0x000fe200000e0000 */
[----:B------:R-:W-:Y:S01]  /*7c50*/  UMOV UR5, 0x400 ;  /* 0x0000040000057882 */ /* 0x000fe20000000000 */
[----:B------:R-:W-:Y:S01]  /*7c60*/  ULDC.64 UR12, c[0x0][0x2c0] ;  /* 0x0000b000000c7ab9 */ /* 0x000fe20000000a00 */
[----:B------:R-:W-:Y:S01]  /*7c70*/  UMOV UR16, 0x0 ;  /* 0x0000000000107882 */ /* 0x000fe20000000000 */
[----:B------:R-:W-:-:S09]  /*7c80*/  UMOV UR17, 0x14f00000 ;  /* 0x14f0000000117882 */ /* 0x000fd20000000000 */
[----:B------:R-:W-:-:S04]  /*7c90*/  UIADD3 UR4, UR4, 0x1000, URZ ;  /* 0x0000100004047890 */ /* 0x000fc8000fffe03f */
[----:B------:R-:W-:Y:S02]  /*7ca0*/  UIADD3 UR15, UP0, UR4, UR8, URZ ;  /* 0x00000008040f7290 */ /* 0x000fe4000ff1e03f */
[----:B-1----:R-:W-:Y:S02]  /*7cb0*/  ULEA UR14, UR14, UR5, 0x18 ;  /* 0x000000050e0e7291 */ /* 0x002fe4000f8ec03f */
[----:B------:R-:W-:Y:S02]  /*7cc0*/  ULEA.HI.X.SX32 UR5, UR4, UR20, 0x1, UP0 ;  /* 0x0000001404057291 */ /* 0x000fe400080f0e3f */
[----:B------:R-:W-:Y:S02]  /*7cd0*/  ULEA UR4, UP0, UR15, UR12, 0x2 ;  /* 0x0000000c0f047291 */ /* 0x000fe4000f80103f */
[----:B------:R-:W-:Y:S02]  /*7ce0*/  UIADD3 UR14, UR14, 0x16000, URZ ;  /* 0x000160000e0e7890 */ /* 0x000fe4000fffe03f */
[----:B------:R-:W-:Y:S01]  /*7cf0*/  ULEA.HI.X UR5, UR15, UR13, UR5, 0x2, UP0 ;  /* 0x0000000d0f057291 */ /* 0x000fe200080f1405 */
[----:B------:R-:W-:-:S08]  /*7d00*/  UMOV UR12, 0x400 ;  /* 0x00000400000c7882 */ /* 0x000fd00000000000 */
[----:B------:R1:W-:Y:S02]  /*7d10*/  UBLKRED.G.S.ADD.F32.RN [UR4], [UR14], UR12, desc[UR16] ;  /* 0x000010040e0073bb */ /* 0x0003e400080a140c */
[----:B-1----:R0:W-:Y:S02]  /*7d20*/  UTMACMDFLUSH ;  /* 0x00000000000079b7 */ /* 0x0021e40000000000 */
.L_x_799:
[----:B------:R-:W-:Y:S05]  /*7d30*/  BSYNC B0 ;  /* 0x0000000000007941 */ /* 0x000fea0003800000 */
.L_x_798:
        /* <DEDUP_REMOVED lines=17> */
[----:B------:R1:W-:Y:S01]  /*7e50*/  UBLKRED.G.S.ADD.F32.RN [UR4], [UR14], UR12, desc[UR16] ;  /* 0x000010040e0073bb */ /* 0x0003e200080a140c */
[----:B------:R0:W-:Y:S01]  /*7e60*/  UTMACMDFLUSH ;  /* 0x00000000000079b7 */ /* 0x0001e20000000000 */
[----:B-1----:R-:W-:-:S04]  /*7e70*/  DEPBAR.LE SB0, 0x2 ;  /* 0x000080800000791a */ /* 0x002fc80000000000 */
.L_x_801:
[----:B------:R-:W-:Y:S05]  /*7e80*/  BSYNC B0 ;  /* 0x0000000000007941 */ /* 0x000fea0003800000 */
.L_x_800:
[----:B------:R-:W-:Y:S06]  /*7e90*/  BAR.ARV 0xa, 0xa0 ;  /* 0x0282800000007b1d */ /* 0x000fec0000002000 */
[----:B------:R-:W-:Y:S04]  /*7ea0*/  BSSY B0, `(.L_x_802) ;  /* 0x0000003000007945 */ /* 0x000fe80003800000 */
[----:B------:R-:W-:Y:S05]  /*7eb0*/  @!P0 BRA `(.L_x_803) ;  /* 0x0000000000048947 */ /* 0x000fea0003800000 */
[----:B------:R-:W-:-:S04]  /*7ec0*/  DEPBAR.LE SB0, 0x1 ;  /* 0x000080400000791a */ /* 0x000fc80000000000 */
.L_x_803:
[----:B------:R-:W-:Y:S05]  /*7ed0*/  BSYNC B0 ;  /* 0x0000000000007941 */ /* 0x000fea0003800000 */
.L_x_802:
[----:B------:R-:W-:Y:S06]  /*7ee0*/  BAR.ARV 0xb, 0xa0 ;  /* 0x02c2800000007b1d */ /* 0x000fec0000002000 */
[----:B------:R-:W-:Y:S04]  /*7ef0*/  BSSY B0, `(.L_x_804) ;  /* 0x0000003000007945 */ /* 0x000fe80003800000 */
[----:B------:R-:W-:Y:S05]  /*7f00*/  @!P0 BRA `(.L_x_805) ;  /* 0x0000000000048947 */ /* 0x000fea0003800000 */
[----:B------:R-:W-:-:S04]  /*7f10*/  DEPBAR.LE SB0, 0x0 ;  /* 0x000080000000791a */ /* 0x000fc80000000000 */
.L_x_805:
[----:B------:R-:W-:Y:S05]  /*7f20*/  BSYNC B0 ;  /* 0x0000000000007941 */ /* 0x000fea0003800000 */
.L_x_804:
        /* <DEDUP_REMOVED lines=19> */
.L_x_753:
        /* <DEDUP_REMOVED lines=10> */
.L_x_806:
        /* <DEDUP_REMOVED lines=10> */
.L_x_808:
[----:B------:R-:W3:Y:S02]  /*81a0*/  LDC R0, c[0x0][0x8bc] ;  /* 0x00022f00ff007b82 */ /* 0x000ee40000000800 */
.L_x_807:
[----:B------:R-:W1:Y:S01]  /*81b0*/  S2R R9, SR_CTAID.X ;  /* 0x0000000000097919 */ /* 0x000e620000002500 */
[----:B------:R-:W-:Y:S02]  /*81c0*/  IMAD.MOV.U32 R5, RZ, RZ, RZ ;  /* 0x000000ffff057224 */ /* 0x000fe400078e00ff */
[----:B------:R-:W-:Y:S02]  /*81d0*/  IMAD.MOV.U32 R4, RZ, RZ, 0x1 ;  /* 0x00000001ff047424 */ /* 0x000fe400078e00ff */
[----:B-1----:R-:W-:-:S05]  /*81e0*/  IMAD R9, R9, 0x60, RZ ;  /* 0x0000006009097824 */ /* 0x002fca00078e02ff */
[----:B---3-5:R-:W-:Y:S01]  /*81f0*/  ISETP.GE.AND P0, PT, R9, R0, PT ;  /* 0x000000000900720c */ /* 0x028fe20003f06270 */
[----:B------:R-:W-:-:S03]  /*8200*/  IMAD.MOV.U32 R0, RZ, RZ, 0x1 ;  /* 0x00000001ff007424 */ /* 0x000fc600078e00ff */
[----:B------:R-:W-:-:S04]  /*8210*/  SEL R11, R11, 0xffffffff, !P0 ;  /* 0xffffffff0b0b7807 */ /* 0x000fc80004000000 */
[----:B------:R-:W-:-:S13]  /*8220*/  ISETP.GE.AND P0, PT, R11, RZ, PT ;  /* 0x000000ff0b00720c */ /* 0x000fda0003f06270 */
[----:B------:R-:W-:Y:S05]  /*8230*/  @!P0 BRA `(.L_x_809) ;  /* 0x0000002000908947 */ /* 0x000fea0003800000 */
[----:B------:R-:W1:Y:S08]  /*8240*/  LDC.64 R4, c[0x0][0x778] ;  /* 0x0001de00ff047b82 */ /* 0x000e700000000a00 */
[----:B------:R-:W3:Y:S08]  /*8250*/  LDC.64 R6, c[0x0][0x780] ;  /* 0x0001e000ff067b82 */ /* 0x000ef00000000a00 */
[----:B------:R-:W2:Y:S01]  /*8260*/  LDC.64 R12, c[0x0][0x770] ;  /* 0x0001dc00ff0c7b82 */ /* 0x000ea20000000a00 */
[----:B-1----:R-:W-:-:S07]  /*8270*/  ISETP.NE.U32.AND P0, PT, R4, RZ, PT ;  /* 0x000000ff0400720c */ /* 0x002fce0003f05070 */
[----:B----4-:R-:W1:Y:S01]  /*8280*/  LDC.64 R2, c[0x0][0x770] ;  /* 0x0001dc00ff027b82 */ /* 0x010e620000000a00 */
[----:B------:R-:W-:Y:S02]  /*8290*/  ISETP.NE.AND.EX P0, PT, R5, RZ, PT, P0 ;  /* 0x000000ff0500720c */ /* 0x000fe40003f05300 */
[----:B---3--:R-:W-:-:S04]  /*82a0*/  ISETP.NE.U32.AND P2, PT, R6, RZ, PT ;  /* 0x000000ff0600720c */ /* 0x008fc80003f45070 */
[----:B------:R-:W-:Y:S02]  /*82b0*/  ISETP.NE.AND.EX P2, PT, R7, RZ, PT, P2 ;  /* 0x000000ff0700720c */ /* 0x000fe40003f45320 */
[----:B--2---:R-:W-:-:S05]  /*82c0*/  ISETP.NE.U32.AND P1, PT, R12, RZ, PT ;  /* 0x000000ff0c00720c */ /* 0x004fca0003f25070 */
[----:B------:R-:W2:Y:S01]  /*82d0*/  @P0 LDC.64 R4, c[0x0][0x778] ;  /* 0x0001de00ff040b82 */ /* 0x000ea20000000a00 */
[----:B------:R-:W-:-:S07]  /*82e0*/  ISETP.NE.AND.EX P1, PT, R13, RZ, PT, P1 ;  /* 0x000000ff0d00720c */ /* 0x000fce0003f25310 */
[----:B------:R-:W3:Y:S01]  /*82f0*/  @P2 LDC.64 R6, c[0x0][0x780] ;  /* 0x0001e000ff062b82 */ /* 0x000ee20000000a00 */
[----:B-1----:R-:W-:-:S05]  /*8300*/  IMAD.WIDE R2, R11, 0x4, R2 ;  /* 0x000000040b027825 */ /* 0x002fca00078e0202 */
[----:B------:R-:W4:Y:S01]  /*8310*/  @P1 LDG.E R16, desc[UR38][R2.64] ;  /* 0x0000002602101981 */ /* 0x000f22000c1e1900 */
[----:B------:R-:W-:Y:S01]  /*8320*/  IMAD.MOV.U32 R10, RZ, RZ, RZ ;  /* 0x000000ffff0a7224 */ /* 0x000fe200078e00ff */
[----:B------:R-:W-:Y:S02]  /*8330*/  ULDC UR4, c[0x0][0x280] ;  /* 0x0000a00000047ab9 */ /* 0x000fe40000000800 */
[----:B------:R-:W4:Y:S01]  /*8340*/  @P1 LDG.E R14, desc[UR38][R2.64] ;  /* 0x00000026020e1981 */ /* 0x000f22000c1e1900 */
[----:B--2---:R-:W-:-:S04]  /*8350*/  @P0 IMAD.WIDE R4, R11, 0x4, R4 ;  /* 0x000000040b040825 */ /* 0x004fc800078e0204 */
[----:B------:R-:W-:Y:S01]  /*8360*/  IMAD.U32 R8, RZ, RZ, UR4 ;  /* 0x00000004ff087e24 */ /* 0x000fe2000f8e00ff */
[----:B------:R3:W5:Y:S02]  /*8370*/  @P0 LDG.E R10, desc[UR38][R4.64] ;  /* 0x00000026040a0981 */ /* 0x000764000c1e1900 */
[----:B---3--:R-:W-:-:S05]  /*8380*/  @P2 IMAD.WIDE R4, R11, 0x4, R6 ;  /* 0x000000040b042825 */ /* 0x008fca00078e0206 */
[----:B------:R1:W5:Y:S01]  /*8390*/  @P2 LDG.E R8, desc[UR38][R4.64] ;  /* 0x0000002604082981 */ /* 0x000362000c1e1900 */
[----:B------:R-:W-:Y:S01]  /*83a0*/  VOTEU.ANY UP0, P1 ;  /* 0x00000000003f7886 */ /* 0x000fe20000800100 */
[----:B----4-:R-:W-:Y:S01]  /*83b0*/  @P1 IMAD R6, R11, 0x40, R16 ;  /* 0x000000400b061824 */ /* 0x010fe200078e0210 */
        /* <DEDUP_REMOVED lines=9> */
.L_x_810:
        /* <DEDUP_REMOVED lines=70> */
.L_x_848:
        /* <DEDUP_REMOVED lines=9> */
.L_x_813:
        /* <DEDUP_REMOVED lines=98> */
.L_x_824:
[----:B-1----:R-:W-:-:S05]  /*8f60*/  IMAD.MOV.U32 R11, RZ, RZ, 0x1 ;  /* 0x00000001ff0b7424 */ /* 0x002fca00078e00ff */
[----:B------:R-:W-:-:S04]  /*8f70*/  SHF.L.U32 R11, R11, 0x1f, RZ ;  /* 0x0000001f0b0b7819 */ /* 0x000fc800000006ff */
[----:B------:R-:W1:Y:S02]  /*8f80*/  SYNCS.PHASECHK.TRANS64.TRYWAIT P1, [R12+URZ+0x36438], R11 ;  /* 0x0364380b0c0075a7 */ /* 0x000e64000802017f */
[----:B-1234-:R-:W-:Y:S05]  /*8f90*/  @!P1 BRA `(.L_x_816) ;  /* 0x0000001800809947 */ /* 0x01efea0003800000 */
.L_x_849:
[----:B------:R-:W-:Y:S05]  /*8fa0*/  @P0 BRA `(.L_x_817) ;  /* 0x0000000000140947 */ /* 0x000fea0003800000 */
[----:B------:R-:W-:Y:S01]  /*8fb0*/  ISETP.NE.AND P1, PT, R8, RZ, PT ;  /* 0x000000ff0800720c */ /* 0x000fe20003f25270 */
[----:B------:R-:W-:-:S04]  /*8fc0*/  IMAD.MOV.U32 R3, RZ, RZ, 0x6100 ;  /* 0x00006100ff037424 */ /* 0x000fc800078e00ff */
[----:B------:R2:W-:Y:S08]  /*8fd0*/  SYNCS.ARRIVE.TRANS64 RZ, [R12+URZ+0x36430], R3 ;  /* 0x036430030cff79a7 */ /* 0x0005f0000800003f */
[----:B------:R-:W-:Y:S05]  /*8fe0*/  @!P1 BRA `(.L_x_817) ;  /* 0x0000000000049947 */ /* 0x000fea0003800000 */
[----:B------:R-:W-:Y:S01]  /*8ff0*/  BPT.TRAP 0x1 ;  /* 0x000000040000795c */ /* 0x000fe20000300000 */
.L_x_817:
        /* <DEDUP_REMOVED lines=49> */
.L_x_850:
[----:B------:R-:W-:Y:S05]  /*9310*/  @P0 BRA `(.L_x_819) ;  /* 0x0000000000140947 */ /* 0x000fea0003800000 */
[----:B------:R-:W-:Y:S01]  /*9320*/  ISETP.NE.AND P1, PT, R8, RZ, PT ;  /* 0x000000ff0800720c */ /* 0x000fe20003f25270 */
[----:B--2---:R-:W-:-:S04]  /*9330*/  IMAD.MOV.U32 R27, RZ, RZ, 0x6100 ;  /* 0x00006100ff1b7424 */ /* 0x004fc800078e00ff */
[----:B------:R3:W-:Y:S08]  /*9340*/  SYNCS.ARRIVE.TRANS64 RZ, [R12+URZ+0x36418], R27 ;  /* 0x0364181b0cff79a7 */ /* 0x0007f0000800003f */
[----:B------:R-:W-:Y:S05]  /*9350*/  @!P1 BRA `(.L_x_819) ;  /* 0x0000000000049947 */ /* 0x000fea0003800000 */
[----:B------:R-:W-:Y:S01]  /*9360*/  BPT.TRAP 0x1 ;  /* 0x000000040000795c */ /* 0x000fe20000300000 */
.L_x_819:
        /* <DEDUP_REMOVED lines=37> */
.L_x_851:
[----:B--2---:R-:W-:Y:S01]  /*95c0*/  SHF.R.S32.HI R28, RZ, 0x1f, R26 ;  /* 0x0000001fff1c7819 */ /* 0x004fe2000001141a */
[----:B------:R-:W-:Y:S06]  /*95d0*/  @P0 BRA `(.L_x_821) ;  /* 0x0000000000140947 */ /* 0x000fec0003800000 */
[----:B------:R-:W-:Y:S01]  /*95e0*/  ISETP.NE.AND P1, PT, R8, RZ, PT ;  /* 0x000000ff0800720c */ /* 0x000fe20003f25270 */
[----:B------:R-:W-:-:S04]  /*95f0*/  IMAD.MOV.U32 R29, RZ, RZ, 0x6100 ;  /* 0x00006100ff1d7424 */ /* 0x000fc800078e00ff */
[----:B------:R2:W-:Y:S08]  /*9600*/  SYNCS.ARRIVE.TRANS64 RZ, [R12+URZ+0x36430], R29 ;  /* 0x0364301d0cff79a7 */ /* 0x0005f0000800003f */
[----:B------:R-:W-:Y:S05]  /*9610*/  @!P1 BRA `(.L_x_821) ;  /* 0x0000000000049947 */ /* 0x000fea0003800000 */
[----:B------:R-:W-:Y:S01]  /*9620*/  BPT.TRAP 0x1 ;  /* 0x000000040000795c */ /* 0x000fe20000300000 */
.L_x_821:
        /* <DEDUP_REMOVED lines=37> */
.L_x_853:
[----:B------:R-:W-:Y:S05]  /*9880*/  @P0 BRA `(.L_x_823) ;  /* 0x0000000000140947 */ /* 0x000fea0003800000 */
[----:B------:R-:W-:Y:S01]  /*9890*/  ISETP.NE.AND P1, PT, R8, RZ, PT ;  /* 0x000000ff0800720c */ /* 0x000fe20003f25270 */
[----:B---3--:R-:W-:-:S04]  /*98a0*/  IMAD.MOV.U32 R5, RZ, RZ, 0x6100 ;  /* 0x00006100ff057424 */ /* 0x008fc800078e00ff */
[----:B------:R4:W-:Y:S08]  /*98b0*/  SYNCS.ARRIVE.TRANS64 RZ, [R12+URZ+0x36410], R5 ;  /* 0x036410050cff79a7 */ /* 0x0009f0000800003f */
[----:B------:R-:W-:Y:S05]  /*98c0*/  @!P1 BRA `(.L_x_823) ;  /* 0x0000000000049947 */ /* 0x000fea0003800000 */
[----:B------:R-:W-:Y:S01]  /*98d0*/  BPT.TRAP 0x1 ;  /* 0x000000040000795c */ /* 0x000fe20000300000 */
.L_x_823:
        /* <DEDUP_REMOVED lines=37> */
.L_x_815:
[----:B------:R-:W-:Y:S01]  /*9b30*/  ISETP.NE.AND P1, PT, R16, RZ, PT ;  /* 0x000000ff1000720c */ /* 0x000fe20003f25270 */
[----:B------:R-:W-:-:S12]  /*9b40*/  IMAD.MOV.U32 R4, RZ, RZ, 0x1 ;  /* 0x00000001ff047424 */ /* 0x000fd800078e00ff */
[----:B------:R-:W-:Y:S05]  /*9b50*/  @!P1 BRA `(.L_x_814) ;  /* 0x00000004006c9947 */ /* 0x000fea0003800000 */
[----:B------:R-:W3:Y:S02]  /*9b60*/  SYNCS.PHASECHK.TRANS64.TRYWAIT P1, [R12+URZ+0x36438], R11 ;  /* 0x0364380b0c0075a7 */ /* 0x000ee4000802017f */
[----:B---3--:R-:W-:Y:S05]  /*9b70*/  @!P1 BRA `(.L_x_825) ;  /* 0x0000000c00dc9947 */ /* 0x008fea0003800000 */
.L_x_854:
[----:B------:R-:W-:Y:S05]  /*9b80*/  @P0 BRA `(.L_x_826) ;  /* 0x0000000000140947 */ /* 0x000fea0003800000 */
[----:B------:R-:W-:Y:S01]  /*9b90*/  ISETP.NE.AND P1, PT, R8, RZ, PT ;  /* 0x000000ff0800720c */ /* 0x000fe20003f25270 */
[----:B------:R-:W-:-:S04]  /*9ba0*/  IMAD.MOV.U32 R5, RZ, RZ, 0x6100 ;  /* 0x00006100ff057424 */ /* 0x000fc800078e00ff */
[----:B------:R4:W-:Y:S08]  /*9bb0*/  SYNCS.ARRIVE.TRANS64 RZ, [R12+URZ+0x36430], R5 ;  /* 0x036430050cff79a7 */ /* 0x0009f0000800003f */
[----:B------:R-:W-:Y:S05]  /*9bc0*/  @!P1 BRA `(.L_x_826) ;  /* 0x0000000000049947 */ /* 0x000fea0003800000 */
[----:B------:R-:W-:Y:S01]  /*9bd0*/  BPT.TRAP 0x1 ;  /* 0x000000040000795c */ /* 0x000fe20000300000 */
.L_x_826:
        /* <DEDUP_REMOVED lines=42> */
.L_x_855:
[----:B------:R-:W-:Y:S01]  /*9e80*/  IMAD.MOV.U32 R4, RZ, RZ, RZ ;  /* 0x000000ffff047224 */ /* 0x000fe200078e00ff */
[----:B------:R-:W-:Y:S06]  /*9e90*/  @P0 BRA `(.L_x_828) ;  /* 0x0000000000140947 */ /* 0x000fec0003800000 */
[----:B------:R-:W-:Y:S01]  /*9ea0*/  ISETP.NE.AND P1, PT, R8, RZ, PT ;  /* 0x000000ff0800720c */ /* 0x000fe20003f25270 */
[----:B----4-:R-:W-:-:S04]  /*9eb0*/  IMAD.MOV.U32 R5, RZ, RZ, 0x6100 ;  /* 0x00006100ff057424 */ /* 0x010fc800078e00ff */
[----:B------:R4:W-:Y:S08]  /*9ec0*/  SYNCS.ARRIVE.TRANS64 RZ, [R12+URZ+0x36418], R5 ;  /* 0x036418050cff79a7 */ /* 0x0009f0000800003f */
[----:B------:R-:W-:Y:S05]  /*9ed0*/  @!P1 BRA `(.L_x_828) ;  /* 0x0000000000049947 */ /* 0x000fea0003800000 */
[----:B------:R-:W-:Y:S01]  /*9ee0*/  BPT.TRAP 0x1 ;  /* 0x000000040000795c */ /* 0x000fe20000300000 */
.L_x_828:
        /* <DEDUP_REMOVED lines=34> */
.L_x_814:
[----:B------:R-:W-:-:S04]  /*a110*/  SHF.L.U32 R3, R4, 0x1f, RZ ;  /* 0x0000001f04037819 */ /* 0x000fc800000006ff */
[----:B------:R-:W4:Y:S02]  /*a120*/  SYNCS.PHASECHK.TRANS64.TRYWAIT P1, [R12+URZ+0x36438], R3 ;  /* 0x036438030c0075a7 */ /* 0x000f24000802017f */
[----:B----4-:R-:W-:Y:S05]  /*a130*/  @!P1 BRA `(.L_x_829) ;  /* 0x0000000800949947 */ /* 0x010fea0003800000 */
.L_x_856:
[----:B------:R-:W-:Y:S05]  /*a140*/  @P0 BRA `(.L_x_830) ;  /* 0x0000000000180947 */ /* 0x000fea0003800000 */
[----:B------:R-:W5:Y:S01]  /*a150*/  S2R R2, SR_TID.X ;  /* 0x0000000000027919 */ /* 0x000f620000002100 */
[----:B----4-:R-:W-:-:S04]  /*a160*/  IMAD.MOV.U32 R3, RZ, RZ, 0x6100 ;  /* 0x00006100ff037424 */ /* 0x010fc800078e00ff */
[----:B------:R4:W-:Y:S01]  /*a170*/  SYNCS.ARRIVE.TRANS64 RZ, [R12+URZ+0x36430], R3 ;  /* 0x036430030cff79a7 */ /* 0x0009e2000800003f */
[----:B-----5:R-:W-:-:S13]  /*a180*/  LOP3.LUT P0, RZ, R2, 0x1f, RZ, 0xc0, !PT ;  /* 0x0000001f02ff7812 */ /* 0x020fda000780c0ff */
[----:B----4-:R-:W-:Y:S05]  /*a190*/  @!P0 BRA `(.L_x_830) ;  /* 0x0000000000048947 */ /* 0x010fea0003800000 */
[----:B------:R-:W-:Y:S01]  /*a1a0*/  BPT.TRAP 0x1 ;  /* 0x000000040000795c */ /* 0x000fe20000300000 */
.L_x_830:
        /* <DEDUP_REMOVED lines=44> */
.L_x_811:
[----:B------:R-:W-:Y:S05]  /*a470*/  BSYNC B0 ;  /* 0x0000000000007941 */ /* 0x000fea0003800000 */
.L_x_809:
[----:B------:R-:W-:-:S03]  /*a480*/  UMOV UR6, 0xffffffff ;  /* 0xffffffff00067882 */ /* 0x000fc60000000000 */
[----:B------:R-:W-:Y:S05]  /*a490*/  BRA.DIV UR6, `(.L_x_831) ;  /* 0x0000000606d07947 */ /* 0x000fea000b800000 */
[----:B------:R-:W-:-:S13]  /*a4a0*/  ELECT P6, URZ, PT ;  /* 0x00000000003f782f */ /* 0x000fda00038c0000 */
.L_x_859:
[----:B------:R-:W-:Y:S05]  /*a4b0*/  @!P6 BRA `(.L_x_682) ;  /* 0x000000000070e947 */ /* 0x000fea0003800000 */
[----:B------:R-:W-:-:S04]  /*a4c0*/  LOP3.LUT R17, R17, 0x2, RZ, 0xfc, !PT ;  /* 0x0000000211117812 */ /* 0x000fc800078efcff */
[----:B------:R-:W-:-:S13]  /*a4d0*/  ISETP.NE.AND P2, PT, R17, 0x3, PT ;  /* 0x000000031100780c */ /* 0x000fda0003f45270 */
[----:B------:R-:W-:Y:S05]  /*a4e0*/  @!P2 BRA `(.L_x_832) ;  /* 0x000000000004a947 */ /* 0x000fea0003800000 */
[----:B--2---:R-:W-:Y:S01]  /*a4f0*/  BPT.TRAP 0x1 ;  /* 0x000000040000795c */ /* 0x004fe20000300000 */
.L_x_832:
[----:B----4-:R-:W4:Y:S01]  /*a500*/  S2R R3, SR_CgaCtaId ;  /* 0x0000000000037919 */ /* 0x010f220000008800 */
        /* <DEDUP_REMOVED lines=14> */
.L_x_860:
[----:B------:R-:W5:Y:S02]  /*a5f0*/  SYNCS.PHASECHK.TRANS64.TRYWAIT P0, [R5+URZ], R0 ;  /* 0x00000000050075a7 */ /* 0x000f64000800017f */
[----:B-----5:R-:W-:Y:S05]  /*a600*/  @!P0 BRA `(.L_x_834) ;  /* 0x0000000400a88947 */ /* 0x020fea0003800000 */
.L_x_861:
[----:B------:R-:W-:Y:S05]  /*a610*/  @!P2 BRA `(.L_x_835) ;  /* 0x000000000004a947 */ /* 0x000fea0003800000 */
[----:B--2---:R-:W-:Y:S01]  /*a620*/  BPT.TRAP 0x1 ;  /* 0x000000040000795c */ /* 0x004fe20000300000 */
.L_x_835:
[----:B------:R-:W-:-:S07]  /*a630*/  SHF.L.U32 R4, R4, 0x1f, RZ ;  /* 0x0000001f04047819 */ /* 0x000fce00000006ff */
.L_x_836:
[----:B------:R1:W1:Y:S02]  /*a640*/  SYNCS.PHASECHK.TRANS64.TRYWAIT P0, [R9+URZ+0x36438], R4 ;  /* 0x03643804090075a7 */ /* 0x000264000800017f */
[----:B-1----:R-:W-:Y:S05]  /*a650*/  @!P0 NANOSLEEP.SYNCS 0x989680 ;  /* 0x009896800000895d */ /* 0x002fea0003900000 */
[----:B------:R-:W1:Y:S02]  /*a660*/  @!P0 SYNCS.PHASECHK.TRANS64 P0, [R9+URZ+0x36438], R4 ;  /* 0x03643804090085a7 */ /* 0x000e64000800007f */
[----:B-1----:R-:W-:Y:S05]  /*a670*/  @!P0 BRA `(.L_x_836) ;  /* 0xfffffffc00f08947 */ /* 0x002fea000383ffff */
.L_x_682:
[----:B--2---:R-:W-:Y:S05]  /*a680*/  BSYNC B6 ;  /* 0x0000000000067941 */ /* 0x004fea0003800000 */
.L_x_676:
[----:B------:R-:W-:Y:S05]  /*a690*/  EXIT ;  /* 0x000000000000794d */ /* 0x000fea0003800000 */
.L_x_692:
[----:B------:R-:W-:Y:S02]  /*a6a0*/  IMAD.MOV.U32 R12, RZ, RZ, RZ ;  /* 0x000000ffff0c7224 */ /* 0x000fe400078e00ff */
[----:B------:R-:W-:Y:S02]  /*a6b0*/  IMAD.MOV.U32 R11, RZ, RZ, 0x1f ;  /* 0x0000001fff0b7424 */ /* 0x000fe400078e00ff */
[----:B------:R-:W-:-:S07]  /*a6c0*/  IMAD.MOV.U32 R15, RZ, RZ, -0x1 ;  /* 0xffffffffff0f7424 */ /* 0x000fce00078e00ff */
[----:B------:R-:W-:Y:S05]  /*a6d0*/  WARPSYNC.COLLECTIVE R15, `(.L_x_837) ;  /* 0x000000000f087348 */ /* 0x000fea0003c00000 */
[----:B------:R1:W2:Y:S02]  /*a6e0*/  SHFL.IDX P6, R14, R13, R12, R11 ;  /* 0x0000000c0d0e7389 */ /* 0x0002a400000c000b */
[----:B-12---:R-:W-:Y:S01]  /*a6f0*/  ENDCOLLECTIVE ;  /* 0x000000000000791b */ /* 0x006fe20003800000 */
.L_x_837:
[----:B------:R-:W-:Y:S05]  /*a700*/  BRA `(.L_x_838) ;  /* 0xffffff6800c87947 */ /* 0x000fea000383ffff */
.L_x_694:
[----:B--2---:R2:W3:Y:S02]  /*a710*/  SYNCS.PHASECHK.TRANS64.TRYWAIT P0, [R152+URZ+0x36400], R15 ;  /* 0x0364000f980075a7 */ /* 0x0044e4000800017f */
[----:B---3--:R-:W-:Y:S05]  /*a720*/  @!P0 NANOSLEEP.SYNCS 0x989680 ;  /* 0x009896800000895d */ /* 0x008fea0003900000 */
[----:B------:R-:W3:Y:S02]  /*a730*/  @!P0 SYNCS.PHASECHK.TRANS64 P0, [R152+URZ+0x36400], R15 ;  /* 0x0364000f980085a7 */ /* 0x000ee4000800007f */
[----:B---3--:R-:W-:Y:S05]  /*a740*/  @!P0 BRA `(.L_x_694) ;  /* 0xfffffffc00f08947 */ /* 0x008fea000383ffff */
[----:B------:R-:W-:Y:S05]  /*a750*/  BRA `(.L_x_693) ;  /* 0xffffff6c001c7947 */ /* 0x000fea000383ffff */
.L_x_698:
[----:B--2---:R2:W3:Y:S02]  /*a760*/  SYNCS.PHASECHK.TRANS64.TRYWAIT P1, [R4+URZ+0x36410], R9 ;  /* 0x03641009040075a7 */ /* 0x0044e4000802017f */
[----:B---3--:R-:W-:Y:S05]  /*a770*/  @!P1 NANOSLEEP.SYNCS 0x989680 ;  /* 0x009896800000995d */ /* 0x008fea0003900000 */
[----:B------:R-:W3:Y:S02]  /*a780*/  @!P1 SYNCS.PHASECHK.TRANS64 P1, [R4+URZ+0x36410], R9 ;  /* 0x03641009040095a7 */ /* 0x000ee4000802007f */
[----:B---3--:R-:W-:Y:S05]  /*a790*/  @!P1 BRA `(.L_x_698) ;  /* 0xfffffffc00f09947 */ /* 0x008fea000383ffff */
[----:B------:R-:W-:Y:S05]  /*a7a0*/  BRA `(.L_x_697) ;  /* 0xffffff7000bc7947 */ /* 0x000fea000383ffff */
.L_x_702:
[----:B--2---:R2:W1:Y:S02]  /*a7b0*/  SYNCS.PHASECHK.TRANS64.TRYWAIT P1, [R152+URZ+0x36430], R9 ;  /* 0x03643009980075a7 */ /* 0x004464000802017f */
[----:B-1----:R-:W-:Y:S05]  /*a7c0*/  @!P1 NANOSLEEP.SYNCS 0x989680 ;  /* 0x009896800000995d */ /* 0x002fea0003900000 */
[----:B------:R-:W1:Y:S02]  /*a7d0*/  @!P1 SYNCS.PHASECHK.TRANS64 P1, [R152+URZ+0x36430], R9 ;  /* 0x03643009980095a7 */ /* 0x000e64000802007f */
[----:B-1----:R-:W-:Y:S05]  /*a7e0*/  @!P1 BRA `(.L_x_702) ;  /* 0xfffffffc00f09947 */ /* 0x002fea000383ffff */
[----:B------:R-:W-:Y:S05]  /*a7f0*/  BRA `(.L_x_701) ;  /* 0xffffff7800607947 */ /* 0x000fea000383ffff */
.L_x_762:
[----:B------:R-:W-:Y:S01]  /*a800*/  BSSY B0, `(.L_x_839) ;  /* 0x0000005000007945 */ /* 0x000fe20003800000 */
[----:B------:R-:W-:-:S07]  /*a810*/  IMAD.MOV.U32 R15, RZ, RZ, -0x1 ;  /* 0xffffffffff0f7424 */ /* 0x000fce00078e00ff */
[----:B------:R-:W-:Y:S05]  /*a820*/  WARPSYNC.COLLECTIVE R15, `(.L_x_840) ;  /* 0x000000000f087348 */ /* 0x000fea0003c00000 */
[----:B------:R-:W-:Y:S01]  /*a830*/  NOP ;  /* 0x0000000000007918 */ /* 0x000fe20000000000 */
[----:B------:R-:W-:Y:S01]  /*a840*/  ENDCOLLECTIVE ;  /* 0x000000000000791b */ /* 0x000fe20003800000 */
.L_x_840:
[----:B------:R-:W-:Y:S05]  /*a850*/  BSYNC B0 ;  /* 0x0000000000007941 */ /* 0x000fea0003800000 */
.L_x_839:
[----:B------:R-:W-:Y:S05]  /*a860*/  BRA `(.L_x_841) ;  /* 0xffffffc400647947 */ /* 0x000fea000383ffff */
.L_x_778:
[----:B------:R-:W-:Y:S01]  /*a870*/  BSSY B0, `(.L_x_842) ;  /* 0x0000005000007945 */ /* 0x000fe20003800000 */
[----:B------:R-:W-:-:S07]  /*a880*/  IMAD.MOV.U32 R15, RZ, RZ, -0x1 ;  /* 0xffffffffff0f7424 */ /* 0x000fce00078e00ff */
[----:B------:R-:W-:Y:S05]  /*a890*/  WARPSYNC.COLLECTIVE R15, `(.L_x_843) ;  /* 0x000000000f087348 */ /* 0x000fea0003c00000 */
[----:B------:R-:W-:Y:S01]  /*a8a0*/  NOP ;  /* 0x0000000000007918 */ /* 0x000fe20000000000 */
[----:B------:R-:W-:Y:S01]  /*a8b0*/  ENDCOLLECTIVE ;  /* 0x000000000000791b */ /* 0x000fe20003800000 */
.L_x_843:
[----:B------:R-:W-:Y:S05]  /*a8c0*/  BSYNC B0 ;  /* 0x0000000000007941 */ /* 0x000fea0003800000 */
.L_x_842:
[----:B------:R-:W-:Y:S05]  /*a8d0*/  BRA `(.L_x_844) ;  /* 0xffffffc800d47947 */ /* 0x000fea000383ffff */
.L_x_795:
[----:B------:R-:W-:Y:S01]  /*a8e0*/  BSSY B0, `(.L_x_845) ;  /* 0x0000005000007945 */ /* 0x000fe20003800000 */
[----:B------:R-:W-:-:S07]  /*a8f0*/  IMAD.MOV.U32 R15, RZ, RZ, -0x1 ;  /* 0xffffffffff0f7424 */ /* 0x000fce00078e00ff */
[----:B------:R-:W-:Y:S05]  /*a900*/  WARPSYNC.COLLECTIVE R15, `(.L_x_846) ;  /* 0x000000000f087348 */ /* 0x000fea0003c00000 */
[----:B------:R-:W-:Y:S01]  /*a910*/  NOP ;  /* 0x0000000000007918 */ /* 0x000fe20000000000 */
[----:B------:R-:W-:Y:S01]  /*a920*/  ENDCOLLECTIVE ;  /* 0x000000000000791b */ /* 0x000fe20003800000 */
.L_x_846:
[----:B------:R-:W-:Y:S05]  /*a930*/  BSYNC B0 ;  /* 0x0000000000007941 */ /* 0x000fea0003800000 */
.L_x_845:
[----:B------:R-:W-:Y:S05]  /*a940*/  BRA `(.L_x_847) ;  /* 0xffffffd000507947 */ /* 0x000fea000383ffff */
.L_x_812:
[----:B-1----:R1:W2:Y:S02]  /*a950*/  SYNCS.PHASECHK.TRANS64.TRYWAIT P1, [R12+URZ+0x36420], R11 ;  /* 0x0364200b0c0075a7 */ /* 0x0022a4000802017f */
[----:B--2---:R-:W-:Y:S05]  /*a960*/  @!P1 NANOSLEEP.SYNCS 0x989680 ;  /* 0x009896800000995d */ /* 0x004fea0003900000 */
[----:B------:R-:W2:Y:S02]  /*a970*/  @!P1 SYNCS.PHASECHK.TRANS64 P1, [R12+URZ+0x36420], R11 ;  /* 0x0364200b0c0095a7 */ /* 0x000ea4000802007f */
[----:B--2---:R-:W-:Y:S05]  /*a980*/  @!P1 BRA `(.L_x_812) ;  /* 0xfffffffc00f09947 */ /* 0x004fea000383ffff */
[----:B------:R-:W-:Y:S05]  /*a990*/  BRA `(.L_x_848) ;  /* 0xffffffdc00c47947 */ /* 0x000fea000383ffff */
.L_x_816:
[----:B-1----:R1:W2:Y:S02]  /*a9a0*/  SYNCS.PHASECHK.TRANS64.TRYWAIT P1, [R12+URZ+0x36438], R11 ;  /* 0x0364380b0c0075a7 */ /* 0x0022a4000802017f */
[----:B--2---:R-:W-:Y:S05]  /*a9b0*/  @!P1 NANOSLEEP.SYNCS 0x989680 ;  /* 0x009896800000995d */ /* 0x004fea0003900000 */
[----:B------:R-:W2:Y:S02]  /*a9c0*/  @!P1 SYNCS.PHASECHK.TRANS64 P1, [R12+URZ+0x36438], R11 ;  /* 0x0364380b0c0095a7 */ /* 0x000ea4000802007f */
[----:B--2---:R-:W-:Y:S05]  /*a9d0*/  @!P1 BRA `(.L_x_816) ;  /* 0xfffffffc00f09947 */ /* 0x004fea000383ffff */
[----:B------:R-:W-:Y:S05]  /*a9e0*/  BRA `(.L_x_849) ;  /* 0xffffffe4006c7947 */ /* 0x000fea000383ffff */
.L_x_818:
[----:B--2---:R2:W3:Y:S02]  /*a9f0*/  SYNCS.PHASECHK.TRANS64.TRYWAIT P1, [R12+URZ+0x36428], R27 ;  /* 0x0364281b0c0075a7 */ /* 0x0044e4000802017f */
[----:B---3--:R-:W-:Y:S05]  /*aa00*/  @!P1 NANOSLEEP.SYNCS 0x989680 ;  /* 0x009896800000995d */ /* 0x008fea0003900000 */
[----:B------:R-:W3:Y:S02]  /*aa10*/  @!P1 SYNCS.PHASECHK.TRANS64 P1, [R12+URZ+0x36428], R27 ;  /* 0x0364281b0c0095a7 */ /* 0x000ee4000802007f */
[----:B---3--:R-:W-:Y:S05]  /*aa20*/  @!P1 BRA `(.L_x_818) ;  /* 0xfffffffc00f09947 */ /* 0x008fea000383ffff */
[----:B------:R-:W-:Y:S05]  /*aa30*/  BRA `(.L_x_850) ;  /* 0xffffffe800347947 */ /* 0x000fea000383ffff */
.L_x_820:
[----:B--2---:R2:W3:Y:S02]  /*aa40*/  SYNCS.PHASECHK.TRANS64.TRYWAIT P1, [R12+URZ+0x36438], R28 ;  /* 0x0364381c0c0075a7 */ /* 0x0044e4000802017f */
[----:B---3--:R-:W-:Y:S05]  /*aa50*/  @!P1 NANOSLEEP.SYNCS 0x989680 ;  /* 0x009896800000995d */ /* 0x008fea0003900000 */
[----:B------:R-:W3:Y:S02]  /*aa60*/  @!P1 SYNCS.PHASECHK.TRANS64 P1, [R12+URZ+0x36438], R28 ;  /* 0x0364381c0c0095a7 */ /* 0x000ee4000802007f */
[----:B---3--:R-:W-:Y:S05]  /*aa70*/  @!P1 BRA `(.L_x_820) ;  /* 0xfffffffc00f09947 */ /* 0x008fea000383ffff */
[----:B------:R-:W-:Y:S05]  /*aa80*/  BRA `(.L_x_851) ;  /* 0xffffffe800cc7947 */ /* 0x000fea000383ffff */
.L_x_822:
[----:B------:R-:W-:-:S07]  /*aa90*/  SHF.L.U32 R5, R0, 0x1f, RZ ;  /* 0x0000001f00057819 */ /* 0x000fce00000006ff */
.L_x_852:
[----:B---3--:R3:W4:Y:S02]  /*aaa0*/  SYNCS.PHASECHK.TRANS64.TRYWAIT P1, [R12+URZ+0x36420], R5 ;  /* 0x036420050c0075a7 */ /* 0x008724000802017f */
[----:B----4-:R-:W-:Y:S05]  /*aab0*/  @!P1 NANOSLEEP.SYNCS 0x989680 ;  /* 0x009896800000995d */ /* 0x010fea0003900000 */
[----:B------:R-:W4:Y:S02]  /*aac0*/  @!P1 SYNCS.PHASECHK.TRANS64 P1, [R12+URZ+0x36420], R5 ;  /* 0x036420050c0095a7 */ /* 0x000f24000802007f */
[----:B----4-:R-:W-:Y:S05]  /*aad0*/  @!P1 BRA `(.L_x_852) ;  /* 0xfffffffc00f09947 */ /* 0x010fea000383ffff */
[----:B------:R-:W-:Y:S05]  /*aae0*/  BRA `(.L_x_853) ;  /* 0xffffffec00647947 */ /* 0x000fea000383ffff */
.L_x_825:
[----:B---3--:R3:W4:Y:S02]  /*aaf0*/  SYNCS.PHASECHK.TRANS64.TRYWAIT P1, [R12+URZ+0x36438], R11 ;  /* 0x0364380b0c0075a7 */ /* 0x008724000802017f */
[----:B----4-:R-:W-:Y:S05]  /*ab00*/  @!P1 NANOSLEEP.SYNCS 0x989680 ;  /* 0x009896800000995d */ /* 0x010fea0003900000 */
[----:B------:R-:W4:Y:S02]  /*ab10*/  @!P1 SYNCS.PHASECHK.TRANS64 P1, [R12+URZ+0x36438], R11 ;  /* 0x0364380b0c0095a7 */ /* 0x000f24000802007f */
[----:B----4-:R-:W-:Y:S05]  /*ab20*/  @!P1 BRA `(.L_x_825) ;  /* 0xfffffffc00f09947 */ /* 0x010fea000383ffff */
[----:B------:R-:W-:Y:S05]  /*ab30*/  BRA `(.L_x_854) ;  /* 0xfffffff000107947 */ /* 0x000fea000383ffff */
.L_x_827:
[----:B----4-:R4:W1:Y:S02]  /*ab40*/  SYNCS.PHASECHK.TRANS64.TRYWAIT P1, [R12+URZ+0x36428], R5 ;  /* 0x036428050c0075a7 */ /* 0x010864000802017f */
[----:B-1----:R-:W-:Y:S05]  /*ab50*/  @!P1 NANOSLEEP.SYNCS 0x989680 ;  /* 0x009896800000995d */ /* 0x002fea0003900000 */
[----:B------:R-:W1:Y:S02]  /*ab60*/  @!P1 SYNCS.PHASECHK.TRANS64 P1, [R12+URZ+0x36428], R5 ;  /* 0x036428050c0095a7 */ /* 0x000e64000802007f */
[----:B-1----:R-:W-:Y:S05]  /*ab70*/  @!P1 BRA `(.L_x_827) ;  /* 0xfffffffc00f09947 */ /* 0x002fea000383ffff */
[----:B------:R-:W-:Y:S05]  /*ab80*/  BRA `(.L_x_855) ;  /* 0xfffffff000bc7947 */ /* 0x000fea000383ffff */
.L_x_829:
[----:B----4-:R4:W1:Y:S02]  /*ab90*/  SYNCS.PHASECHK.TRANS64.TRYWAIT P1, [R12+URZ+0x36438], R3 ;  /* 0x036438030c0075a7 */ /* 0x010864000802017f */
[----:B-1----:R-:W-:Y:S05]  /*aba0*/  @!P1 NANOSLEEP.SYNCS 0x989680 ;  /* 0x009896800000995d */ /* 0x002fea0003900000 */
[----:B------:R-:W1:Y:S02]  /*abb0*/  @!P1 SYNCS.PHASECHK.TRANS64 P1, [R12+URZ+0x36438], R3 ;  /* 0x036438030c0095a7 */ /* 0x000e64000802007f */
[----:B-1----:R-:W-:Y:S05]  /*abc0*/  @!P1 BRA `(.L_x_829) ;  /* 0xfffffffc00f09947 */ /* 0x002fea000383ffff */
[----:B------:R-:W-:Y:S05]  /*abd0*/  BRA `(.L_x_856) ;  /* 0xfffffff400587947 */ /* 0x000fea000383ffff */
.L_x_831:
[----:B------:R-:W-:Y:S01]  /*abe0*/  BSSY B0, `(.L_x_857) ;  /* 0x0000006000007945 */ /* 0x000fe20003800000 */
[----:B------:R-:W-:-:S07]  /*abf0*/  IMAD.MOV.U32 R15, RZ, RZ, -0x1 ;  /* 0xffffffffff0f7424 */ /* 0x000fce00078e00ff */
[----:B-1234-:R-:W-:Y:S05]  /*ac00*/  WARPSYNC.COLLECTIVE R15, `(.L_x_858) ;  /* 0x000000000f0c7348 */ /* 0x01efea0003c00000 */
[----:B------:R-:W-:Y:S02]  /*ac10*/  ELECT P6, UR62, PT ;  /* 0x00000000003e782f */ /* 0x000fe400038c0000 */
[----:B------:R-:W-:Y:S01]  /*ac20*/  MOV R14, UR62 ;  /* 0x0000003e000e7c02 */ /* 0x000fe20008000f00 */
[----:B-1234-:R-:W-:Y:S10]  /*ac30*/  ENDCOLLECTIVE ;  /* 0x000000000000791b */ /* 0x01eff40003800000 */
.L_x_858:
[----:B------:R-:W-:Y:S05]  /*ac40*/  BSYNC B0 ;  /* 0x0000000000007941 */ /* 0x000fea0003800000 */
.L_x_857:
[----:B------:R-:W-:Y:S05]  /*ac50*/  BRA `(.L_x_859) ;  /* 0xfffffff800147947 */ /* 0x000fea000383ffff */
.L_x_833:
[----:B----4-:R4:W1:Y:S02]  /*ac60*/  SYNCS.PHASECHK.TRANS64.TRYWAIT P0, [R7+URZ], R6 ;  /* 0x00000006070075a7 */ /* 0x010864000800017f */
[----:B-1----:R-:W-:Y:S05]  /*ac70*/  @!P0 NANOSLEEP.SYNCS 0x989680 ;  /* 0x009896800000895d */ /* 0x002fea0003900000 */
[----:B------:R-:W1:Y:S02]  /*ac80*/  @!P0 SYNCS.PHASECHK.TRANS64 P0, [R7+URZ], R6 ;  /* 0x00000006070085a7 */ /* 0x000e64000800007f */
[----:B-1----:R-:W-:Y:S05]  /*ac90*/  @!P0 BRA `(.L_x_833) ;  /* 0xfffffffc00f08947 */ /* 0x002fea000383ffff */
[----:B------:R-:W-:Y:S05]  /*aca0*/  BRA `(.L_x_860) ;  /* 0xfffffff800507947 */ /* 0x000fea000383ffff */
.L_x_834:
[----:B------:R1:W1:Y:S02]  /*acb0*/  SYNCS.PHASECHK.TRANS64.TRYWAIT P0, [R5+URZ], R0 ;  /* 0x00000000050075a7 */ /* 0x000264000800017f */
[----:B-1----:R-:W-:Y:S05]  /*acc0*/  @!P0 NANOSLEEP.SYNCS 0x989680 ;  /* 0x009896800000895d */ /* 0x002fea0003900000 */
[----:B------:R-:W1:Y:S02]  /*acd0*/  @!P0 SYNCS.PHASECHK.TRANS64 P0, [R5+URZ], R0 ;  /* 0x00000000050085a7 */ /* 0x000e64000800007f */
[----:B-1----:R-:W-:Y:S05]  /*ace0*/  @!P0 BRA `(.L_x_834) ;  /* 0xfffffffc00f08947 */ /* 0x002fea000383ffff */
[----:B------:R-:W-:Y:S05]  /*acf0*/  BRA `(.L_x_861) ;  /* 0xfffffff800447947 */ /* 0x000fea000383ffff */
.L_x_862:
        /* <DEDUP_REMOVED lines=16> */
.L_x_3860:


//--------------------- .text._ZN7cutlass13device_kernelIN5flash11enable_sm90INS1_16FlashAttnBwdSm90INS1_25CollectiveMainloopBwdSm90ILi2ELi1ELi1EN4cute5tupleIJNS5_1CILi1EEES8_S8_EEENS6_IJNS7_ILi64EEENS7_ILi96EEENS7_ILi192EEEEEENS_10bfloat16_tEfNS_4arch4Sm90ELb0ELb0ELb0ELb1ELb0ELb0ELb1ELb0ELi3ELi1ELi1ELi1ELb0EEENS1_24CollectiveEpilogueBwdGQAISD_fSG_Li384ELb1ELb0EEENS1_19SingleTileSchedulerILb1ELb0ELb0ELi96EEEEEEEEEvNT_6ParamsE --------------------------
	.section	.text._ZN7cutlass13device_kernelIN5flash11enable_sm90INS1_16FlashAttnBwdSm90INS1_25CollectiveMainloopBwdSm90ILi2ELi1ELi1EN4cute5tupleIJNS5_1CILi1EEES8_S8_EEENS6_IJNS7_ILi64EEENS7_ILi96EEENS7_ILi192EEEEEENS_10bfloat16_tEfNS_4arch4Sm90ELb0ELb0ELb0ELb1ELb0ELb0ELb1ELb0ELi3ELi1ELi1ELi1ELb0EEENS1_24CollectiveEpilogueBwdGQAISD_fSG_Li384ELb1ELb0EEENS1_19SingleTileSchedulerILb1ELb0ELb0ELi96EEEEEEEEEvNT_6ParamsE,"ax",@progbits
	.align	128
.text._ZN7cutlass13device_kernelIN5flash11enable_sm90INS1_16FlashAttnBwdSm90INS1_25CollectiveMainloopBwdSm90ILi2ELi1ELi1EN4cute5tupleIJNS5_1CILi1EEES8_S8_EEENS6_IJNS7_ILi64EEENS7_ILi96EEENS7_ILi192EEEEEENS_10bfloat16_tEfNS_4arch4Sm90ELb0ELb0ELb0ELb1ELb0ELb0ELb1ELb0ELi3ELi1ELi1ELi1ELb0EEENS1_24CollectiveEpilogueBwdGQAISD_fSG_Li384ELb1ELb0EEENS1_19SingleTileSchedulerILb1ELb0ELb0ELi96EEEEEEEEEvNT_6ParamsE:
        .type           _ZN7cutlass13device_kernelIN5flash11enable_sm90INS1_16FlashAttnBwdSm90INS1_25CollectiveMainloopBwdSm90ILi2ELi1ELi1EN4cute5tupleIJNS5_1CILi1EEES8_S8_EEENS6_IJNS7_ILi64EEENS7_ILi96EEENS7_ILi192EEEEEENS_10bfloat16_tEfNS_4arch4Sm90ELb0ELb0ELb0ELb1ELb0ELb0ELb1ELb0ELi3ELi1ELi1ELi1ELb0EEENS1_24CollectiveEpilogueBwdGQAISD_fSG_Li384ELb1ELb0EEENS1_19SingleTileSchedulerILb1ELb0ELb0ELi96EEEEEEEEEvNT_6ParamsE,@function
        .size           _ZN7cutlass13device_kernelIN5flash11enable_sm90INS1_16FlashAttnBwdSm90INS1_25CollectiveMainloopBwdSm90ILi2ELi1ELi1EN4cute5tupleIJNS5_1CILi1EEES8_S8_EEENS6_IJNS7_ILi64EEENS7_ILi96EEENS7_ILi192EEEEEENS_10bfloat16_tEfNS_4arch4Sm90ELb0ELb0ELb0ELb1ELb0ELb0ELb1ELb0ELi3ELi1ELi1ELi1ELb0EEENS1_24CollectiveEpilogueBwdGQAISD_fSG_Li384ELb1ELb0EEENS1_19SingleTileSchedulerILb1ELb0ELb0ELi96EEEEEEEEEvNT_6ParamsE,(.L_x_3861 - _ZN7cutlass13device_kernelIN5flash11enable_sm90INS1_16FlashAttnBwdSm90INS1_25CollectiveMainloopBwdSm90ILi2ELi1ELi1EN4cute5tupleIJNS5_1CILi1EEES8_S8_EEENS6_IJNS7_ILi64EEENS7_ILi96EEENS7_ILi192EEEEEENS_10bfloat16_tEfNS_4arch4Sm90ELb0ELb0ELb0ELb1ELb0ELb0ELb1ELb0ELi3ELi1ELi1ELi1ELb0EEENS1_24CollectiveEpilogueBwdGQAISD_fSG_Li384ELb1ELb0EEENS1_19SingleTileSchedulerILb1ELb0ELb0ELi96EEEEEEEEEvNT_6ParamsE)
        .other          _ZN7cutlass13device_kernelIN5flash11enable_sm90INS1_16FlashAttnBwdSm90INS1_25CollectiveMainloopBwdSm90ILi2ELi1ELi1EN4cute5tupleIJNS5_1CILi1EEES8_S8_EEENS6_IJNS7_ILi64EEENS7_ILi96EEENS7_ILi192EEEEEENS_10bfloat16_tEfNS_4arch4Sm90ELb0ELb0ELb0ELb1ELb0ELb0ELb1ELb0ELi3ELi1ELi1ELi1ELb0EEENS1_24CollectiveEpilogueBwdGQAISD_fSG_Li384ELb1ELb0EEENS1_19SingleTileSchedulerILb1ELb0ELb0ELi96EEEEEEEEEvNT_6ParamsE,@"STO_CUDA_ENTRY STV_DEFAULT"
_ZN7cutlass13device_kernelIN5flash11enable_sm90INS1_16FlashAttnBwdSm90INS1_25CollectiveMainloopBwdSm90ILi2ELi1ELi1EN4cute5tupleIJNS5_1CILi1EEES8_S8_EEENS6_IJNS7_ILi64EEENS7_ILi96EEENS7_ILi192EEEEEENS_10bfloat16_tEfNS_4arch4Sm90ELb0ELb0ELb0ELb1ELb0ELb0ELb1ELb0ELi3ELi1ELi1ELi1ELb0EEENS1_24CollectiveEpilogueBwdGQAISD_fSG_Li384ELb1ELb0EEENS1_19SingleTileSchedulerILb1ELb0ELb0ELi96EEEEEEEEEvNT_6ParamsE:
        /* <DEDUP_REMOVED lines=22> */
.L_x_864:
[----:B------:R-:W-:Y:S05]  /*0160*/  BSYNC B0 ;  /* 0x0000000000007941 */ /* 0x000fea0003800000 */
.L_x_863:
        /* <DEDUP_REMOVED lines=34> */
.L_x_865:
        /* <DEDUP_REMOVED lines=20> */
.L_x_866:
        /* <DEDUP_REMOVED lines=8> */
.L_x_869:
        /* <DEDUP_REMOVED lines=21> */
.L_x_870:
        /* <DEDUP_REMOVED lines=10> */
.L_x_872:
[----:B------:R-:W2:Y:S02]  /*0740*/  LDC R0, c[0x0][0x8c4] ;  /* 0x00023100ff007b82 */ /* 0x000ea40000000800 */
.L_x_871:
        /* <DEDUP_REMOVED lines=14> */
.L_x_874:
        /* <DEDUP_REMOVED lines=10> */
.L_x_875:
        /* <DEDUP_REMOVED lines=8> */
.L_x_876:
        /* <DEDUP_REMOVED lines=9> */
.L_x_877:
        /* <DEDUP_REMOVED lines=75> */
.L_x_880:
        /* <DEDUP_REMOVED lines=15> */
.L_x_879:
        /* <DEDUP_REMOVED lines=20> */
.L_x_882:
        /* <DEDUP_REMOVED lines=15> */
.L_x_881:
        /* <DEDUP_REMOVED lines=8> */
.L_x_970:
        /* <DEDUP_REMOVED lines=26> */
.L_x_884:
        /* <DEDUP_REMOVED lines=98> */
.L_x_896:
[----:B------:R-:W-:-:S13]  /*19f0*/  ISETP.NE.AND P0, PT, R13, 0x3, PT ;  /* 0x000000030d00780c */ /* 0x000fda0003f05270 */
[----:B-1----:R-:W-:Y:S05]  /*1a00*/  @!P0 BRA `(.L_x_886) ;  /* 0x0000000000048947 */ /* 0x002fea0003800000 */
[----:B------:R-:W-:Y:S01]  /*1a10*/  BPT.TRAP 0x1 ;  /* 0x000000040000795c */ /* 0x000fe20000300000 */
.L_x_886:
[----:B------:R-:W-:Y:S02]  /*1a20*/  LEA R4, R3, UR36, 0x3 ;  /* 0x0000002403047c11 */ /* 0x000fe4000f8e18ff */
[----:B------:R-:W-:-:S04]  /*1a30*/  SHF.L.U32 R9, R7, 0x1f, RZ ;  /* 0x0000001f07097819 */ /* 0x000fc800000006ff */
[----:B------:R1:W2:Y:S01]  /*1a40*/  SYNCS.PHASECHK.TRANS64.TRYWAIT P1, [R4+URZ+0x36410], R9 ;  /* 0x03641009040075a7 */ /* 0x0002a2000802017f */
[----:B------:R-:W-:Y:S05]  /*1a50*/  @!P0 BRA `(.L_x_887) ;  /* 0x0000000000048947 */ /* 0x000fea0003800000 */
[----:B------:R-:W-:Y:S01]  /*1a60*/  BPT.TRAP 0x1 ;  /* 0x000000040000795c */ /* 0x000fe20000300000 */
.L_x_887:
[----:B--2---:R-:W-:Y:S05]  /*1a70*/  @P1 BRA `(.L_x_888) ;  /* 0x0000000000081947 */ /* 0x004fea0003800000 */
[----:B------:R-:W2:Y:S02]  /*1a80*/  SYNCS.PHASECHK.TRANS64.TRYWAIT P1, [R4+URZ+0x36410], R9 ;  /* 0x03641009040075a7 */ /* 0x000ea4000802017f */
[----:B--2---:R-:W-:Y:S05]  /*1a90*/  @!P1 BRA `(.L_x_889) ;  /* 0x0000006400489947 */ /* 0x004fea0003800000 */
.L_x_888:
        /* <DEDUP_REMOVED lines=103> */
.L_x_890:
[----:B-12---:R-:W-:-:S04]  /*2110*/  SHF.L.U32 R9, R6, 0x1f, RZ ;  /* 0x0000001f06097819 */ /* 0x006fc800000006ff */
[----:B------:R1:W2:Y:S01]  /*2120*/  SYNCS.PHASECHK.TRANS64.TRYWAIT P1, [UR36+0x36430], R9 ;  /* 0x03643009ff0075a7 */ /* 0x0002a20008020164 */
[----:B------:R-:W-:Y:S05]  /*2130*/  @!P0 BRA `(.L_x_891) ;  /* 0x0000000000048947 */ /* 0x000fea0003800000 */
[----:B------:R-:W-:Y:S01]  /*2140*/  BPT.TRAP 0x1 ;  /* 0x000000040000795c */ /* 0x000fe20000300000 */
.L_x_891:
[----:B--2---:R-:W-:Y:S05]  /*2150*/  @P1 BRA `(.L_x_892) ;  /* 0x0000000000081947 */ /* 0x004fea0003800000 */
[----:B------:R-:W2:Y:S02]  /*2160*/  SYNCS.PHASECHK.TRANS64.TRYWAIT P1, [UR36+0x36430], R9 ;  /* 0x03643009ff0075a7 */ /* 0x000ea40008020164 */
[----:B--2---:R-:W-:Y:S05]  /*2170*/  @!P1 BRA `(.L_x_893) ;  /* 0x0000005c00a49947 */ /* 0x004fea0003800000 */
.L_x_892:
        /* <DEDUP_REMOVED lines=303> */
.L_x_894:
        /* <DEDUP_REMOVED lines=60> */
.L_x_895:
        /* <DEDUP_REMOVED lines=62> */
.L_x_878:
[----:B------:R-:W-:Y:S05]  /*3c10*/  @P0 BRA `(.L_x_873) ;  /* 0x0000004000b00947 */ /* 0x000fea0003800000 */
[----:B-12---:R-:W1:Y:S01]  /*3c20*/  LDC.64 R2, c[0x0][0x878] ;  /* 0x00021e00ff027b82 */ /* 0x006e620000000a00 */
[----:B------:R-:W2:Y:S01]  /*3c30*/  S2R R0, SR_TID.X ;  /* 0x0000000000007919 */ /* 0x000ea20000002100 */
[----:B------:R-:W3:Y:S06]  /*3c40*/  S2R R6, SR_CTAID.Y ;  /* 0x0000000000067919 */ /* 0x000eec0000002600 */
[----:B------:R-:W4:Y:S01]  /*3c50*/  S2UR UR5, SR_CgaCtaId ;  /* 0x00000000000579c3 */ /* 0x000f220000008800 */
[----:B------:R-:W5:Y:S01]  /*3c60*/  S2R R10, SR_CTAID.X ;  /* 0x00000000000a7919 */ /* 0x000f620000002500 */
[----:B------:R-:W-:-:S06]  /*3c70*/  UMOV UR4, 0x400 ;  /* 0x0000040000047882 */ /* 0x000fcc0000000000 */
[----:B------:R-:W5:Y:S01]  /*3c80*/  LDC.64 R12, c[0x0][0x818] ;  /* 0x00020600ff0c7b82 */ /* 0x000f620000000a00 */
[----:B-1----:R-:W-:-:S07]  /*3c90*/  ISETP.NE.U32.AND P0, PT, R2, RZ, PT ;  /* 0x000000ff0200720c */ /* 0x002fce0003f05070 */
[----:B------:R-:W1:Y:S01]  /*3ca0*/  LDC.64 R16, c[0x0][0x840] ;  /* 0x00021000ff107b82 */ /* 0x000e620000000a00 */
[----:B------:R-:W-:-:S07]  /*3cb0*/  ISETP.NE.AND.EX P0, PT, R3, RZ, PT, P0 ;  /* 0x000000ff0300720c */ /* 0x000fce0003f05300 */
[----:B------:R-:W4:Y:S08]  /*3cc0*/  LDC R2, c[0x0][0x850] ;  /* 0x00021400ff027b82 */ /* 0x000f300000000800 */
[----:B------:R-:W2:Y:S08]  /*3cd0*/  @P0 LDC.64 R4, c[0x0][0x878] ;  /* 0x00021e00ff040b82 */ /* 0x000eb00000000a00 */
[----:B------:R-:W1:Y:S08]  /*3ce0*/  LDC.64 R14, c[0x0][0x820] ;  /* 0x00020800ff0e7b82 */ /* 0x000e700000000a00 */
[----:B------:R-:W1:Y:S01]  /*3cf0*/  LDC.64 R20, c[0x0][0x848] ;  /* 0x00021200ff147b82 */ /* 0x000e620000000a00 */
[----:B--2---:R-:W-:-:S07]  /*3d00*/  @P0 IMAD.WIDE R4, R18, 0x4, R4 ;  /* 0x0000000412040825 */ /* 0x004fce00078e0204 */
[----:B------:R-:W2:Y:S01]  /*3d10*/  LDC.64 R22, c[0x0][0x800] ;  /* 0x00020000ff167b82 */ /* 0x000ea20000000a00 */
[----:B------:R3:W2:Y:S07]  /*3d20*/  @P0 LDG.E R5, desc[UR38][R4.64] ;  /* 0x0000002604050981 */ /* 0x0006ae000c1e1900 */
[----:B------:R-:W-:Y:S01]  /*3d30*/  BAR.SYNC.DEFER_BLOCKING 0x1, 0x180 ;  /* 0x0046000000007b1d */ /* 0x000fe20000010000 */
[----:B----4-:R-:W-:Y:S01]  /*3d40*/  ISETP.NE.AND P1, PT, R2, 0x1, PT ;  /* 0x000000010200780c */ /* 0x010fe20003f25270 */
[----:B------:R-:W-:Y:S01]  /*3d50*/  VIADD R2, R0, 0xffffff80 ;  /* 0xffffff8000027836 */ /* 0x000fe20000000000 */
[----:B------:R-:W-:-:S03]  /*3d60*/  ULEA UR4, UR5, UR4, 0x18 ;  /* 0x0000000405047291 */ /* 0x000fc6000f8ec03f */
[----:B------:R-:W-:Y:S01]  /*3d70*/  BSSY B0, `(.L_x_897) ;  /* 0x0000053000007945 */ /* 0x000fe20003800000 */
[----:B------:R-:W-:-:S04]  /*3d80*/  SHF.R.S32.HI R3, RZ, 0x1f, R2 ;  /* 0x0000001fff037819 */ /* 0x000fc80000011402 */
[----:B------:R-:W-:-:S03]  /*3d90*/  LEA.HI R7, R3, R2, RZ, 0x7 ;  /* 0x0000000203077211 */ /* 0x000fc600078f38ff */
[----:B------:R-:W4:Y:S01]  /*3da0*/  @P1 LDC R9, c[0x0][0x854] ;  /* 0x00021500ff091b82 */ /* 0x000f220000000800 */
[----:B------:R-:W-:Y:S02]  /*3db0*/  LOP3.LUT R3, R7, 0x3fffff80, RZ, 0xc0, !PT ;  /* 0x3fffff8007037812 */ /* 0x000fe400078ec0ff */
[----:B---3--:R-:W-:-:S03]  /*3dc0*/  SHF.R.S32.HI R4, RZ, 0x7, R7 ;  /* 0x00000007ff047819 */ /* 0x008fc60000011407 */
[----:B------:R-:W-:Y:S02]  /*3dd0*/  IMAD.IADD R3, R2, 0x1, -R3 ;  /* 0x0000000102037824 */ /* 0x000fe400078e0a03 */
[----:B------:R-:W3:Y:S02]  /*3de0*/  @P1 LDC R11, c[0x0][0x858] ;  /* 0x00021600ff0b1b82 */ /* 0x000ee40000000800 */
[----:B------:R-:W-:Y:S02]  /*3df0*/  IMAD R7, R4, 0x600, R3 ;  /* 0x0000060004077824 */ /* 0x000fe400078e0203 */
[----:B------:R-:W-:Y:S02]  /*3e00*/  IMAD.MOV.U32 R3, RZ, RZ, R6 ;  /* 0x000000ffff037224 */ /* 0x000fe400078e0006 */
[----:B------:R-:W-:-:S05]  /*3e10*/  IMAD.SHL.U32 R7, R7, 0x4, RZ ;  /* 0x0000000407077824 */ /* 0x000fca00078e00ff */
[----:B------:R-:W-:Y:S01]  /*3e20*/  LEA R8, R7, UR4, 0x2 ;  /* 0x0000000407087c11 */ /* 0x000fe2000f8e10ff */
[----:B-----5:R-:W-:Y:S02]  /*3e30*/  IMAD R7, R10, 0x4800, RZ ;  /* 0x000048000a077824 */ /* 0x020fe400078e02ff */
[----:B----4-:R-:W-:Y:S02]  /*3e40*/  @P1 IMAD.HI.U32 R4, R6, R9, RZ ;  /* 0x0000000906041227 */ /* 0x010fe400078e00ff */
[----:B------:R4:W-:Y:S04]  /*3e50*/  STS.128 [R8], R24 ;  /* 0x0000001808007388 */ /* 0x0009e80000000c00 */
[----:B------:R2:W-:Y:S01]  /*3e60*/  STS.128 [R8+0x800], R28 ;  /* 0x0008001c08007388 */ /* 0x0005e20000000c00 */
[----:B---3--:R-:W-:-:S03]  /*3e70*/  @P1 SHF.R.U32.HI R3, RZ, R11, R4 ;  /* 0x0000000bff031219 */ /* 0x008fc60000011604 */
[----:B------:R3:W-:Y:S01]  /*3e80*/  STS.128 [R8+0x1000], R32 ;  /* 0x0010002008007388 */ /* 0x0007e20000000c00 */
[----:B------:R-:W-:-:S03]  /*3e90*/  SHF.R.S32.HI R9, RZ, 0x1f, R3 ;  /* 0x0000001fff097819 */ /* 0x000fc60000011403 */
[----:B------:R3:W-:Y:S04]  /*3ea0*/  STS.128 [R8+0x1800], R36 ;  /* 0x0018002408007388 */ /* 0x0007e80000000c00 */
[----:B------:R3:W-:Y:S01]  /*3eb0*/  STS.128 [R8+0x2000], R40 ;  /* 0x0020002808007388 */ /* 0x0007e20000000c00 */
[----:B-1----:R-:W-:Y:S01]  /*3ec0*/  IMAD R10, R9, R16, RZ ;  /* 0x00000010090a7224 */ /* 0x002fe200078e02ff */
[----:B----4-:R-:W1:Y:S02]  /*3ed0*/  LDC.64 R24, c[0x0][0x828] ;  /* 0x00020a00ff187b82 */ /* 0x010e640000000a00 */
        /* <DEDUP_REMOVED lines=12> */
[----:B----4-:R-:W4:Y:S01]  /*3fa0*/  FENCE.VIEW.ASYNC.S ;  /* 0x00000000000073c6 */ /* 0x010f220000000000 */
[----:B--2---:R-:W-:-:S04]  /*3fb0*/  @P0 IMAD R5, R18, 0x60, R5 ;  /* 0x0000006012050824 */ /* 0x004fc800078e0205 */
[----:B------:R-:W-:-:S05]  /*3fc0*/  @P0 IMAD.HI R5, R5, 0x2aaaaaab, RZ ;  /* 0x2aaaaaab05050827 */ /* 0x000fca00078e02ff */
[----:B------:R-:W-:-:S04]  /*3fd0*/  @P0 SHF.R.U32.HI R6, RZ, 0x1f, R5 ;  /* 0x0000001fff060819 */ /* 0x000fc80000011605 */
[----:B------:R-:W-:-:S05]  /*3fe0*/  @P0 LEA.HI.SX32 R6, R5, R6, 0x1c ;  /* 0x0000000605060211 */ /* 0x000fca00078fe2ff */
[----:B------:R-:W-:-:S05]  /*3ff0*/  @P0 IMAD R4, R6, 0x4800, RZ ;  /* 0x0000480006040824 */ /* 0x000fca00078e02ff */
[----:B------:R-:W-:Y:S02]  /*4000*/  @P0 SHF.R.S32.HI R5, RZ, 0x1f, R4 ;  /* 0x0000001fff050819 */ /* 0x000fe40000011404 */
[----:B------:R-:W-:Y:S01]  /*4010*/  @!P0 CS2R R4, SRZ ;  /* 0x0000000000048805 */ /* 0x000fe2000001ff00 */
[----:B----4-:R-:W-:Y:S05]  /*4020*/  BAR.SYNC.DEFER_BLOCKING 0x1, 0x180 ;  /* 0x0046000000007b1d */ /* 0x010fea0000010000 */
[----:B------:R-:W-:Y:S01]  /*4030*/  IADD3 R6, P1, R7, R4, RZ ;  /* 0x0000000407067210 */ /* 0x000fe20007f3e0ff */
[----:B------:R-:W-:Y:S01]  /*4040*/  IMAD R4, R9, R12, RZ ;  /* 0x0000000c09047224 */ /* 0x000fe200078e02ff */
[----:B------:R-:W-:-:S02]  /*4050*/  SEL R9, R18, RZ, !P0 ;  /* 0x000000ff12097207 */ /* 0x000fc40004000000 */
[----:B------:R-:W-:Y:S01]  /*4060*/  LEA.HI.X.SX32 R7, R7, R5, 0x1, P1 ;  /* 0x0000000507077211 */ /* 0x000fe200008f0eff */
[C---:B------:R-:W-:Y:S02]  /*4070*/  IMAD R11, R3.reuse, R13, R4 ;  /* 0x0000000d030b7224 */ /* 0x040fe400078e0204 */
[C---:B------:R-:W-:Y:S02]  /*4080*/  IMAD R13, R3.reuse, R17, R10 ;  /* 0x00000011030d7224 */ /* 0x040fe400078e020a */
[----:B------:R-:W-:-:S04]  /*4090*/  IMAD.WIDE.U32 R4, R3, R12, R6 ;  /* 0x0000000c03047225 */ /* 0x000fc800078e0006 */
[----:B------:R-:W-:Y:S01]  /*40a0*/  IMAD.WIDE.U32 R6, R3, R16, R6 ;  /* 0x0000001003067225 */ /* 0x000fe200078e0006 */
[----:B------:R-:W-:-:S03]  /*40b0*/  SHF.R.S32.HI R3, RZ, 0x1f, R18 ;  /* 0x0000001fff037819 */ /* 0x000fc60000011412 */
[----:B------:R-:W-:Y:S01]  /*40c0*/  IMAD.IADD R5, R5, 0x1, R11 ;  /* 0x0000000105057824 */ /* 0x000fe200078e020b */
[----:B------:R-:W-:Y:S01]  /*40d0*/  SEL R3, R3, RZ, !P0 ;  /* 0x000000ff03037207 */ /* 0x000fe20004000000 */
[----:B------:R-:W-:Y:S01]  /*40e0*/  IMAD.IADD R7, R7, 0x1, R13 ;  /* 0x0000000107077824 */ /* 0x000fe200078e020d */
[----:B------:R-:W-:Y:S01]  /*40f0*/  ISETP.NE.AND P0, PT, R2, RZ, PT ;  /* 0x000000ff0200720c */ /* 0x000fe20003f05270 */
[----:B------:R-:W-:-:S04]  /*4100*/  IMAD.WIDE.U32 R4, R9, R14, R4 ;  /* 0x0000000e09047225 */ /* 0x000fc800078e0004 */
[C---:B------:R-:W-:Y:S01]  /*4110*/  IMAD R10, R3.reuse, R14, RZ ;  /* 0x0000000e030a7224 */ /* 0x040fe200078e02ff */
[----:B------:R-:W-:Y:S01]  /*4120*/  LEA R22, P1, R4, R22, 0x2 ;  /* 0x0000001604167211 */ /* 0x000fe200078210ff */
[-C--:B------:R-:W-:Y:S02]  /*4130*/  IMAD R12, R3, R20.reuse, RZ ;  /* 0x00000014030c7224 */ /* 0x080fe400078e02ff */
[----:B------:R-:W-:-:S04]  /*4140*/  IMAD.WIDE.U32 R6, R9, R20, R6 ;  /* 0x0000001409067225 */ /* 0x000fc800078e0006 */
[C---:B------:R-:W-:Y:S01]  /*4150*/  IMAD R3, R9.reuse, R15, R10 ;  /* 0x0000000f09037224 */ /* 0x040fe200078e020a */
[----:B-1----:R-:W-:Y:S01]  /*4160*/  LEA R24, P2, R6, R24, 0x2 ;  /* 0x0000001806187211 */ /* 0x002fe200078410ff */
[----:B------:R-:W-:Y:S02]  /*4170*/  IMAD R9, R9, R21, R12 ;  /* 0x0000001509097224 */ /* 0x000fe400078e020c */
[----:B------:R-:W-:Y:S02]  /*4180*/  IMAD.IADD R3, R5, 0x1, R3 ;  /* 0x0000000105037824 */ /* 0x000fe400078e0203 */
[----:B------:R-:W-:-:S03]  /*4190*/  IMAD.IADD R2, R7, 0x1, R9 ;  /* 0x0000000107027824 */ /* 0x000fc600078e0209 */
[----:B------:R-:W-:Y:S02]  /*41a0*/  LEA.HI.X R3, R4, R23, R3, 0x2, P1 ;  /* 0x0000001704037211 */ /* 0x000fe400008f1403 */
[----:B------:R-:W-:Y:S01]  /*41b0*/  LEA.HI.X R2, R6, R25, R2, 0x2, P2 ;  /* 0x0000001906027211 */ /* 0x000fe200010f1402 */
[----:B---3--:R-:W-:Y:S06]  /*41c0*/  @P0 BRA `(.L_x_898) ;  /* 0x0000000000340947 */ /* 0x008fec0003800000 */
[----:B------:R-:W-:Y:S01]  /*41d0*/  R2UR UR6, R24 ;  /* 0x00000000180672ca */ /* 0x000fe200000e0000 */
[----:B------:R-:W-:Y:S01]  /*41e0*/  UMOV UR5, 0x1200 ;  /* 0x0000120000057882 */ /* 0x000fe20000000000 */
[----:B------:R-:W-:Y:S01]  /*41f0*/  R2UR UR7, R2 ;  /* 0x00000000020772ca */ /* 0x000fe200000e0000 */
[----:B------:R-:W-:Y:S01]  /*4200*/  UMOV UR8, 0x0 ;  /* 0x0000000000087882 */ /* 0x000fe20000000000 */
[----:B------:R-:W-:Y:S01]  /*4210*/  PLOP3.LUT P0, PT, PT, PT, PT, 0x80, 0x0 ;  /* 0x000000000000781c */ /* 0x000fe20003f0f070 */
[----:B------:R-:W-:-:S12]  /*4220*/  UMOV UR9, 0x14f00000 ;  /* 0x14f0000000097882 */ /* 0x000fd80000000000 */
.L_x_899:
[----:B------:R-:W-:Y:S01]  /*4230*/  @P0 ELECT P1, URZ, PT ;  /* 0x00000000003f082f */ /* 0x000fe20003820000 */
[----:B------:R1:W-:-:S12]  /*4240*/  UBLKRED.G.S.ADD.F32.RN [UR6], [UR4], UR5, desc[UR8] ;  /* 0x00000806040073bb */ /* 0x0003d800080a1405 */
[----:B------:R-:W-:Y:S02]  /*4250*/  @P1 PLOP3.LUT P0, PT, P1, PT, PT, 0x8, 0x0 ;  /* 0x000000000000181c */ /* 0x000fe40000f0e170 */
[----:B------:R-:W-:-:S11]  /*4260*/  PLOP3.LUT P1, PT, PT, PT, PT, 0x8, 0x0 ;  /* 0x000000000000781c */ /* 0x000fd60003f2e170 */
[----:B-1----:R-:W-:Y:S05]  /*4270*/  @P0 BRA.U.ANY `(.L_x_899) ;  /* 0xfffffffd00ec0947 */ /* 0x002fea000393ffff */
[----:B------:R0:W-:Y:S01]  /*4280*/  UTMACMDFLUSH ;  /* 0x00000000000079b7 */ /* 0x0001e20000000000 */
[----:B------:R-:W-:-:S04]  /*4290*/  DEPBAR.LE SB0, 0x0 ;  /* 0x000080000000791a */ /* 0x000fc80000000000 */
.L_x_898:
[----:B------:R-:W-:Y:S05]  /*42a0*/  BSYNC B0 ;  /* 0x0000000000007941 */ /* 0x000fea0003800000 */
.L_x_897:
[----:B------:R-:W-:Y:S01]  /*42b0*/  BAR.SYNC.DEFER_BLOCKING 0x1, 0x180 ;  /* 0x0046000000007b1d */ /* 0x000fe20000010000 */
[----:B------:R-:W-:-:S05]  /*42c0*/  ISETP.NE.AND P0, PT, R0, 0x80, PT ;  /* 0x000000800000780c */ /* 0x000fca0003f05270 */
        /* <DEDUP_REMOVED lines=26> */
.L_x_900:
        /* <DEDUP_REMOVED lines=8> */
.L_x_868:
        /* <DEDUP_REMOVED lines=20> */
.L_x_902:
        /* <DEDUP_REMOVED lines=13> */
.L_x_904:
[----:B------:R-:W-:-:S05]  /*4700*/  ULDC UR5, c[0x0][0x8c4] ;  /* 0x0002310000057ab9 */ /* 0x000fca0000000800 */
.L_x_903:
        /* <DEDUP_REMOVED lines=40> */
.L_x_905:
        /* <DEDUP_REMOVED lines=53> */
.L_x_927:
        /* <DEDUP_REMOVED lines=23> */
.L_x_908:
[----:B------:R-:W-:Y:S05]  /*4e50*/  BSYNC B0 ;  /* 0x0000000000007941 */ /* 0x000fea0003800000 */
.L_x_907:
        /* <DEDUP_REMOVED lines=12> */
.L_x_910:
[----:B------:R-:W-:Y:S05]  /*4f20*/  BSYNC B0 ;  /* 0x0000000000007941 */ /* 0x000fea0003800000 */
.L_x_909:
        /* <DEDUP_REMOVED lines=13> */
.L_x_912:
[----:B------:R-:W-:Y:S05]  /*5000*/  BSYNC B0 ;  /* 0x0000000000007941 */ /* 0x000fea0003800000 */
.L_x_911:
[----:B------:R-:W-:Y:S06]  /*5010*/  BAR.ARV 0xa, 0xa0 ;  /* 0x0282800000007b1d */ /* 0x000fec0000002000 */
[----:B------:R-:W-:Y:S04]  /*5020*/  BSSY B0, `(.L_x_913) ;  /* 0x0000003000007945 */ /* 0x000fe80003800000 */
[----:B------:R-:W-:Y:S05]  /*5030*/  @!P0 BRA `(.L_x_914) ;  /* 0x0000000000048947 */ /* 0x000fea0003800000 */
[----:B------:R-:W-:-:S04]  /*5040*/  DEPBAR.LE SB0, 0x1 ;  /* 0x000080400000791a */ /* 0x000fc80000000000 */
.L_x_914:
[----:B------:R-:W-:Y:S05]  /*5050*/  BSYNC B0 ;  /* 0x0000000000007941 */ /* 0x000fea0003800000 */
.L_x_913:
[----:B------:R-:W-:Y:S06]  /*5060*/  BAR.ARV 0xb, 0xa0 ;  /* 0x02c2800000007b1d */ /* 0x000fec0000002000 */
[----:B------:R-:W-:Y:S04]  /*5070*/  BSSY B0, `(.L_x_915) ;  /* 0x0000003000007945 */ /* 0x000fe80003800000 */
[----:B------:R-:W-:Y:S05]  /*5080*/  @!P0 BRA `(.L_x_916) ;  /* 0x0000000000048947 */ /* 0x000fea0003800000 */
[----:B------:R-:W-:-:S04]  /*5090*/  DEPBAR.LE SB0, 0x0 ;  /* 0x000080000000791a */ /* 0x000fc80000000000 */
.L_x_916:
[----:B------:R-:W-:Y:S05]  /*50a0*/  BSYNC B0 ;  /* 0x0000000000007941 */ /* 0x000fea0003800000 */
.L_x_915:
        /* <DEDUP_REMOVED lines=13> */
.L_x_918:
[----:B------:R-:W-:Y:S05]  /*5180*/  BSYNC B0 ;  /* 0x0000000000007941 */ /* 0x000fea0003800000 */
.L_x_917:
        /* <DEDUP_REMOVED lines=12> */
.L_x_920:
[----:B------:R-:W-:Y:S05]  /*5250*/  BSYNC B0 ;  /* 0x0000000000007941 */ /* 0x000fea0003800000 */
.L_x_919:
        /* <DEDUP_REMOVED lines=13> */
.L_x_922:
[----:B------:R-:W-:Y:S05]  /*5330*/  BSYNC B0 ;  /* 0x0000000000007941 */ /* 0x000fea0003800000 */
.L_x_921:
[----:B------:R-:W-:Y:S06]  /*5340*/  BAR.ARV 0xa, 0xa0 ;  /* 0x0282800000007b1d */ /* 0x000fec0000002000 */
[----:B------:R-:W-:Y:S04]  /*5350*/  BSSY B0, `(.L_x_923) ;  /* 0x0000003000007945 */ /* 0x000fe80003800000 */
[----:B------:R-:W-:Y:S05]  /*5360*/  @!P0 BRA `(.L_x_924) ;  /* 0x0000000000048947 */ /* 0x000fea0003800000 */
[----:B------:R-:W-:-:S04]  /*5370*/  DEPBAR.LE SB0, 0x1 ;  /* 0x000080400000791a */ /* 0x000fc80000000000 */
.L_x_924:
[----:B------:R-:W-:Y:S05]  /*5380*/  BSYNC B0 ;  /* 0x0000000000007941 */ /* 0x000fea0003800000 */
.L_x_923:
[----:B------:R-:W-:Y:S01]  /*5390*/  VIADD R0, R0, 0xfffffffe ;  /* 0xfffffffe00007836 */ /* 0x000fe20000000000 */
[----:B------:R-:W-:Y:S06]  /*53a0*/  BAR.ARV 0xb, 0xa0 ;  /* 0x02c2800000007b1d */ /* 0x000fec0000002000 */
[----:B------:R-:W-:Y:S01]  /*53b0*/  BSSY B0, `(.L_x_925) ;  /* 0x0000004000007945 */ /* 0x000fe20003800000 */
[----:B------:R-:W-:-:S03]  /*53c0*/  ISETP.NE.AND P1, PT, R0, RZ, PT ;  /* 0x000000ff0000720c */ /* 0x000fc60003f25270 */
[----:B------:R-:W-:Y:S10]  /*53d0*/  @!P0 BRA `(.L_x_926) ;  /* 0x0000000000048947 */ /* 0x000ff40003800000 */
[----:B------:R-:W-:-:S04]  /*53e0*/  DEPBAR.LE SB0, 0x0 ;  /* 0x000080000000791a */ /* 0x000fc80000000000 */
.L_x_926:
[----:B------:R-:W-:Y:S05]  /*53f0*/  BSYNC B0 ;  /* 0x0000000000007941 */ /* 0x000fea0003800000 */
.L_x_925:
[----:B------:R-:W-:Y:S06]  /*5400*/  BAR.ARV 0xc, 0xa0 ;  /* 0x0302800000007b1d */ /* 0x000fec0000002000 */
[----:B------:R-:W-:Y:S02]  /*5410*/  UIADD3 UR5, UR5, 0x2, URZ ;  /* 0x0000000205057890 */ /* 0x000fe4000fffe03f */
[----:B------:R-:W-:Y:S01]  /*5420*/  UIADD3 UR4, UR4, 0x1, URZ ;  /* 0x0000000104047890 */ /* 0x000fe2000fffe03f */
[----:B------:R-:W-:Y:S11]  /*5430*/  @P1 BRA `(.L_x_927) ;  /* 0xfffffff800281947 */ /* 0x000ff6000383ffff */
[----:B------:R-:W-:-:S12]  /*5440*/  UIADD3 UR6, UR20, 0x6000, URZ ;  /* 0x0000600014067890 */ /* 0x000fd8000fffe03f */
.L_x_906:
        /* <DEDUP_REMOVED lines=19> */
.L_x_929:
[----:B------:R-:W-:Y:S05]  /*5580*/  BSYNC B0 ;  /* 0x0000000000007941 */ /* 0x000fea0003800000 */
.L_x_928:
        /* <DEDUP_REMOVED lines=18> */
.L_x_931:
[----:B------:R-:W-:Y:S05]  /*56b0*/  BSYNC B0 ;  /* 0x0000000000007941 */ /* 0x000fea0003800000 */
.L_x_930:
        /* <DEDUP_REMOVED lines=19> */
.L_x_933:
[----:B------:R-:W-:Y:S05]  /*57f0*/  BSYNC B0 ;  /* 0x0000000000007941 */ /* 0x000fea0003800000 */
.L_x_932:
[----:B------:R-:W-:Y:S06]  /*5800*/  BAR.ARV 0xa, 0xa0 ;  /* 0x0282800000007b1d */ /* 0x000fec0000002000 */
[----:B------:R-:W-:Y:S04]  /*5810*/  BSSY B0, `(.L_x_934) ;  /* 0x0000003000007945 */ /* 0x000fe80003800000 */
[----:B------:R-:W-:Y:S05]  /*5820*/  @!P0 BRA `(.L_x_935) ;  /* 0x0000000000048947 */ /* 0x000fea0003800000 */
[----:B------:R-:W-:-:S04]  /*5830*/  DEPBAR.LE SB0, 0x1 ;  /* 0x000080400000791a */ /* 0x000fc80000000000 */
.L_x_935:
[----:B------:R-:W-:Y:S05]  /*5840*/  BSYNC B0 ;  /* 0x0000000000007941 */ /* 0x000fea0003800000 */
.L_x_934:
[----:B------:R-:W-:Y:S06]  /*5850*/  BAR.ARV 0xb, 0xa0 ;  /* 0x02c2800000007b1d */ /* 0x000fec0000002000 */
[----:B------:R-:W-:Y:S04]  /*5860*/  BSSY B0, `(.L_x_936) ;  /* 0x0000003000007945 */ /* 0x000fe80003800000 */
[----:B------:R-:W-:Y:S05]  /*5870*/  @!P0 BRA `(.L_x_937) ;  /* 0x0000000000048947 */ /* 0x000fea0003800000 */
[----:B------:R-:W-:-:S04]  /*5880*/  DEPBAR.LE SB0, 0x0 ;  /* 0x000080000000791a */ /* 0x000fc80000000000 */
.L_x_937:
[----:B------:R-:W-:Y:S05]  /*5890*/  BSYNC B0 ;  /* 0x0000000000007941 */ /* 0x000fea0003800000 */
.L_x_936:
[----:B------:R-:W-:Y:S06]  /*58a0*/  BAR.ARV 0xc, 0xa0 ;  /* 0x0302800000007b1d */ /* 0x000fec0000002000 */
[----:B------:R-:W-:Y:S05]  /*58b0*/  BRA `(.L_x_873) ;  /* 0x0000002400887947 */ /* 0x000fea0003800000 */
.L_x_901:
        /* <DEDUP_REMOVED lines=10> */
.L_x_938:
        /* <DEDUP_REMOVED lines=10> */
.L_x_940:
[----:B------:R-:W3:Y:S02]  /*5a00*/  LDC R0, c[0x0][0x8c4] ;  /* 0x00023100ff007b82 */ /* 0x000ee40000000800 */
.L_x_939:
        /* <DEDUP_REMOVED lines=42> */
.L_x_942:
        /* <DEDUP_REMOVED lines=70> */
.L_x_971:
        /* <DEDUP_REMOVED lines=9> */
.L_x_945:
        /* <DEDUP_REMOVED lines=98> */
.L_x_956:
[----:B-1----:R-:W-:-:S05]  /*67c0*/  IMAD.MOV.U32 R11, RZ, RZ, 0x1 ;  /* 0x00000001ff0b7424 */ /* 0x002fca00078e00ff */
[----:B------:R-:W-:-:S04]  /*67d0*/  SHF.L.U32 R11, R11, 0x1f, RZ ;  /* 0x0000001f0b0b7819 */ /* 0x000fc800000006ff */
[----:B------:R-:W1:Y:S02]  /*67e0*/  SYNCS.PHASECHK.TRANS64.TRYWAIT P1, [R12+URZ+0x36438], R11 ;  /* 0x0364380b0c0075a7 */ /* 0x000e64000802017f */
[----:B-1234-:R-:W-:Y:S05]  /*67f0*/  @!P1 BRA `(.L_x_948) ;  /* 0x00000018002c9947 */ /* 0x01efea0003800000 */
.L_x_972:
[----:B------:R-:W-:Y:S05]  /*6800*/  @P0 BRA `(.L_x_949) ;  /* 0x0000000000140947 */ /* 0x000fea0003800000 */
[----:B------:R-:W-:Y:S01]  /*6810*/  ISETP.NE.AND P1, PT, R8, RZ, PT ;  /* 0x000000ff0800720c */ /* 0x000fe20003f25270 */
[----:B------:R-:W-:-:S04]  /*6820*/  IMAD.MOV.U32 R3, RZ, RZ, 0x6100 ;  /* 0x00006100ff037424 */ /* 0x000fc800078e00ff */
[----:B------:R2:W-:Y:S08]  /*6830*/  SYNCS.ARRIVE.TRANS64 RZ, [R12+URZ+0x36430], R3 ;  /* 0x036430030cff79a7 */ /* 0x0005f0000800003f */
[----:B------:R-:W-:Y:S05]  /*6840*/  @!P1 BRA `(.L_x_949) ;  /* 0x0000000000049947 */ /* 0x000fea0003800000 */
[----:B------:R-:W-:Y:S01]  /*6850*/  BPT.TRAP 0x1 ;  /* 0x000000040000795c */ /* 0x000fe20000300000 */
.L_x_949:
        /* <DEDUP_REMOVED lines=49> */
.L_x_973:
[----:B------:R-:W-:Y:S05]  /*6b70*/  @P0 BRA `(.L_x_951) ;  /* 0x0000000000140947 */ /* 0x000fea0003800000 */
[----:B------:R-:W-:Y:S01]  /*6b80*/  ISETP.NE.AND P1, PT, R8, RZ, PT ;  /* 0x000000ff0800720c */ /* 0x000fe20003f25270 */
[----:B--2---:R-:W-:-:S04]  /*6b90*/  IMAD.MOV.U32 R27, RZ, RZ, 0x6100 ;  /* 0x00006100ff1b7424 */ /* 0x004fc800078e00ff */
[----:B------:R3:W-:Y:S08]  /*6ba0*/  SYNCS.ARRIVE.TRANS64 RZ, [R12+URZ+0x36418], R27 ;  /* 0x0364181b0cff79a7 */ /* 0x0007f0000800003f */
[----:B------:R-:W-:Y:S05]  /*6bb0*/  @!P1 BRA `(.L_x_951) ;  /* 0x0000000000049947 */ /* 0x000fea0003800000 */
[----:B------:R-:W-:Y:S01]  /*6bc0*/  BPT.TRAP 0x1 ;  /* 0x000000040000795c */ /* 0x000fe20000300000 */
.L_x_951:
        /* <DEDUP_REMOVED lines=37> */
.L_x_974:
[----:B--2---:R-:W-:Y:S01]  /*6e20*/  SHF.R.S32.HI R28, RZ, 0x1f, R26 ;  /* 0x0000001fff1c7819 */ /* 0x004fe2000001141a */
[----:B------:R-:W-:Y:S06]  /*6e30*/  @P0 BRA `(.L_x_953) ;  /* 0x0000000000140947 */ /* 0x000fec0003800000 */
[----:B------:R-:W-:Y:S01]  /*6e40*/  ISETP.NE.AND P1, PT, R8, RZ, PT ;  /* 0x000000ff0800720c */ /* 0x000fe20003f25270 */
[----:B------:R-:W-:-:S04]  /*6e50*/  IMAD.MOV.U32 R29, RZ, RZ, 0x6100 ;  /* 0x00006100ff1d7424 */ /* 0x000fc800078e00ff */
[----:B------:R2:W-:Y:S08]  /*6e60*/  SYNCS.ARRIVE.TRANS64 RZ, [R12+URZ+0x36430], R29 ;  /* 0x0364301d0cff79a7 */ /* 0x0005f0000800003f */
[----:B------:R-:W-:Y:S05]  /*6e70*/  @!P1 BRA `(.L_x_953) ;  /* 0x0000000000049947 */ /* 0x000fea0003800000 */
[----:B------:R-:W-:Y:S01]  /*6e80*/  BPT.TRAP 0x1 ;  /* 0x000000040000795c */ /* 0x000fe20000300000 */
.L_x_953:
        /* <DEDUP_REMOVED lines=37> */
.L_x_976:
[----:B------:R-:W-:Y:S05]  /*70e0*/  @P0 BRA `(.L_x_955) ;  /* 0x0000000000140947 */ /* 0x000fea0003800000 */
[----:B------:R-:W-:Y:S01]  /*70f0*/  ISETP.NE.AND P1, PT, R8, RZ, PT ;  /* 0x000000ff0800720c */ /* 0x000fe20003f25270 */
[----:B---3--:R-:W-:-:S04]  /*7100*/  IMAD.MOV.U32 R5, RZ, RZ, 0x6100 ;  /* 0x00006100ff057424 */ /* 0x008fc800078e00ff */
[----:B------:R4:W-:Y:S08]  /*7110*/  SYNCS.ARRIVE.TRANS64 RZ, [R12+URZ+0x36410], R5 ;  /* 0x036410050cff79a7 */ /* 0x0009f0000800003f */
[----:B------:R-:W-:Y:S05]  /*7120*/  @!P1 BRA `(.L_x_955) ;  /* 0x0000000000049947 */ /* 0x000fea0003800000 */
[----:B------:R-:W-:Y:S01]  /*7130*/  BPT.TRAP 0x1 ;  /* 0x000000040000795c */ /* 0x000fe20000300000 */
.L_x_955:
        /* <DEDUP_REMOVED lines=37> */
.L_x_947:
[----:B------:R-:W-:Y:S01]  /*7390*/  ISETP.NE.AND P1, PT, R16, RZ, PT ;  /* 0x000000ff1000720c */ /* 0x000fe20003f25270 */
[----:B------:R-:W-:-:S12]  /*73a0*/  IMAD.MOV.U32 R4, RZ, RZ, 0x1 ;  /* 0x00000001ff047424 */ /* 0x000fd800078e00ff */
[----:B------:R-:W-:Y:S05]  /*73b0*/  @!P1 BRA `(.L_x_946) ;  /* 0x00000004006c9947 */ /* 0x000fea0003800000 */
[----:B------:R-:W3:Y:S02]  /*73c0*/  SYNCS.PHASECHK.TRANS64.TRYWAIT P1, [R12+URZ+0x36438], R11 ;  /* 0x0364380b0c0075a7 */ /* 0x000ee4000802017f */
[----:B---3--:R-:W-:Y:S05]  /*73d0*/  @!P1 BRA `(.L_x_957) ;  /* 0x0000000c00889947 */ /* 0x008fea0003800000 */
.L_x_977:
[----:B------:R-:W-:Y:S05]  /*73e0*/  @P0 BRA `(.L_x_958) ;  /* 0x0000000000140947 */ /* 0x000fea0003800000 */
[----:B------:R-:W-:Y:S01]  /*73f0*/  ISETP.NE.AND P1, PT, R8, RZ, PT ;  /* 0x000000ff0800720c */ /* 0x000fe20003f25270 */
[----:B------:R-:W-:-:S04]  /*7400*/  IMAD.MOV.U32 R5, RZ, RZ, 0x6100 ;  /* 0x00006100ff057424 */ /* 0x000fc800078e00ff */
[----:B------:R4:W-:Y:S08]  /*7410*/  SYNCS.ARRIVE.TRANS64 RZ, [R12+URZ+0x36430], R5 ;  /* 0x036430050cff79a7 */ /* 0x0009f0000800003f */
[----:B------:R-:W-:Y:S05]  /*7420*/  @!P1 BRA `(.L_x_958) ;  /* 0x0000000000049947 */ /* 0x000fea0003800000 */
[----:B------:R-:W-:Y:S01]  /*7430*/  BPT.TRAP 0x1 ;  /* 0x000000040000795c */ /* 0x000fe20000300000 */
.L_x_958:
        /* <DEDUP_REMOVED lines=42> */
.L_x_978:
[----:B------:R-:W-:Y:S01]  /*76e0*/  IMAD.MOV.U32 R4, RZ, RZ, RZ ;  /* 0x000000ffff047224 */ /* 0x000fe200078e00ff */
[----:B------:R-:W-:Y:S06]  /*76f0*/  @P0 BRA `(.L_x_960) ;  /* 0x0000000000140947 */ /* 0x000fec0003800000 */
[----:B------:R-:W-:Y:S01]  /*7700*/  ISETP.NE.AND P1, PT, R8, RZ, PT ;  /* 0x000000ff0800720c */ /* 0x000fe20003f25270 */
[----:B----4-:R-:W-:-:S04]  /*7710*/  IMAD.MOV.U32 R5, RZ, RZ, 0x6100 ;  /* 0x00006100ff057424 */ /* 0x010fc800078e00ff */
[----:B------:R4:W-:Y:S08]  /*7720*/  SYNCS.ARRIVE.TRANS64 RZ, [R12+URZ+0x36418], R5 ;  /* 0x036418050cff79a7 */ /* 0x0009f0000800003f */
[----:B------:R-:W-:Y:S05]  /*7730*/  @!P1 BRA `(.L_x_960) ;  /* 0x0000000000049947 */ /* 0x000fea0003800000 */
[----:B------:R-:W-:Y:S01]  /*7740*/  BPT.TRAP 0x1 ;  /* 0x000000040000795c */ /* 0x000fe20000300000 */
.L_x_960:
        /* <DEDUP_REMOVED lines=34> */
.L_x_946:
[----:B------:R-:W-:-:S04]  /*7970*/  SHF.L.U32 R3, R4, 0x1f, RZ ;  /* 0x0000001f04037819 */ /* 0x000fc800000006ff */
[----:B------:R-:W4:Y:S02]  /*7980*/  SYNCS.PHASECHK.TRANS64.TRYWAIT P1, [R12+URZ+0x36438], R3 ;  /* 0x036438030c0075a7 */ /* 0x000f24000802017f */
[----:B----4-:R-:W-:Y:S05]  /*7990*/  @!P1 BRA `(.L_x_961) ;  /* 0x0000000800409947 */ /* 0x010fea0003800000 */
.L_x_979:
[----:B------:R-:W-:Y:S05]  /*79a0*/  @P0 BRA `(.L_x_962) ;  /* 0x0000000000180947 */ /* 0x000fea0003800000 */
[----:B------:R-:W5:Y:S01]  /*79b0*/  S2R R2, SR_TID.X ;  /* 0x0000000000027919 */ /* 0x000f620000002100 */
[----:B----4-:R-:W-:-:S04]  /*79c0*/  IMAD.MOV.U32 R3, RZ, RZ, 0x6100 ;  /* 0x00006100ff037424 */ /* 0x010fc800078e00ff */
[----:B------:R4:W-:Y:S01]  /*79d0*/  SYNCS.ARRIVE.TRANS64 RZ, [R12+URZ+0x36430], R3 ;  /* 0x036430030cff79a7 */ /* 0x0009e2000800003f */
[----:B-----5:R-:W-:-:S13]  /*79e0*/  LOP3.LUT P0, RZ, R2, 0x1f, RZ, 0xc0, !PT ;  /* 0x0000001f02ff7812 */ /* 0x020fda000780c0ff */
[----:B----4-:R-:W-:Y:S05]  /*79f0*/  @!P0 BRA `(.L_x_962) ;  /* 0x0000000000048947 */ /* 0x010fea0003800000 */
[----:B------:R-:W-:Y:S01]  /*7a00*/  BPT.TRAP 0x1 ;  /* 0x000000040000795c */ /* 0x000fe20000300000 */
.L_x_962:
        /* <DEDUP_REMOVED lines=44> */
.L_x_943:
[----:B------:R-:W-:Y:S05]  /*7cd0*/  BSYNC B0 ;  /* 0x0000000000007941 */ /* 0x000fea0003800000 */
.L_x_941:
[----:B------:R-:W-:-:S03]  /*7ce0*/  UMOV UR6, 0xffffffff ;  /* 0xffffffff00067882 */ /* 0x000fc60000000000 */
[----:B------:R-:W-:Y:S05]  /*7cf0*/  BRA.DIV UR6, `(.L_x_963) ;  /* 0x00000006067c7947 */ /* 0x000fea000b800000 */
[----:B------:R-:W-:-:S13]  /*7d00*/  ELECT P0, URZ, PT ;  /* 0x00000000003f782f */ /* 0x000fda0003800000 */
.L_x_982:
[----:B------:R-:W-:Y:S05]  /*7d10*/  @!P0 BRA `(.L_x_873) ;  /* 0x0000000000708947 */ /* 0x000fea0003800000 */
[----:B------:R-:W-:-:S04]  /*7d20*/  LOP3.LUT R17, R17, 0x2, RZ, 0xfc, !PT ;  /* 0x0000000211117812 */ /* 0x000fc800078efcff */
[----:B------:R-:W-:-:S13]  /*7d30*/  ISETP.NE.AND P0, PT, R17, 0x3, PT ;  /* 0x000000031100780c */ /* 0x000fda0003f05270 */
[----:B------:R-:W-:Y:S05]  /*7d40*/  @!P0 BRA `(.L_x_964) ;  /* 0x0000000000048947 */ /* 0x000fea0003800000 */
[----:B--2---:R-:W-:Y:S01]  /*7d50*/  BPT.TRAP 0x1 ;  /* 0x000000040000795c */ /* 0x004fe20000300000 */
.L_x_964:
        /* <DEDUP_REMOVED lines=15> */
.L_x_983:
[----:B------:R-:W5:Y:S02]  /*7e50*/  SYNCS.PHASECHK.TRANS64.TRYWAIT P1, [R5+URZ], R0 ;  /* 0x00000000050075a7 */ /* 0x000f64000802017f */
[----:B-----5:R-:W-:Y:S05]  /*7e60*/  @!P1 BRA `(.L_x_966) ;  /* 0x0000000400589947 */ /* 0x020fea0003800000 */
.L_x_984:
[----:B------:R-:W-:Y:S05]  /*7e70*/  @!P0 BRA `(.L_x_967) ;  /* 0x0000000000048947 */ /* 0x000fea0003800000 */
[----:B--2---:R-:W-:Y:S01]  /*7e80*/  BPT.TRAP 0x1 ;  /* 0x000000040000795c */ /* 0x004fe20000300000 */
.L_x_967:
[----:B------:R-:W-:-:S07]  /*7e90*/  SHF.L.U32 R4, R4, 0x1f, RZ ;  /* 0x0000001f04047819 */ /* 0x000fce00000006ff */
.L_x_968:
[----:B------:R1:W1:Y:S02]  /*7ea0*/  SYNCS.PHASECHK.TRANS64.TRYWAIT P0, [R9+URZ+0x36438], R4 ;  /* 0x03643804090075a7 */ /* 0x000264000800017f */
[----:B-1----:R-:W-:Y:S05]  /*7eb0*/  @!P0 NANOSLEEP.SYNCS 0x989680 ;  /* 0x009896800000895d */ /* 0x002fea0003900000 */
[----:B------:R-:W1:Y:S02]  /*7ec0*/  @!P0 SYNCS.PHASECHK.TRANS64 P0, [R9+URZ+0x36438], R4 ;  /* 0x03643804090085a7 */ /* 0x000e64000800007f */
[----:B-1----:R-:W-:Y:S05]  /*7ed0*/  @!P0 BRA `(.L_x_968) ;  /* 0xfffffffc00f08947 */ /* 0x002fea000383ffff */
.L_x_873:
[----:B--2---:R-:W-:Y:S05]  /*7ee0*/  BSYNC B6 ;  /* 0x0000000000067941 */ /* 0x004fea0003800000 */
.L_x_867:
[----:B------:R-:W-:Y:S05]  /*7ef0*/  EXIT ;  /* 0x000000000000794d */ /* 0x000fea0003800000 */
.L_x_883:
[----:B------:R-:W-:Y:S02]  /*7f00*/  IMAD.MOV.U32 R12, RZ, RZ, RZ ;  /* 0x000000ffff0c7224 */ /* 0x000fe400078e00ff */
[----:B------:R-:W-:Y:S02]  /*7f10*/  IMAD.MOV.U32 R11, RZ, RZ, 0x1f ;  /* 0x0000001fff0b7424 */ /* 0x000fe400078e00ff */
[----:B------:R-:W-:-:S07]  /*7f20*/  IMAD.MOV.U32 R15, RZ, RZ, -0x1 ;  /* 0xffffffffff0f7424 */ /* 0x000fce00078e00ff */
[----:B------:R-:W-:Y:S05]  /*7f30*/  WARPSYNC.COLLECTIVE R15, `(.L_x_969) ;  /* 0x000000000f087348 */ /* 0x000fea0003c00000 */
[----:B------:R1:W2:Y:S02]  /*7f40*/  SHFL.IDX P6, R14, R13, R12, R11 ;  /* 0x0000000c0d0e7389 */ /* 0x0002a400000c000b */
[----:B-12---:R-:W-:Y:S01]  /*7f50*/  ENDCOLLECTIVE ;  /* 0x000000000000791b */ /* 0x006fe20003800000 */
.L_x_969:
[----:B------:R-:W-:Y:S05]  /*7f60*/  BRA `(.L_x_970) ;  /* 0xffffff9000b07947 */ /* 0x000fea000383ffff */
.L_x_885:
[----:B--2---:R2:W3:Y:S02]  /*7f70*/  SYNCS.PHASECHK.TRANS64.TRYWAIT P0, [R152+URZ+0x36400], R15 ;  /* 0x0364000f980075a7 */ /* 0x0044e4000800017f */
[----:B---3--:R-:W-:Y:S05]  /*7f80*/  @!P0 NANOSLEEP.SYNCS 0x989680 ;  /* 0x009896800000895d */ /* 0x008fea0003900000 */
[----:B------:R-:W3:Y:S02]  /*7f90*/  @!P0 SYNCS.PHASECHK.TRANS64 P0, [R152+URZ+0x36400], R15 ;  /* 0x0364000f980085a7 */ /* 0x000ee4000800007f */
[----:B---3--:R-:W-:Y:S05]  /*7fa0*/  @!P0 BRA `(.L_x_885) ;  /* 0xfffffffc00f08947 */ /* 0x008fea000383ffff */
[----:B------:R-:W-:Y:S05]  /*7fb0*/  BRA `(.L_x_884) ;  /* 0xffffff9400047947 */ /* 0x000fea000383ffff */
.L_x_889:
[----:B--2---:R2:W3:Y:S02]  /*7fc0*/  SYNCS.PHASECHK.TRANS64.TRYWAIT P1, [R4+URZ+0x36410], R9 ;  /* 0x03641009040075a7 */ /* 0x0044e4000802017f */
[----:B---3--:R-:W-:Y:S05]  /*7fd0*/  @!P1 NANOSLEEP.SYNCS 0x989680 ;  /* 0x009896800000995d */ /* 0x008fea0003900000 */
[----:B------:R-:W3:Y:S02]  /*7fe0*/  @!P1 SYNCS.PHASECHK.TRANS64 P1, [R4+URZ+0x36410], R9 ;  /* 0x03641009040095a7 */ /* 0x000ee4000802007f */
[----:B---3--:R-:W-:Y:S05]  /*7ff0*/  @!P1 BRA `(.L_x_889) ;  /* 0xfffffffc00f09947 */ /* 0x008fea000383ffff */
[----:B------:R-:W-:Y:S05]  /*8000*/  BRA `(.L_x_888) ;  /* 0xffffff9800a47947 */ /* 0x000fea000383ffff */
.L_x_893:
[----:B--2---:R2:W1:Y:S02]  /*8010*/  SYNCS.PHASECHK.TRANS64.TRYWAIT P1, [R152+URZ+0x36430], R9 ;  /* 0x03643009980075a7 */ /* 0x004464000802017f */
[----:B-1----:R-:W-:Y:S05]  /*8020*/  @!P1 NANOSLEEP.SYNCS 0x989680 ;  /* 0x009896800000995d */ /* 0x002fea0003900000 */
[----:B------:R-:W1:Y:S02]  /*8030*/  @!P1 SYNCS.PHASECHK.TRANS64 P1, [R152+URZ+0x36430], R9 ;  /* 0x03643009980095a7 */ /* 0x000e64000802007f */
[----:B-1----:R-:W-:Y:S05]  /*8040*/  @!P1 BRA `(.L_x_893) ;  /* 0xfffffffc00f09947 */ /* 0x002fea000383ffff */
[----:B------:R-:W-:Y:S05]  /*8050*/  BRA `(.L_x_892) ;  /* 0xffffffa000487947 */ /* 0x000fea000383ffff */
.L_x_944:
[----:B-1----:R1:W2:Y:S02]  /*8060*/  SYNCS.PHASECHK.TRANS64.TRYWAIT P1, [R12+URZ+0x36420], R11 ;  /* 0x0364200b0c0075a7 */ /* 0x0022a4000802017f */
[----:B--2---:R-:W-:Y:S05]  /*8070*/  @!P1 NANOSLEEP.SYNCS 0x989680 ;  /* 0x009896800000995d */ /* 0x004fea0003900000 */
[----:B------:R-:W2:Y:S02]  /*8080*/  @!P1 SYNCS.PHASECHK.TRANS64 P1, [R12+URZ+0x36420], R11 ;  /* 0x0364200b0c0095a7 */ /* 0x000ea4000802007f */
[----:B--2---:R-:W-:Y:S05]  /*8090*/  @!P1 BRA `(.L_x_944) ;  /* 0xfffffffc00f09947 */ /* 0x004fea000383ffff */
[----:B------:R-:W-:Y:S05]  /*80a0*/  BRA `(.L_x_971) ;  /* 0xffffffe000187947 */ /* 0x000fea000383ffff */
.L_x_948:
[----:B-1----:R1:W2:Y:S02]  /*80b0*/  SYNCS.PHASECHK.TRANS64.TRYWAIT P1, [R12+URZ+0x36438], R11 ;  /* 0x0364380b0c0075a7 */ /* 0x0022a4000802017f */
[----:B--2---:R-:W-:Y:S05]  /*80c0*/  @!P1 NANOSLEEP.SYNCS 0x989680 ;  /* 0x009896800000995d */ /* 0x004fea0003900000 */
[----:B------:R-:W2:Y:S02]  /*80d0*/  @!P1 SYNCS.PHASECHK.TRANS64 P1, [R12+URZ+0x36438], R11 ;  /* 0x0364380b0c0095a7 */ /* 0x000ea4000802007f */
[----:B--2---:R-:W-:Y:S05]  /*80e0*/  @!P1 BRA `(.L_x_948) ;  /* 0xfffffffc00f09947 */ /* 0x004fea000383ffff */
[----:B------:R-:W-:Y:S05]  /*80f0*/  BRA `(.L_x_972) ;  /* 0xffffffe400c07947 */ /* 0x000fea000383ffff */
.L_x_950:
[----:B--2---:R2:W3:Y:S02]  /*8100*/  SYNCS.PHASECHK.TRANS64.TRYWAIT P1, [R12+URZ+0x36428], R27 ;  /* 0x0364281b0c0075a7 */ /* 0x0044e4000802017f */
[----:B---3--:R-:W-:Y:S05]  /*8110*/  @!P1 NANOSLEEP.SYNCS 0x989680 ;  /* 0x009896800000995d */ /* 0x008fea0003900000 */
[----:B------:R-:W3:Y:S02]  /*8120*/  @!P1 SYNCS.PHASECHK.TRANS64 P1, [R12+URZ+0x36428], R27 ;  /* 0x0364281b0c0095a7 */ /* 0x000ee4000802007f */
[----:B---3--:R-:W-:Y:S05]  /*8130*/  @!P1 BRA `(.L_x_950) ;  /* 0xfffffffc00f09947 */ /* 0x008fea000383ffff */
[----:B------:R-:W-:Y:S05]  /*8140*/  BRA `(.L_x_973) ;  /* 0xffffffe800887947 */ /* 0x000fea000383ffff */
.L_x_952:
[----:B--2---:R2:W3:Y:S02]  /*8150*/  SYNCS.PHASECHK.TRANS64.TRYWAIT P1, [R12+URZ+0x36438], R28 ;  /* 0x0364381c0c0075a7 */ /* 0x0044e4000802017f */
[----:B---3--:R-:W-:Y:S05]  /*8160*/  @!P1 NANOSLEEP.SYNCS 0x989680 ;  /* 0x009896800000995d */ /* 0x008fea0003900000 */
[----:B------:R-:W3:Y:S02]  /*8170*/  @!P1 SYNCS.PHASECHK.TRANS64 P1, [R12+URZ+0x36438], R28 ;  /* 0x0364381c0c0095a7 */ /* 0x000ee4000802007f */
[----:B---3--:R-:W-:Y:S05]  /*8180*/  @!P1 BRA `(.L_x_952) ;  /* 0xfffffffc00f09947 */ /* 0x008fea000383ffff */
[----:B------:R-:W-:Y:S05]  /*8190*/  BRA `(.L_x_974) ;  /* 0xffffffec00207947 */ /* 0x000fea000383ffff */
.L_x_954:
[----:B------:R-:W-:-:S07]  /*81a0*/  SHF.L.U32 R5, R0, 0x1f, RZ ;  /* 0x0000001f00057819 */ /* 0x000fce00000006ff */
.L_x_975:
[----:B---3--:R3:W4:Y:S02]  /*81b0*/  SYNCS.PHASECHK.TRANS64.TRYWAIT P1, [R12+URZ+0x36420], R5 ;  /* 0x036420050c0075a7 */ /* 0x008724000802017f */
[----:B----4-:R-:W-:Y:S05]  /*81c0*/  @!P1 NANOSLEEP.SYNCS 0x989680 ;  /* 0x009896800000995d */ /* 0x010fea0003900000 */
[----:B------:R-:W4:Y:S02]  /*81d0*/  @!P1 SYNCS.PHASECHK.TRANS64 P1, [R12+URZ+0x36420], R5 ;  /* 0x036420050c0095a7 */ /* 0x000f24000802007f */
[----:B----4-:R-:W-:Y:S05]  /*81e0*/  @!P1 BRA `(.L_x_975) ;  /* 0xfffffffc00f09947 */ /* 0x010fea000383ffff */
[----:B------:R-:W-:Y:S05]  /*81f0*/  BRA `(.L_x_976) ;  /* 0xffffffec00b87947 */ /* 0x000fea000383ffff */
.L_x_957:
[----:B---3--:R3:W4:Y:S02]  /*8200*/  SYNCS.PHASECHK.TRANS64.TRYWAIT P1, [R12+URZ+0x36438], R11 ;  /* 0x0364380b0c0075a7 */ /* 0x008724000802017f */
[----:B----4-:R-:W-:Y:S05]  /*8210*/  @!P1 NANOSLEEP.SYNCS 0x989680 ;  /* 0x009896800000995d */ /* 0x010fea0003900000 */
[----:B------:R-:W4:Y:S02]  /*8220*/  @!P1 SYNCS.PHASECHK.TRANS64 P1, [R12+URZ+0x36438], R11 ;  /* 0x0364380b0c0095a7 */ /* 0x000f24000802007f */
[----:B----4-:R-:W-:Y:S05]  /*8230*/  @!P1 BRA `(.L_x_957) ;  /* 0xfffffffc00f09947 */ /* 0x010fea000383ffff */
[----:B------:R-:W-:Y:S05]  /*8240*/  BRA `(.L_x_977) ;  /* 0xfffffff000647947 */ /* 0x000fea000383ffff */
.L_x_959:
[----:B----4-:R4:W1:Y:S02]  /*8250*/  SYNCS.PHASECHK.TRANS64.TRYWAIT P1, [R12+URZ+0x36428], R5 ;  /* 0x036428050c0075a7 */ /* 0x010864000802017f */
[----:B-1----:R-:W-:Y:S05]  /*8260*/  @!P1 NANOSLEEP.SYNCS 0x989680 ;  /* 0x009896800000995d */ /* 0x002fea0003900000 */
[----:B------:R-:W1:Y:S02]  /*8270*/  @!P1 SYNCS.PHASECHK.TRANS64 P1, [R12+URZ+0x36428], R5 ;  /* 0x036428050c0095a7 */ /* 0x000e64000802007f */
[----:B-1----:R-:W-:Y:S05]  /*8280*/  @!P1 BRA `(.L_x_959) ;  /* 0xfffffffc00f09947 */ /* 0x002fea000383ffff */
[----:B------:R-:W-:Y:S05]  /*8290*/  BRA `(.L_x_978) ;  /* 0xfffffff400107947 */ /* 0x000fea000383ffff */
.L_x_961:
[----:B----4-:R4:W1:Y:S02]  /*82a0*/  SYNCS.PHASECHK.TRANS64.TRYWAIT P1, [R12+URZ+0x36438], R3 ;  /* 0x036438030c0075a7 */ /* 0x010864000802017f */
[----:B-1----:R-:W-:Y:S05]  /*82b0*/  @!P1 NANOSLEEP.SYNCS 0x989680 ;  /* 0x009896800000995d */ /* 0x002fea0003900000 */
[----:B------:R-:W1:Y:S02]  /*82c0*/  @!P1 SYNCS.PHASECHK.TRANS64 P1, [R12+URZ+0x36438], R3 ;  /* 0x036438030c0095a7 */ /* 0x000e64000802007f */
[----:B-1----:R-:W-:Y:S05]  /*82d0*/  @!P1 BRA `(.L_x_961) ;  /* 0xfffffffc00f09947 */ /* 0x002fea000383ffff */
[----:B------:R-:W-:Y:S05]  /*82e0*/  BRA `(.L_x_979) ;  /* 0xfffffff400ac7947 */ /* 0x000fea000383ffff */
.L_x_963:
[----:B------:R-:W-:Y:S01]  /*82f0*/  BSSY B0, `(.L_x_980) ;  /* 0x0000006000007945 */ /* 0x000fe20003800000 */
[----:B------:R-:W-:-:S07]  /*8300*/  IMAD.MOV.U32 R15, RZ, RZ, -0x1 ;  /* 0xffffffffff0f7424 */ /* 0x000fce00078e00ff */
[----:B-1234-:R-:W-:Y:S05]  /*8310*/  WARPSYNC.COLLECTIVE R15, `(.L_x_981) ;  /* 0x000000000f0c7348 */ /* 0x01efea0003c00000 */
[----:B------:R-:W-:Y:S02]  /*8320*/  ELECT P6, UR62, PT ;  /* 0x00000000003e782f */ /* 0x000fe400038c0000 */
[----:B------:R-:W-:Y:S01]  /*8330*/  MOV R14, UR62 ;  /* 0x0000003e000e7c02 */ /* 0x000fe20008000f00 */
[----:B-1234-:R-:W-:Y:S10]  /*8340*/  ENDCOLLECTIVE ;  /* 0x000000000000791b */ /* 0x01eff40003800000 */
.L_x_981:
[----:B------:R-:W-:Y:S05]  /*8350*/  BSYNC B0 ;  /* 0x0000000000007941 */ /* 0x000fea0003800000 */
.L_x_980:
[----:B------:R-:W-:Y:S01]  /*8360*/  PLOP3.LUT P0, PT, P6, PT, PT, 0x80, 0x0 ;  /* 0x000000000000781c */ /* 0x000fe2000370f070 */
[----:B------:R-:W-:-:S12]  /*8370*/  BRA `(.L_x_982) ;  /* 0xfffffff800647947 */ /* 0x000fd8000383ffff */
.L_x_965:
[----:B----4-:R4:W1:Y:S02]  /*8380*/  SYNCS.PHASECHK.TRANS64.TRYWAIT P1, [R7+URZ], R6 ;  /* 0x00000006070075a7 */ /* 0x010864000802017f */
[----:B-1----:R-:W-:Y:S05]  /*8390*/  @!P1 NANOSLEEP.SYNCS 0x989680 ;  /* 0x009896800000995d */ /* 0x002fea0003900000 */
[----:B------:R-:W1:Y:S02]  /*83a0*/  @!P1 SYNCS.PHASECHK.TRANS64 P1, [R7+URZ], R6 ;  /* 0x00000006070095a7 */ /* 0x000e64000802007f */
[----:B-1----:R-:W-:Y:S05]  /*83b0*/  @!P1 BRA `(.L_x_965) ;  /* 0xfffffffc00f09947 */ /* 0x002fea000383ffff */
[----:B------:R-:W-:Y:S05]  /*83c0*/  BRA `(.L_x_983) ;  /* 0xfffffff800a07947 */ /* 0x000fea000383ffff */
.L_x_966:
[----:B------:R1:W1:Y:S02]  /*83d0*/  SYNCS.PHASECHK.TRANS64.TRYWAIT P1, [R5+URZ], R0 ;  /* 0x00000000050075a7 */ /* 0x000264000802017f */
[----:B-1----:R-:W-:Y:S05]  /*83e0*/  @!P1 NANOSLEEP.SYNCS 0x989680 ;  /* 0x009896800000995d */ /* 0x002fea0003900000 */
[----:B------:R-:W1:Y:S02]  /*83f0*/  @!P1 SYNCS.PHASECHK.TRANS64 P1, [R5+URZ], R0 ;  /* 0x00000000050095a7 */ /* 0x000e64000802007f */
[----:B-1----:R-:W-:Y:S05]  /*8400*/  @!P1 BRA `(.L_x_966) ;  /* 0xfffffffc00f09947 */ /* 0x002fea000383ffff */
[----:B------:R-:W-:Y:S05]  /*8410*/  BRA `(.L_x_984) ;  /* 0xfffffff800947947 */ /* 0x000fea000383ffff */
.L_x_985:
        /* <DEDUP_REMOVED lines=14> */
.L_x_3861:


//--------------------- .text._ZN7cutlass13device_kernelIN5flash11enable_sm90INS1_16FlashAttnBwdSm90INS1_25CollectiveMainloopBwdSm90ILi2ELi1ELi1EN4cute5tupleIJNS5_1CILi1EEES8_S8_EEENS6_IJNS7_ILi64EEENS7_ILi96EEENS7_ILi192EEEEEENS_10bfloat16_tEfNS_4arch4Sm90ELb0ELb0ELb0ELb1ELb1ELb0ELb1ELb0ELi3ELi1ELi1ELi1ELb0EEENS1_24CollectiveEpilogueBwdGQAISD_fSG_Li384ELb1ELb1EEENS1_19SingleTileSchedulerILb1ELb0ELb0ELi96EEEEEEEEEvNT_6ParamsE --------------------------
	.section	.text._ZN7cutlass13device_kernelIN5flash11enable_sm90INS1_16FlashAttnBwdSm90INS1_25CollectiveMainloopBwdSm90ILi2ELi1ELi1EN4cute5tupleIJNS5_1CILi1EEES8_S8_EEENS6_IJNS7_ILi64EEENS7_ILi96EEENS7_ILi192EEEEEENS_10bfloat16_tEfNS_4arch4Sm90ELb0ELb0ELb0ELb1ELb1ELb0ELb1ELb0ELi3ELi1ELi1ELi1ELb0EEENS1_24CollectiveEpilogueBwdGQAISD_fSG_Li384ELb1ELb1EEENS1_19SingleTileSchedulerILb1ELb0ELb0ELi96EEEEEEEEEvNT_6ParamsE,"ax",@progbits
	.align	128
.text._ZN7cutlass13device_kernelIN5flash11enable_sm90INS1_16FlashAttnBwdSm90INS1_25CollectiveMainloopBwdSm90ILi2ELi1ELi1EN4cute5tupleIJNS5_1CILi1EEES8_S8_EEENS6_IJNS7_ILi64EEENS7_ILi96EEENS7_ILi192EEEEEENS_10bfloat16_tEfNS_4arch4Sm90ELb0ELb0ELb0ELb1ELb1ELb0ELb1ELb0ELi3ELi1ELi1ELi1ELb0EEENS1_24CollectiveEpilogueBwdGQAISD_fSG_Li384ELb1ELb1EEENS1_19SingleTileSchedulerILb1ELb0ELb0ELi96EEEEEEEEEvNT_6ParamsE:
        .type           _ZN7cutlass13device_kernelIN5flash11enable_sm90INS1_16FlashAttnBwdSm90INS1_25CollectiveMainloopBwdSm90ILi2ELi1ELi1EN4cute5tupleIJNS5_1CILi1EEES8_S8_EEENS6_IJNS7_ILi64EEENS7_ILi96EEENS7_ILi192EEEEEENS_10bfloat16_tEfNS_4arch4Sm90ELb0ELb0ELb0ELb1ELb1ELb0ELb1ELb0ELi3ELi1ELi1ELi1ELb0EEENS1_24CollectiveEpilogueBwdGQAISD_fSG_Li384ELb1ELb1EEENS1_19SingleTileSchedulerILb1ELb0ELb0ELi96EEEEEEEEEvNT_6ParamsE,@function
        .size           _ZN7cutlass13device_kernelIN5flash11enable_sm90INS1_16FlashAttnBwdSm90INS1_25CollectiveMainloopBwdSm90ILi2ELi1ELi1EN4cute5tupleIJNS5_1CILi1EEES8_S8_EEENS6_IJNS7_ILi64EEENS7_ILi96EEENS7_ILi192EEEEEENS_10bfloat16_tEfNS_4arch4Sm90ELb0ELb0ELb0ELb1ELb1ELb0ELb1ELb0ELi3ELi1ELi1ELi1ELb0EEENS1_24CollectiveEpilogueBwdGQAISD_fSG_Li384ELb1ELb1EEENS1_19SingleTileSchedulerILb1ELb0ELb0ELi96EEEEEEEEEvNT_6ParamsE,(.L_x_3862 - _ZN7cutlass13device_kernelIN5flash11enable_sm90INS1_16FlashAttnBwdSm90INS1_25CollectiveMainloopBwdSm90ILi2ELi1ELi1EN4cute5tupleIJNS5_1CILi1EEES8_S8_EEENS6_IJNS7_ILi64EEENS7_ILi96EEENS7_ILi192EEEEEENS_10bfloat16_tEfNS_4arch4Sm90ELb0ELb0ELb0ELb1ELb1ELb0ELb1ELb0ELi3ELi1ELi1ELi1ELb0EEENS1_24CollectiveEpilogueBwdGQAISD_fSG_Li384ELb1ELb1EEENS1_19SingleTileSchedulerILb1ELb0ELb0ELi96EEEEEEEEEvNT_6ParamsE)
        .other          _ZN7cutlass13device_kernelIN5flash11enable_sm90INS1_16FlashAttnBwdSm90INS1_25CollectiveMainloopBwdSm90ILi2ELi1ELi1EN4cute5tupleIJNS5_1CILi1EEES8_S8_EEENS6_IJNS7_ILi64EEENS7_ILi96EEENS7_ILi192EEEEEENS_10bfloat16_tEfNS_4arch4Sm90ELb0ELb0ELb0ELb1ELb1ELb0ELb1ELb0ELi3ELi1ELi1ELi1ELb0EEENS1_24CollectiveEpilogueBwdGQAISD_fSG_Li384ELb1ELb1EEENS1_19SingleTileSchedulerILb1ELb0ELb0ELi96EEEEEEEEEvNT_6ParamsE,@"STO_CUDA_ENTRY STV_DEFAULT"
_ZN7cutlass13device_kernelIN5flash11enable_sm90INS1_16FlashAttnBwdSm90INS1_25CollectiveMainloopBwdSm90ILi2ELi1ELi1EN4cute5tupleIJNS5_1CILi1EEES8_S8_EEENS6_IJNS7_ILi64EEENS7_ILi96EEENS7_ILi192EEEEEENS_10bfloat16_tEfNS_4arch4Sm90ELb0ELb0ELb0ELb1ELb1ELb0ELb1ELb0ELi3ELi1ELi1ELi1ELb0EEENS1_24CollectiveEpilogueBwdGQAISD_fSG_Li384ELb1ELb1EEENS1_19SingleTileSchedulerILb1ELb0ELb0ELi96EEEEEEEEEvNT_6ParamsE:
        /* <DEDUP_REMOVED lines=22> */
.L_x_987:
[----:B------:R-:W-:Y:S05]  /*0160*/  BSYNC B0 ;  /* 0x0000000000007941 */ /* 0x000fea0003800000 */
.L_x_986:
        /* <DEDUP_REMOVED lines=34> */
.L_x_988:
        /* <DEDUP_REMOVED lines=20> */
.L_x_989:
        /* <DEDUP_REMOVED lines=8> */
.L_x_992:
        /* <DEDUP_REMOVED lines=21> */
.L_x_993:
        /* <DEDUP_REMOVED lines=10> */
.L_x_995:
[----:B------:R-:W2:Y:S02]  /*0740*/  LDC R0, c[0x0][0x8c4] ;  /* 0x00023100ff007b82 */ /* 0x000ea40000000800 */
.L_x_994:
        /* <DEDUP_REMOVED lines=14> */
.L_x_997:
        /* <DEDUP_REMOVED lines=10> */
.L_x_998:
        /* <DEDUP_REMOVED lines=8> */
.L_x_999:
        /* <DEDUP_REMOVED lines=9> */
.L_x_1000:
        /* <DEDUP_REMOVED lines=75> */
.L_x_1003:
        /* <DEDUP_REMOVED lines=15> */
.L_x_1002:
        /* <DEDUP_REMOVED lines=20> */
.L_x_1005:
        /* <DEDUP_REMOVED lines=15> */
.L_x_1004:
        /* <DEDUP_REMOVED lines=8> */
.L_x_1121:
        /* <DEDUP_REMOVED lines=26> */
.L_x_1007:
        /* <DEDUP_REMOVED lines=98> */
.L_x_1019:
[----:B------:R-:W-:-:S13]  /*19f0*/  ISETP.NE.AND P0, PT, R13, 0x3, PT ;  /* 0x000000030d00780c */ /* 0x000fda0003f05270 */
[----:B-1----:R-:W-:Y:S05]  /*1a00*/  @!P0 BRA `(.L_x_1009) ;  /* 0x0000000000048947 */ /* 0x002fea0003800000 */
[----:B------:R-:W-:Y:S01]  /*1a10*/  BPT.TRAP 0x1 ;  /* 0x000000040000795c */ /* 0x000fe20000300000 */
.L_x_1009:
[----:B------:R-:W-:Y:S02]  /*1a20*/  LEA R4, R3, UR36, 0x3 ;  /* 0x0000002403047c11 */ /* 0x000fe4000f8e18ff */
[----:B------:R-:W-:-:S04]  /*1a30*/  SHF.L.U32 R9, R7, 0x1f, RZ ;  /* 0x0000001f07097819 */ /* 0x000fc800000006ff */
[----:B------:R1:W2:Y:S01]  /*1a40*/  SYNCS.PHASECHK.TRANS64.TRYWAIT P1, [R4+URZ+0x36410], R9 ;  /* 0x03641009040075a7 */ /* 0x0002a2000802017f */
[----:B------:R-:W-:Y:S05]  /*1a50*/  @!P0 BRA `(.L_x_1010) ;  /* 0x0000000000048947 */ /* 0x000fea0003800000 */
[----:B------:R-:W-:Y:S01]  /*1a60*/  BPT.TRAP 0x1 ;  /* 0x000000040000795c */ /* 0x000fe20000300000 */
.L_x_1010:
[----:B--2---:R-:W-:Y:S05]  /*1a70*/  @P1 BRA `(.L_x_1011) ;  /* 0x0000000000081947 */ /* 0x004fea0003800000 */
[----:B------:R-:W2:Y:S02]  /*1a80*/  SYNCS.PHASECHK.TRANS64.TRYWAIT P1, [R4+URZ+0x36410], R9 ;  /* 0x03641009040075a7 */ /* 0x000ea4000802017f */
[----:B--2---:R-:W-:Y:S05]  /*1a90*/  @!P1 BRA `(.L_x_1012) ;  /* 0x0000007000609947 */ /* 0x004fea0003800000 */
.L_x_1011:
        /* <DEDUP_REMOVED lines=103> */
.L_x_1013:
[----:B-12---:R-:W-:-:S04]  /*2110*/  SHF.L.U32 R9, R6, 0x1f, RZ ;  /* 0x0000001f06097819 */ /* 0x006fc800000006ff */
[----:B------:R1:W2:Y:S01]  /*2120*/  SYNCS.PHASECHK.TRANS64.TRYWAIT P1, [UR36+0x36430], R9 ;  /* 0x03643009ff0075a7 */ /* 0x0002a20008020164 */
[----:B------:R-:W-:Y:S05]  /*2130*/  @!P0 BRA `(.L_x_1014) ;  /* 0x0000000000048947 */ /* 0x000fea0003800000 */
[----:B------:R-:W-:Y:S01]  /*2140*/  BPT.TRAP 0x1 ;  /* 0x000000040000795c */ /* 0x000fe20000300000 */
.L_x_1014:
[----:B--2---:R-:W-:Y:S05]  /*2150*/  @P1 BRA `(.L_x_1015) ;  /* 0x0000000000081947 */ /* 0x004fea0003800000 */
[----:B------:R-:W2:Y:S02]  /*2160*/  SYNCS.PHASECHK.TRANS64.TRYWAIT P1, [UR36+0x36430], R9 ;  /* 0x03643009ff0075a7 */ /* 0x000ea40008020164 */
[----:B--2---:R-:W-:Y:S05]  /*2170*/  @!P1 BRA `(.L_x_1016) ;  /* 0x0000006800bc9947 */ /* 0x004fea0003800000 */
.L_x_1015:
        /* <DEDUP_REMOVED lines=303> */
.L_x_1017:
        /* <DEDUP_REMOVED lines=60> */
.L_x_1018:
        /* <DEDUP_REMOVED lines=62> */
.L_x_1001:
[----:B------:R-:W-:Y:S05]  /*3c10*/  @P0 BRA `(.L_x_996) ;  /* 0x0000004c00c80947 */ /* 0x000fea0003800000 */
[----:B-12---:R-:W1:Y:S01]  /*3c20*/  LDC.64 R2, c[0x0][0x878] ;  /* 0x00021e00ff027b82 */ /* 0x006e620000000a00 */
[----:B------:R-:W2:Y:S01]  /*3c30*/  S2R R8, SR_TID.X ;  /* 0x0000000000087919 */ /* 0x000ea20000002100 */
[----:B------:R-:W-:Y:S01]  /*3c40*/  ULDC UR7, c[0x0][0x870] ;  /* 0x00021c0000077ab9 */ /* 0x000fe20000000800 */
[----:B------:R-:W-:Y:S01]  /*3c50*/  ULDC UR6, c[0x0][0x80c] ;  /* 0x0002030000067ab9 */ /* 0x000fe20000000800 */
[----:B------:R-:W3:Y:S01]  /*3c60*/  S2R R0, SR_CTAID.Y ;  /* 0x0000000000007919 */ /* 0x000ee20000002600 */
[----:B------:R-:W4:Y:S03]  /*3c70*/  S2R R16, SR_CTAID.X ;  /* 0x0000000000107919 */ /* 0x000f260000002500 */
[----:B------:R-:W5:Y:S01]  /*3c80*/  S2UR UR5, SR_CgaCtaId ;  /* 0x00000000000579c3 */ /* 0x000f620000008800 */
[----:B------:R-:W-:-:S07]  /*3c90*/  UMOV UR4, 0x400 ;  /* 0x0000040000047882 */ /* 0x000fce0000000000 */
[----:B------:R-:W4:Y:S01]  /*3ca0*/  LDC.64 R20, c[0x0][0x820] ;  /* 0x00020800ff147b82 */ /* 0x000f220000000a00 */
[----:B-1----:R-:W-:-:S07]  /*3cb0*/  ISETP.NE.U32.AND P0, PT, R2, RZ, PT ;  /* 0x000000ff0200720c */ /* 0x002fce0003f05070 */
[----:B------:R-:W1:Y:S01]  /*3cc0*/  LDC.64 R22, c[0x0][0x848] ;  /* 0x00021200ff167b82 */ /* 0x000e620000000a00 */
[----:B------:R-:W-:-:S07]  /*3cd0*/  ISETP.NE.AND.EX P0, PT, R3, RZ, PT, P0 ;  /* 0x000000ff0300720c */ /* 0x000fce0003f05300 */
[----:B------:R-:W5:Y:S08]  /*3ce0*/  LDC R3, c[0x0][0x850] ;  /* 0x00021400ff037b82 */ /* 0x000f700000000800 */
[----:B------:R-:W2:Y:S02]  /*3cf0*/  @P0 LDC.64 R4, c[0x0][0x878] ;  /* 0x00021e00ff040b82 */ /* 0x000ea40000000a00 */
[----:B--2---:R-:W-:-:S06]  /*3d00*/  @P0 IMAD.WIDE R4, R18, 0x4, R4 ;  /* 0x0000000412040825 */ /* 0x004fcc00078e0204 */
[----:B------:R2:W4:Y:S01]  /*3d10*/  @P0 LDG.E R5, desc[UR38][R4.64] ;  /* 0x0000002604050981 */ /* 0x000522000c1e1900 */
[----:B------:R-:W-:Y:S01]  /*3d20*/  BAR.SYNC.DEFER_BLOCKING 0x1, 0x180 ;  /* 0x0046000000007b1d */ /* 0x000fe20000010000 */
[----:B-----5:R-:W-:Y:S01]  /*3d30*/  ISETP.NE.AND P2, PT, R3, 0x1, PT ;  /* 0x000000010300780c */ /* 0x020fe20003f45270 */
[C---:B------:R-:W-:Y:S01]  /*3d40*/  VIADD R15, R8.reuse, 0xffffff80 ;  /* 0xffffff80080f7836 */ /* 0x040fe20000000000 */
[----:B------:R-:W-:Y:S01]  /*3d50*/  ISETP.NE.AND P1, PT, R8, 0x80, PT ;  /* 0x000000800800780c */ /* 0x000fe20003f25270 */
[----:B------:R-:W-:Y:S02]  /*3d60*/  ULEA UR4, UR5, UR4, 0x18 ;  /* 0x0000000405047291 */ /* 0x000fe4000f8ec03f */
[----:B------:R-:W-:Y:S01]  /*3d70*/  BSSY B0, `(.L_x_1020) ;  /* 0x0000053000007945 */ /* 0x000fe20003800000 */
[----:B------:R-:W-:-:S04]  /*3d80*/  SHF.R.S32.HI R2, RZ, 0x1f, R15 ;  /* 0x0000001fff027819 */ /* 0x000fc8000001140f */
[----:B------:R-:W-:-:S03]  /*3d90*/  LEA.HI R6, R2, R15, RZ, 0x7 ;  /* 0x0000000f02067211 */ /* 0x000fc600078f38ff */
[----:B------:R-:W2:Y:S01]  /*3da0*/  @P2 LDC R7, c[0x0][0x854] ;  /* 0x00021500ff072b82 */ /* 0x000ea20000000800 */
[----:B------:R-:W-:Y:S02]  /*3db0*/  LOP3.LUT R2, R6, 0x3fffff80, RZ, 0xc0, !PT ;  /* 0x3fffff8006027812 */ /* 0x000fe400078ec0ff */
[----:B------:R-:W-:-:S03]  /*3dc0*/  SHF.R.S32.HI R11, RZ, 0x7, R6 ;  /* 0x00000007ff0b7819 */ /* 0x000fc60000011406 */
[----:B------:R-:W-:Y:S02]  /*3dd0*/  IMAD.IADD R6, R15, 0x1, -R2 ;  /* 0x000000010f067824 */ /* 0x000fe400078e0a02 */
[----:B------:R-:W5:Y:S01]  /*3de0*/  @P2 LDC R9, c[0x0][0x858] ;  /* 0x00021600ff092b82 */ /* 0x000f620000000800 */
[----:B---3--:R-:W-:Y:S02]  /*3df0*/  IMAD.MOV.U32 R2, RZ, RZ, R0 ;  /* 0x000000ffff027224 */ /* 0x008fe400078e0000 */
[----:B------:R-:W-:-:S04]  /*3e00*/  IMAD R10, R11, 0x600, R6 ;  /* 0x000006000b0a7824 */ /* 0x000fc800078e0206 */
[----:B------:R-:W-:Y:S02]  /*3e10*/  IMAD.SHL.U32 R10, R10, 0x4, RZ ;  /* 0x000000040a0a7824 */ /* 0x000fe400078e00ff */
[----:B--2---:R-:W-:-:S04]  /*3e20*/  @P2 IMAD.HI.U32 R4, R0, R7, RZ ;  /* 0x0000000700042227 */ /* 0x004fc800078e00ff */
[----:B----4-:R-:W-:Y:S01]  /*3e30*/  IMAD R7, R16, UR7, RZ ;  /* 0x0000000710077c24 */ /* 0x010fe2000f8e02ff */
[----:B-----5:R-:W-:Y:S01]  /*3e40*/  @P2 SHF.R.U32.HI R2, RZ, R9, R4 ;  /* 0x00000009ff022219 */ /* 0x020fe20000011604 */
[----:B------:R-:W-:Y:S01]  /*3e50*/  IMAD R9, R18, UR6, RZ ;  /* 0x0000000612097c24 */ /* 0x000fe2000f8e02ff */
[----:B------:R-:W-:Y:S01]  /*3e60*/  ISETP.NE.AND P2, PT, R15, RZ, PT ;  /* 0x000000ff0f00720c */ /* 0x000fe20003f45270 */
[----:B------:R-:W-:Y:S01]  /*3e70*/  IMAD R11, R7, UR6, RZ ;  /* 0x00000006070b7c24 */ /* 0x000fe2000f8e02ff */
[--C-:B------:R-:W-:Y:S01]  /*3e80*/  SHF.R.S32.HI R13, RZ, 0x1f, R2.reuse ;  /* 0x0000001fff0d7819 */ /* 0x100fe20000011402 */
[----:B------:R-:W-:Y:S01]  /*3e90*/  ULDC.64 UR6, c[0x0][0x868] ;  /* 0x00021a0000067ab9 */ /* 0x000fe20000000a00 */
[----:B------:R-:W-:Y:S02]  /*3ea0*/  SHF.R.S32.HI R12, RZ, 0x1f, R9 ;  /* 0x0000001fff0c7819 */ /* 0x000fe40000011409 */
[----:B------:R-:W-:Y:S02]  /*3eb0*/  IADD3 R14, P3, P4, R11, R9, R2 ;  /* 0x000000090b0e7210 */ /* 0x000fe40007c7e002 */
[----:B------:R-:W-:-:S04]  /*3ec0*/  SHF.R.S32.HI R11, RZ, 0x1f, R11 ;  /* 0x0000001fff0b7819 */ /* 0x000fc8000001140b */
[----:B------:R-:W-:Y:S01]  /*3ed0*/  IADD3.X R15, R11, R12, R13, P3, P4 ;  /* 0x0000000c0b0f7210 */ /* 0x000fe20001fe840d */
[----:B------:R-:W-:Y:S02]  /*3ee0*/  @P0 IMAD R6, R18, 0x60, R5 ;  /* 0x0000006012060824 */ /* 0x000fe400078e0205 */
[----:B------:R-:W2:Y:S02]  /*3ef0*/  LDC.64 R4, c[0x0][0x818] ;  /* 0x00020600ff047b82 */ /* 0x000ea40000000a00 */
[----:B------:R-:W-:-:S05]  /*3f00*/  @P0 IMAD.HI R8, R6, 0x2aaaaaab, RZ ;  /* 0x2aaaaaab06080827 */ /* 0x000fca00078e02ff */
[----:B------:R-:W-:Y:S01]  /*3f10*/  @P0 SHF.R.U32.HI R9, RZ, 0x1f, R8 ;  /* 0x0000001fff090819 */ /* 0x000fe20000011608 */
[----:B------:R-:W3:Y:S03]  /*3f20*/  LDC.64 R6, c[0x0][0x840] ;  /* 0x00021000ff067b82 */ /* 0x000ee60000000a00 */
[----:B------:R-:W-:Y:S02]  /*3f30*/  @P0 LEA.HI.SX32 R9, R8, R9, 0x1c ;  /* 0x0000000908090211 */ /* 0x000fe400078fe2ff */
[----:B------:R-:W-:-:S03]  /*3f40*/  LEA R8, R10, UR4, 0x2 ;  /* 0x000000040a087c11 */ /* 0x000fc6000f8e10ff */
[----:B------:R-:W-:Y:S02]  /*3f50*/  @P0 IMAD R10, R9, 0x4800, RZ ;  /* 0x00004800090a0824 */ /* 0x000fe400078e02ff */
[----:B------:R-:W-:Y:S01]  /*3f60*/  IMAD R9, R16, 0x4800, RZ ;  /* 0x0000480010097824 */ /* 0x000fe200078e02ff */
[----:B------:R4:W-:Y:S02]  /*3f70*/  STS.128 [R8], R24 ;  /* 0x0000001808007388 */ /* 0x0009e40000000c00 */
[----:B------:R-:W-:Y:S02]  /*3f80*/  @P0 SHF.R.S32.HI R11, RZ, 0x1f, R10 ;  /* 0x0000001fff0b0819 */ /* 0x000fe4000001140a */
[----:B------:R-:W-:Y:S01]  /*3f90*/  @!P0 CS2R R10, SRZ ;  /* 0x00000000000a8805 */ /* 0x000fe2000001ff00 */
[----:B------:R1:W-:Y:S01]  /*3fa0*/  STS.128 [R8+0x800], R28 ;  /* 0x0008001c08007388 */ /* 0x0003e20000000c00 */
[----:B--2---:R-:W-:-:S03]  /*3fb0*/  IMAD R12, R13, R4, RZ ;  /* 0x000000040d0c7224 */ /* 0x004fc600078e02ff */
[----:B------:R2:W-:Y:S01]  /*3fc0*/  STS.128 [R8+0x1000], R32 ;  /* 0x0010002008007388 */ /* 0x0005e20000000c00 */
[----:B------:R-:W-:-:S03]  /*3fd0*/  IADD3 R10, P3, R9, R10, RZ ;  /* 0x0000000a090a7210 */ /* 0x000fc60007f7e0ff */
[----:B------:R2:W-:Y:S01]  /*3fe0*/  STS.128 [R8+0x1800], R36 ;  /* 0x0018002408007388 */ /* 0x0005e20000000c00 */
[----:B---3--:R-:W-:Y:S01]  /*3ff0*/  IMAD R16, R13, R6, RZ ;  /* 0x000000060d107224 */ /* 0x008fe200078e02ff */
[----:B------:R-:W-:Y:S01]  /*4000*/  LEA.HI.X.SX32 R11, R9, R11, 0x1, P3 ;  /* 0x0000000b090b7211 */ /* 0x000fe200018f0eff */
[C---:B------:R-:W-:Y:S01]  /*4010*/  IMAD R13, R2.reuse, R5, R12 ;  /* 0x00000005020d7224 */ /* 0x040fe200078e020c */
[----:B----4-:R-:W3:Y:S01]  /*4020*/  LDC.64 R24, c[0x0][0x800] ;  /* 0x00020000ff187b82 */ /* 0x010ee20000000a00 */
[----:B------:R-:W-:Y:S01]  /*4030*/  SHF.R.S32.HI R9, RZ, 0x1f, R18 ;  /* 0x0000001fff097819 */ /* 0x000fe20000011412 */
[----:B------:R2:W-:Y:S01]  /*4040*/  STS.128 [R8+0x2000], R40 ;  /* 0x0020002808007388 */ /* 0x0005e20000000c00 */
[----:B------:R-:W-:Y:S01]  /*4050*/  IMAD R17, R2, R7, R16 ;  /* 0x0000000702117224 */ /* 0x000fe200078e0210 */
[----:B------:R-:W-:Y:S01]  /*4060*/  SHF.L.U64.HI R16, R14, 0x2, R15 ;  /* 0x000000020e107819 */ /* 0x000fe2000001020f */
[C-C-:B------:R-:W-:Y:S01]  /*4070*/  IMAD.WIDE.U32 R4, R2.reuse, R4, R10.reuse ;  /* 0x0000000402047225 */ /* 0x140fe200078e000a */
[----:B------:R2:W-:Y:S02]  /*4080*/  STS.128 [R8+0x2800], R44 ;  /* 0x0028002c08007388 */ /* 0x0005e40000000c00 */
[----:B------:R-:W4:Y:S01]  /*4090*/  LDC.64 R26, c[0x0][0x828] ;  /* 0x00020a00ff1a7b82 */ /* 0x000f220000000a00 */
[----:B------:R-:W-:Y:S01]  /*40a0*/  IMAD.WIDE.U32 R6, R2, R6, R10 ;  /* 0x0000000602067225 */ /* 0x000fe200078e000a */
[----:B------:R2:W-:Y:S01]  /*40b0*/  STS.128 [R8+0x3000], R48 ;  /* 0x0030003008007388 */ /* 0x0005e20000000c00 */
[----:B------:R-:W-:-:S02]  /*40c0*/  SEL R11, R9, RZ, !P0 ;  /* 0x000000ff090b7207 */ /* 0x000fc40004000000 */
[----:B------:R-:W-:Y:S01]  /*40d0*/  SEL R9, R18, RZ, !P0 ;  /* 0x000000ff12097207 */ /* 0x000fe20004000000 */
[----:B------:R2:W-:Y:S01]  /*40e0*/  STS.128 [R8+0x3800], R52 ;  /* 0x0038003408007388 */ /* 0x0005e20000000c00 */
[----:B------:R-:W-:Y:S02]  /*40f0*/  IMAD.SHL.U32 R14, R14, 0x4, RZ ;  /* 0x000000040e0e7824 */ /* 0x000fe400078e00ff */
[----:B------:R-:W-:Y:S01]  /*4100*/  IMAD R10, R11, R20, RZ ;  /* 0x000000140b0a7224 */ /* 0x000fe200078e02ff */
[----:B------:R2:W-:Y:S01]  /*4110*/  STS.128 [R8+0x4000], R56 ;  /* 0x0040003808007388 */ /* 0x0005e20000000c00 */
[----:B------:R-:W-:Y:S02]  /*4120*/  IMAD.IADD R5, R5, 0x1, R13 ;  /* 0x0000000105057824 */ /* 0x000fe400078e020d */
[----:B------:R-:W-:Y:S01]  /*4130*/  IMAD.IADD R7, R7, 0x1, R17 ;  /* 0x0000000107077824 */ /* 0x000fe200078e0211 */
[----:B------:R2:W-:Y:S01]  /*4140*/  STS.128 [R8+0x4800], R60 ;  /* 0x0048003c08007388 */ /* 0x0005e20000000c00 */
[----:B------:R-:W-:Y:S01]  /*4150*/  IMAD R13, R9, R21, R10 ;  /* 0x00000015090d7224 */ /* 0x000fe200078e020a */
[----:B------:R-:W-:Y:S01]  /*4160*/  IADD3 R10, P4, R14, UR6, RZ ;  /* 0x000000060e0a7c10 */ /* 0x000fe2000ff9e0ff */
[----:B-1----:R-:W-:Y:S01]  /*4170*/  IMAD R12, R11, R22, RZ ;  /* 0x000000160b0c7224 */ /* 0x002fe200078e02ff */
[----:B------:R2:W-:Y:S01]  /*4180*/  STS.128 [R8+0x5000], R64 ;  /* 0x0050004008007388 */ /* 0x0005e20000000c00 */
[----:B------:R-:W-:Y:S01]  /*4190*/  IMAD.WIDE.U32 R4, R9, R20, R4 ;  /* 0x0000001409047225 */ /* 0x000fe200078e0004 */
[----:B------:R-:W-:-:S02]  /*41a0*/  IADD3.X R11, R16, UR7, RZ, P4, !PT ;  /* 0x00000007100b7c10 */ /* 0x000fc4000a7fe4ff */
[----:B------:R2:W-:Y:S01]  /*41b0*/  STS.128 [R8+0x5800], R68 ;  /* 0x0058004408007388 */ /* 0x0005e20000000c00 */
[----:B------:R-:W-:Y:S01]  /*41c0*/  IMAD.WIDE.U32 R6, R9, R22, R6 ;  /* 0x0000001609067225 */ /* 0x000fe200078e0006 */
[----:B---3--:R-:W-:-:S03]  /*41d0*/  LEA R24, P3, R4, R24, 0x2 ;  /* 0x0000001804187211 */ /* 0x008fc600078610ff */
[----:B------:R-:W-:Y:S01]  /*41e0*/  IMAD.MOV R2, RZ, RZ, -R2 ;  /* 0x000000ffff027224 */ /* 0x000fe200078e0a02 */
[----:B----4-:R-:W-:Y:S01]  /*41f0*/  LEA R26, P0, R6, R26, 0x2 ;  /* 0x0000001a061a7211 */ /* 0x010fe200078010ff */
[----:B------:R-:W-:Y:S02]  /*4200*/  IMAD R9, R9, R23, R12 ;  /* 0x0000001709097224 */ /* 0x000fe400078e020c */
[----:B------:R-:W-:Y:S02]  /*4210*/  IMAD R17, R3, R2, R0 ;  /* 0x0000000203117224 */ /* 0x000fe400078e0200 */
[----:B------:R-:W-:Y:S02]  /*4220*/  IMAD.IADD R3, R5, 0x1, R13 ;  /* 0x0000000105037824 */ /* 0x000fe400078e020d */
[----:B------:R-:W-:Y:S01]  /*4230*/  IMAD.IADD R2, R7, 0x1, R9 ;  /* 0x0000000107027824 */ /* 0x000fe200078e0209 */
[----:B--2---:R-:W-:Y:S06]  /*4240*/  @P2 BRA `(.L_x_1021) ;  /* 0x0000000000142947 */ /* 0x004fec0003800000 */
.L_x_1022:
[----:B------:R-:W2:Y:S04]  /*4250*/  LDG.E.STRONG.GPU R0, desc[UR38][R10.64] ;  /* 0x000000260a007981 */ /* 0x000ea8000c1ef900 */
[----:B--2---:R-:W-:Y:S01]  /*4260*/  CCTL.IVALL ;  /* 0x00000000ff00798f */ /* 0x004fe20002000000 */
[----:B------:R-:W-:Y:S05]  /*4270*/  YIELD ;  /* 0x0000000000007946 */ /* 0x000fea0003800000 */
[----:B------:R-:W-:-:S13]  /*4280*/  ISETP.NE.AND P2, PT, R0, R17, PT ;  /* 0x000000110000720c */ /* 0x000fda0003f45270 */
[----:B------:R-:W-:Y:S05]  /*4290*/  @P2 BRA `(.L_x_1022) ;  /* 0xfffffffc00ec2947 */ /* 0x000fea000383ffff */
.L_x_1021:
[----:B------:R-:W-:Y:S05]  /*42a0*/  BSYNC B0 ;  /* 0x0000000000007941 */ /* 0x000fea0003800000 */
.L_x_1020:
[----:B------:R-:W-:Y:S01]  /*42b0*/  UMOV UR5, 0xffffffff ;  /* 0xffffffff00057882 */ /* 0x000fe20000000000 */
[----:B------:R-:W-:Y:S02]  /*42c0*/  LEA.HI.X R25, R4, R25, R3, 0x2, P3 ;  /* 0x0000001904197211 */ /* 0x000fe400018f1403 */
[----:B------:R-:W-:Y:S01]  /*42d0*/  LEA.HI.X R2, R6, R27, R2, 0x2, P0 ;  /* 0x0000001b06027211 */ /* 0x000fe200000f1402 */
[----:B------:R-:W-:Y:S06]  /*42e0*/  BRA.DIV UR5, `(.L_x_1023) ;  /* 0x0000004a05747947 */ /* 0x000fec000b800000 */
[----:B------:R-:W-:Y:S01]  /*42f0*/  NOP ;  /* 0x0000000000007918 */ /* 0x000fe20000000000 */
.L_x_1124:
        /* <DEDUP_REMOVED lines=16> */
.L_x_1026:
[----:B------:R-:W-:Y:S01]  /*4400*/  @P0 ELECT P2, URZ, PT ;  /* 0x00000000003f082f */ /* 0x000fe20003840000 */
[----:B------:R1:W-:-:S12]  /*4410*/  UBLKRED.G.S.ADD.F32.RN [UR6], [UR4], UR5, desc[UR8] ;  /* 0x00000806040073bb */ /* 0x0003d800080a1405 */
[----:B------:R-:W-:Y:S02]  /*4420*/  @P2 PLOP3.LUT P0, PT, P2, PT, PT, 0x8, 0x0 ;  /* 0x000000000000281c */ /* 0x000fe4000170e170 */
[----:B------:R-:W-:-:S11]  /*4430*/  PLOP3.LUT P2, PT, PT, PT, PT, 0x8, 0x0 ;  /* 0x000000000000781c */ /* 0x000fd60003f4e170 */
[----:B-1----:R-:W-:Y:S05]  /*4440*/  @P0 BRA.U.ANY `(.L_x_1026) ;  /* 0xfffffffd00ec0947 */ /* 0x002fea000393ffff */
[----:B------:R0:W-:Y:S01]  /*4450*/  UTMACMDFLUSH ;  /* 0x00000000000079b7 */ /* 0x0001e20000000000 */
[----:B------:R-:W-:-:S04]  /*4460*/  DEPBAR.LE SB0, 0x0 ;  /* 0x000080000000791a */ /* 0x000fc80000000000 */
.L_x_1025:
[----:B------:R-:W-:Y:S05]  /*4470*/  BSYNC B0 ;  /* 0x0000000000007941 */ /* 0x000fea0003800000 */
.L_x_1024:
        /* <DEDUP_REMOVED lines=14> */
.L_x_1028:
[----:B------:R-:W-:Y:S05]  /*4560*/  BSYNC B0 ;  /* 0x0000000000007941 */ /* 0x000fea0003800000 */
.L_x_1027:
        /* <DEDUP_REMOVED lines=18> */
.L_x_1031:
[----:B------:R-:W2:Y:S04]  /*4690*/  LDG.E.STRONG.GPU R0, desc[UR38][R2.64] ;  /* 0x0000002602007981 */ /* 0x000ea8000c1ef900 */
[----:B--2---:R-:W-:Y:S01]  /*46a0*/  CCTL.IVALL ;  /* 0x00000000ff00798f */ /* 0x004fe20002000000 */
[----:B------:R-:W-:Y:S05]  /*46b0*/  YIELD ;  /* 0x0000000000007946 */ /* 0x000fea0003800000 */
[----:B------:R-:W-:-:S13]  /*46c0*/  ISETP.NE.AND P0, PT, R0, R17, PT ;  /* 0x000000110000720c */ /* 0x000fda0003f05270 */
[----:B------:R-:W-:Y:S05]  /*46d0*/  @P0 BRA `(.L_x_1031) ;  /* 0xfffffffc00ec0947 */ /* 0x000fea000383ffff */
.L_x_1030:
[----:B------:R-:W-:Y:S05]  /*46e0*/  BSYNC B0 ;  /* 0x0000000000007941 */ /* 0x000fea0003800000 */
.L_x_1029:
[----:B------:R-:W-:-:S03]  /*46f0*/  UMOV UR5, 0xffffffff ;  /* 0xffffffff00057882 */ /* 0x000fc60000000000 */
[----:B------:R-:W-:Y:S05]  /*4700*/  BRA.DIV UR5, `(.L_x_1032) ;  /* 0x0000004605887947 */ /* 0x000fea000b800000 */
[----:B------:R-:W-:Y:S01]  /*4710*/  NOP ;  /* 0x0000000000007918 */ /* 0x000fe20000000000 */
.L_x_1127:
        /* <DEDUP_REMOVED lines=16> */
.L_x_1035:
[----:B------:R-:W-:Y:S01]  /*4820*/  @P0 ELECT P2, URZ, PT ;  /* 0x00000000003f082f */ /* 0x000fe20003840000 */
[----:B------:R2:W-:-:S12]  /*4830*/  UBLKRED.G.S.ADD.F32.RN [UR6], [UR4], UR5, desc[UR8] ;  /* 0x00000806040073bb */ /* 0x0005d800080a1405 */
[----:B------:R-:W-:Y:S02]  /*4840*/  @P2 PLOP3.LUT P0, PT, P2, PT, PT, 0x8, 0x0 ;  /* 0x000000000000281c */ /* 0x000fe4000170e170 */
[----:B------:R-:W-:-:S11]  /*4850*/  PLOP3.LUT P2, PT, PT, PT, PT, 0x8, 0x0 ;  /* 0x000000000000781c */ /* 0x000fd60003f4e170 */
[----:B--2---:R-:W-:Y:S05]  /*4860*/  @P0 BRA.U.ANY `(.L_x_1035) ;  /* 0xfffffffd00ec0947 */ /* 0x004fea000393ffff */
[----:B------:R0:W-:Y:S01]  /*4870*/  UTMACMDFLUSH ;  /* 0x00000000000079b7 */ /* 0x0001e20000000000 */
[----:B------:R-:W-:-:S04]  /*4880*/  DEPBAR.LE SB0, 0x0 ;  /* 0x000080000000791a */ /* 0x000fc80000000000 */
.L_x_1034:
[----:B------:R-:W-:Y:S05]  /*4890*/  BSYNC B0 ;  /* 0x0000000000007941 */ /* 0x000fea0003800000 */
.L_x_1033:
        /* <DEDUP_REMOVED lines=14> */
.L_x_991:
        /* <DEDUP_REMOVED lines=21> */
.L_x_1037:
        /* <DEDUP_REMOVED lines=13> */
.L_x_1039:
[----:B------:R-:W-:-:S05]  /*4ba0*/  ULDC UR4, c[0x0][0x8c4] ;  /* 0x0002310000047ab9 */ /* 0x000fca0000000800 */
.L_x_1038:
        /* <DEDUP_REMOVED lines=39> */
.L_x_1040:
        /* <DEDUP_REMOVED lines=34> */
[----:B------:R-:W-:Y:S01]  /*5040*/  UIMAD.WIDE.U32 UR8, UR17, UR22, UR8 ;  /* 0x00000016110872a5 */ /* 0x000fe2000f8e0008 */
[----:B------:R-:W-:Y:S01]  /*5050*/  ELECT P0, URZ, PT ;  /* 0x00000000003f782f */ /* 0x000fe20003800000 */
[----:B------:R-:W-:Y:S02]  /*5060*/  ULEA.HI.X.SX32 UR11, UR11, UR14, 0x1, UP0 ;  /* 0x0000000e0b0b7291 */ /* 0x000fe400080f0e3f */
        /* <DEDUP_REMOVED lines=15> */
.L_x_1074:
        /* <DEDUP_REMOVED lines=13> */
.L_x_1044:
[----:B------:R-:W2:Y:S04]  /*5230*/  LDG.E.STRONG.GPU R5, desc[UR38][R2.64] ;  /* 0x0000002602057981 */ /* 0x000ea8000c1ef900 */
[----:B--2---:R-:W-:Y:S01]  /*5240*/  CCTL.IVALL ;  /* 0x00000000ff00798f */ /* 0x004fe20002000000 */
[----:B------:R-:W-:Y:S05]  /*5250*/  YIELD ;  /* 0x0000000000007946 */ /* 0x000fea0003800000 */
[----:B------:R-:W-:-:S13]  /*5260*/  ISETP.NE.AND P3, PT, R5, UR18, PT ;  /* 0x0000001205007c0c */ /* 0x000fda000bf65270 */
[----:B------:R-:W-:Y:S05]  /*5270*/  @P3 BRA `(.L_x_1044) ;  /* 0xfffffffc00ec3947 */ /* 0x000fea000383ffff */
.L_x_1043:
[----:B------:R-:W-:Y:S05]  /*5280*/  BSYNC B0 ;  /* 0x0000000000007941 */ /* 0x000fea0003800000 */
.L_x_1042:
[----:B------:R-:W-:-:S03]  /*5290*/  UMOV UR5, 0xffffffff ;  /* 0xffffffff00057882 */ /* 0x000fc60000000000 */
[----:B------:R-:W-:Y:S05]  /*52a0*/  BRA.DIV UR5, `(.L_x_1045) ;  /* 0x0000003a05bc7947 */ /* 0x000fea000b800000 */
[----:B------:R-:W-:Y:S01]  /*52b0*/  NOP ;  /* 0x0000000000007918 */ /* 0x000fe20000000000 */
.L_x_1130:
        /* <DEDUP_REMOVED lines=19> */
.L_x_1047:
[----:B------:R-:W-:Y:S05]  /*53f0*/  BSYNC B0 ;  /* 0x0000000000007941 */ /* 0x000fea0003800000 */
.L_x_1046:
        /* <DEDUP_REMOVED lines=14> */
.L_x_1049:
[----:B------:R-:W-:Y:S05]  /*54e0*/  BSYNC B0 ;  /* 0x0000000000007941 */ /* 0x000fea0003800000 */
.L_x_1048:
        /* <DEDUP_REMOVED lines=15> */
.L_x_1051:
[----:B------:R-:W-:Y:S05]  /*55e0*/  BSYNC B0 ;  /* 0x0000000000007941 */ /* 0x000fea0003800000 */
.L_x_1050:
[----:B------:R-:W-:Y:S06]  /*55f0*/  BAR.ARV 0xa, 0xa0 ;  /* 0x0282800000007b1d */ /* 0x000fec0000002000 */
[----:B------:R-:W-:Y:S04]  /*5600*/  BSSY B0, `(.L_x_1052) ;  /* 0x0000003000007945 */ /* 0x000fe80003800000 */
[----:B------:R-:W-:Y:S05]  /*5610*/  @!P0 BRA `(.L_x_1053) ;  /* 0x0000000000048947 */ /* 0x000fea0003800000 */
[----:B------:R-:W-:-:S04]  /*5620*/  DEPBAR.LE SB0, 0x1 ;  /* 0x000080400000791a */ /* 0x000fc80000000000 */
.L_x_1053:
[----:B------:R-:W-:Y:S05]  /*5630*/  BSYNC B0 ;  /* 0x0000000000007941 */ /* 0x000fea0003800000 */
.L_x_1052:
[----:B------:R-:W-:Y:S06]  /*5640*/  BAR.ARV 0xb, 0xa0 ;  /* 0x02c2800000007b1d */ /* 0x000fec0000002000 */
[----:B------:R-:W-:Y:S04]  /*5650*/  BSSY B0, `(.L_x_1054) ;  /* 0x0000003000007945 */ /* 0x000fe80003800000 */
[----:B------:R-:W-:Y:S05]  /*5660*/  @!P0 BRA `(.L_x_1055) ;  /* 0x0000000000048947 */ /* 0x000fea0003800000 */
[----:B------:R-:W-:-:S04]  /*5670*/  DEPBAR.LE SB0, 0x0 ;  /* 0x000080000000791a */ /* 0x000fc80000000000 */
.L_x_1055:
[----:B------:R-:W-:Y:S05]  /*5680*/  BSYNC B0 ;  /* 0x0000000000007941 */ /* 0x000fea0003800000 */
.L_x_1054:
        /* <DEDUP_REMOVED lines=19> */
.L_x_1057:
[----:B------:R-:W-:Y:S05]  /*57c0*/  BSYNC B0 ;  /* 0x0000000000007941 */ /* 0x000fea0003800000 */
.L_x_1056:
        /* <DEDUP_REMOVED lines=9> */
.L_x_1060:
[----:B------:R-:W2:Y:S04]  /*5860*/  LDG.E.STRONG.GPU R5, desc[UR38][R2.64] ;  /* 0x0000002602057981 */ /* 0x000ea8000c1ef900 */
[----:B--2---:R-:W-:Y:S01]  /*5870*/  CCTL.IVALL ;  /* 0x00000000ff00798f */ /* 0x004fe20002000000 */
[----:B------:R-:W-:Y:S05]  /*5880*/  YIELD ;  /* 0x0000000000007946 */ /* 0x000fea0003800000 */
[----:B------:R-:W-:-:S13]  /*5890*/  ISETP.NE.AND P3, PT, R5, UR18, PT ;  /* 0x0000001205007c0c */ /* 0x000fda000bf65270 */
[----:B------:R-:W-:Y:S05]  /*58a0*/  @P3 BRA `(.L_x_1060) ;  /* 0xfffffffc00ec3947 */ /* 0x000fea000383ffff */
.L_x_1059:
[----:B------:R-:W-:Y:S05]  /*58b0*/  BSYNC B0 ;  /* 0x0000000000007941 */ /* 0x000fea0003800000 */
.L_x_1058:
[----:B------:R-:W-:-:S03]  /*58c0*/  UMOV UR5, 0xffffffff ;  /* 0xffffffff00057882 */ /* 0x000fc60000000000 */
[----:B------:R-:W-:Y:S05]  /*58d0*/  BRA.DIV UR5, `(.L_x_1061) ;  /* 0x00000036054c7947 */ /* 0x000fea000b800000 */
[----:B------:R-:W-:Y:S01]  /*58e0*/  NOP ;  /* 0x0000000000007918 */ /* 0x000fe20000000000 */
.L_x_1133:
        /* <DEDUP_REMOVED lines=15> */
.L_x_1063:
[----:B------:R-:W-:Y:S05]  /*59e0*/  BSYNC B0 ;  /* 0x0000000000007941 */ /* 0x000fea0003800000 */
.L_x_1062:
        /* <DEDUP_REMOVED lines=14> */
.L_x_1065:
[----:B------:R-:W-:Y:S05]  /*5ad0*/  BSYNC B0 ;  /* 0x0000000000007941 */ /* 0x000fea0003800000 */
.L_x_1064:
        /* <DEDUP_REMOVED lines=15> */
.L_x_1067:
[----:B------:R-:W-:Y:S05]  /*5bd0*/  BSYNC B0 ;  /* 0x0000000000007941 */ /* 0x000fea0003800000 */
.L_x_1066:
[----:B------:R-:W-:Y:S06]  /*5be0*/  BAR.ARV 0xa, 0xa0 ;  /* 0x0282800000007b1d */ /* 0x000fec0000002000 */
[----:B------:R-:W-:Y:S04]  /*5bf0*/  BSSY B0, `(.L_x_1068) ;  /* 0x0000003000007945 */ /* 0x000fe80003800000 */
[----:B------:R-:W-:Y:S05]  /*5c00*/  @!P0 BRA `(.L_x_1069) ;  /* 0x0000000000048947 */ /* 0x000fea0003800000 */
[----:B------:R-:W-:-:S04]  /*5c10*/  DEPBAR.LE SB0, 0x1 ;  /* 0x000080400000791a */ /* 0x000fc80000000000 */
.L_x_1069:
[----:B------:R-:W-:Y:S05]  /*5c20*/  BSYNC B0 ;  /* 0x0000000000007941 */ /* 0x000fea0003800000 */
.L_x_1068:
[----:B------:R-:W-:Y:S06]  /*5c30*/  BAR.ARV 0xb, 0xa0 ;  /* 0x02c2800000007b1d */ /* 0x000fec0000002000 */
[----:B------:R-:W-:Y:S04]  /*5c40*/  BSSY B0, `(.L_x_1070) ;  /* 0x0000003000007945 */ /* 0x000fe80003800000 */
[----:B------:R-:W-:Y:S05]  /*5c50*/  @!P0 BRA `(.L_x_1071) ;  /* 0x0000000000048947 */ /* 0x000fea0003800000 */
[----:B------:R-:W-:-:S04]  /*5c60*/  DEPBAR.LE SB0, 0x0 ;  /* 0x000080000000791a */ /* 0x000fc80000000000 */
.L_x_1071:
[----:B------:R-:W-:Y:S05]  /*5c70*/  BSYNC B0 ;  /* 0x0000000000007941 */ /* 0x000fea0003800000 */
.L_x_1070:
        /* <DEDUP_REMOVED lines=19> */
.L_x_1073:
[----:B------:R-:W-:Y:S05]  /*5db0*/  BSYNC B0 ;  /* 0x0000000000007941 */ /* 0x000fea0003800000 */
.L_x_1072:
[----:B------:R-:W-:Y:S02]  /*5dc0*/  UIADD3 UR6, UR6, 0x2, URZ ;  /* 0x0000000206067890 */ /* 0x000fe4000fffe03f */
[----:B------:R-:W-:Y:S01]  /*5dd0*/  UIADD3 UR4, UR4, 0x1, URZ ;  /* 0x0000000104047890 */ /* 0x000fe2000fffe03f */
[----:B------:R-:W-:Y:S11]  /*5de0*/  @P2 BRA `(.L_x_1074) ;  /* 0xfffffff000dc2947 */ /* 0x000ff6000383ffff */
.L_x_1041:
        /* <DEDUP_REMOVED lines=13> */
.L_x_1077:
[----:B------:R-:W2:Y:S04]  /*5ec0*/  LDG.E.STRONG.GPU R0, desc[UR38][R2.64] ;  /* 0x0000002602007981 */ /* 0x000ea8000c1ef900 */
[----:B--2---:R-:W-:Y:S01]  /*5ed0*/  CCTL.IVALL ;  /* 0x00000000ff00798f */ /* 0x004fe20002000000 */
[----:B------:R-:W-:Y:S05]  /*5ee0*/  YIELD ;  /* 0x0000000000007946 */ /* 0x000fea0003800000 */
[----:B------:R-:W-:-:S13]  /*5ef0*/  ISETP.NE.AND P1, PT, R0, UR18, PT ;  /* 0x0000001200007c0c */ /* 0x000fda000bf25270 */
[----:B------:R-:W-:Y:S05]  /*5f00*/  @P1 BRA `(.L_x_1077) ;  /* 0xfffffffc00ec1947 */ /* 0x000fea000383ffff */
.L_x_1076:
[----:B------:R-:W-:Y:S05]  /*5f10*/  BSYNC B0 ;  /* 0x0000000000007941 */ /* 0x000fea0003800000 */
.L_x_1075:
[----:B------:R-:W-:-:S03]  /*5f20*/  UMOV UR4, 0xffffffff ;  /* 0xffffffff00047882 */ /* 0x000fc60000000000 */
[----:B------:R-:W-:Y:S05]  /*5f30*/  BRA.DIV UR4, `(.L_x_1078) ;  /* 0x0000002e04d07947 */ /* 0x000fea000b800000 */
[----:B------:R-:W-:Y:S01]  /*5f40*/  NOP ;  /* 0x0000000000007918 */ /* 0x000fe20000000000 */
.L_x_1136:
        /* <DEDUP_REMOVED lines=22> */
.L_x_1080:
[----:B------:R-:W-:Y:S05]  /*60b0*/  BSYNC B0 ;  /* 0x0000000000007941 */ /* 0x000fea0003800000 */
.L_x_1079:
        /* <DEDUP_REMOVED lines=19> */
.L_x_1082:
[----:B------:R-:W-:Y:S05]  /*61f0*/  BSYNC B0 ;  /* 0x0000000000007941 */ /* 0x000fea0003800000 */
.L_x_1081:
        /* <DEDUP_REMOVED lines=20> */
.L_x_1084:
[----:B------:R-:W-:Y:S05]  /*6340*/  BSYNC B0 ;  /* 0x0000000000007941 */ /* 0x000fea0003800000 */
.L_x_1083:
[----:B------:R-:W-:Y:S06]  /*6350*/  BAR.ARV 0xa, 0xa0 ;  /* 0x0282800000007b1d */ /* 0x000fec0000002000 */
[----:B------:R-:W-:Y:S04]  /*6360*/  BSSY B0, `(.L_x_1085) ;  /* 0x0000003000007945 */ /* 0x000fe80003800000 */
[----:B------:R-:W-:Y:S05]  /*6370*/  @!P0 BRA `(.L_x_1086) ;  /* 0x0000000000048947 */ /* 0x000fea0003800000 */
[----:B------:R-:W-:-:S04]  /*6380*/  DEPBAR.LE SB0, 0x1 ;  /* 0x000080400000791a */ /* 0x000fc80000000000 */
.L_x_1086:
[----:B------:R-:W-:Y:S05]  /*6390*/  BSYNC B0 ;  /* 0x0000000000007941 */ /* 0x000fea0003800000 */
.L_x_1085:
[----:B------:R-:W-:Y:S06]  /*63a0*/  BAR.ARV 0xb, 0xa0 ;  /* 0x02c2800000007b1d */ /* 0x000fec0000002000 */
[----:B------:R-:W-:Y:S04]  /*63b0*/  BSSY B0, `(.L_x_1087) ;  /* 0x0000003000007945 */ /* 0x000fe80003800000 */
[----:B------:R-:W-:Y:S05]  /*63c0*/  @!P0 BRA `(.L_x_1088) ;  /* 0x0000000000048947 */ /* 0x000fea0003800000 */
[----:B------:R-:W-:-:S04]  /*63d0*/  DEPBAR.LE SB0, 0x0 ;  /* 0x000080000000791a */ /* 0x000fc80000000000 */
.L_x_1088:
[----:B------:R-:W-:Y:S05]  /*63e0*/  BSYNC B0 ;  /* 0x0000000000007941 */ /* 0x000fea0003800000 */
.L_x_1087:
        /* <DEDUP_REMOVED lines=19> */
.L_x_1036:
        /* <DEDUP_REMOVED lines=10> */
.L_x_1089:
        /* <DEDUP_REMOVED lines=10> */
.L_x_1091:
[----:B------:R-:W3:Y:S02]  /*6660*/  LDC R0, c[0x0][0x8c4] ;  /* 0x00023100ff007b82 */ /* 0x000ee40000000800 */
.L_x_1090:
        /* <DEDUP_REMOVED lines=42> */
.L_x_1093:
        /* <DEDUP_REMOVED lines=70> */
.L_x_1137:
        /* <DEDUP_REMOVED lines=9> */
.L_x_1096:
        /* <DEDUP_REMOVED lines=98> */
.L_x_1107:
[----:B-1----:R-:W-:-:S05]  /*7420*/  IMAD.MOV.U32 R11, RZ, RZ, 0x1 ;  /* 0x00000001ff0b7424 */ /* 0x002fca00078e00ff */
[----:B------:R-:W-:-:S04]  /*7430*/  SHF.L.U32 R11, R11, 0x1f, RZ ;  /* 0x0000001f0b0b7819 */ /* 0x000fc800000006ff */
[----:B------:R-:W1:Y:S02]  /*7440*/  SYNCS.PHASECHK.TRANS64.TRYWAIT P1, [R12+URZ+0x36438], R11 ;  /* 0x0364380b0c0075a7 */ /* 0x000e64000802017f */
[----:B-1234-:R-:W-:Y:S05]  /*7450*/  @!P1 BRA `(.L_x_1099) ;  /* 0x0000001800b89947 */ /* 0x01efea0003800000 */
.L_x_1138:
[----:B------:R-:W-:Y:S05]  /*7460*/  @P0 BRA `(.L_x_1100) ;  /* 0x0000000000140947 */ /* 0x000fea0003800000 */
[----:B------:R-:W-:Y:S01]  /*7470*/  ISETP.NE.AND P1, PT, R8, RZ, PT ;  /* 0x000000ff0800720c */ /* 0x000fe20003f25270 */
[----:B------:R-:W-:-:S04]  /*7480*/  IMAD.MOV.U32 R3, RZ, RZ, 0x6100 ;  /* 0x00006100ff037424 */ /* 0x000fc800078e00ff */
[----:B------:R2:W-:Y:S08]  /*7490*/  SYNCS.ARRIVE.TRANS64 RZ, [R12+URZ+0x36430], R3 ;  /* 0x036430030cff79a7 */ /* 0x0005f0000800003f */
[----:B------:R-:W-:Y:S05]  /*74a0*/  @!P1 BRA `(.L_x_1100) ;  /* 0x0000000000049947 */ /* 0x000fea0003800000 */
[----:B------:R-:W-:Y:S01]  /*74b0*/  BPT.TRAP 0x1 ;  /* 0x000000040000795c */ /* 0x000fe20000300000 */
.L_x_1100:
        /* <DEDUP_REMOVED lines=49> */
.L_x_1139:
[----:B------:R-:W-:Y:S05]  /*77d0*/  @P0 BRA `(.L_x_1102) ;  /* 0x0000000000140947 */ /* 0x000fea0003800000 */
[----:B------:R-:W-:Y:S01]  /*77e0*/  ISETP.NE.AND P1, PT, R8, RZ, PT ;  /* 0x000000ff0800720c */ /* 0x000fe20003f25270 */
[----:B--2---:R-:W-:-:S04]  /*77f0*/  IMAD.MOV.U32 R27, RZ, RZ, 0x6100 ;  /* 0x00006100ff1b7424 */ /* 0x004fc800078e00ff */
[----:B------:R3:W-:Y:S08]  /*7800*/  SYNCS.ARRIVE.TRANS64 RZ, [R12+URZ+0x36418], R27 ;  /* 0x0364181b0cff79a7 */ /* 0x0007f0000800003f */
[----:B------:R-:W-:Y:S05]  /*7810*/  @!P1 BRA `(.L_x_1102) ;  /* 0x0000000000049947 */ /* 0x000fea0003800000 */
[----:B------:R-:W-:Y:S01]  /*7820*/  BPT.TRAP 0x1 ;  /* 0x000000040000795c */ /* 0x000fe20000300000 */
.L_x_1102:
        /* <DEDUP_REMOVED lines=37> */
.L_x_1140:
[----:B--2---:R-:W-:Y:S01]  /*7a80*/  SHF.R.S32.HI R28, RZ, 0x1f, R26 ;  /* 0x0000001fff1c7819 */ /* 0x004fe2000001141a */
[----:B------:R-:W-:Y:S06]  /*7a90*/  @P0 BRA `(.L_x_1104) ;  /* 0x0000000000140947 */ /* 0x000fec0003800000 */
[----:B------:R-:W-:Y:S01]  /*7aa0*/  ISETP.NE.AND P1, PT, R8, RZ, PT ;  /* 0x000000ff0800720c */ /* 0x000fe20003f25270 */
[----:B------:R-:W-:-:S04]  /*7ab0*/  IMAD.MOV.U32 R29, RZ, RZ, 0x6100 ;  /* 0x00006100ff1d7424 */ /* 0x000fc800078e00ff */
[----:B------:R2:W-:Y:S08]  /*7ac0*/  SYNCS.ARRIVE.TRANS64 RZ, [R12+URZ+0x36430], R29 ;  /* 0x0364301d0cff79a7 */ /* 0x0005f0000800003f */
[----:B------:R-:W-:Y:S05]  /*7ad0*/  @!P1 BRA `(.L_x_1104) ;  /* 0x0000000000049947 */ /* 0x000fea0003800000 */
[----:B------:R-:W-:Y:S01]  /*7ae0*/  BPT.TRAP 0x1 ;  /* 0x000000040000795c */ /* 0x000fe20000300000 */
.L_x_1104:
        /* <DEDUP_REMOVED lines=37> */
.L_x_1142:
[----:B------:R-:W-:Y:S05]  /*7d40*/  @P0 BRA `(.L_x_1106) ;  /* 0x0000000000140947 */ /* 0x000fea0003800000 */
[----:B------:R-:W-:Y:S01]  /*7d50*/  ISETP.NE.AND P1, PT, R8, RZ, PT ;  /* 0x000000ff0800720c */ /* 0x000fe20003f25270 */
[----:B---3--:R-:W-:-:S04]  /*7d60*/  IMAD.MOV.U32 R5, RZ, RZ, 0x6100 ;  /* 0x00006100ff057424 */ /* 0x008fc800078e00ff */
[----:B------:R4:W-:Y:S08]  /*7d70*/  SYNCS.ARRIVE.TRANS64 RZ, [R12+URZ+0x36410], R5 ;  /* 0x036410050cff79a7 */ /* 0x0009f0000800003f */
[----:B------:R-:W-:Y:S05]  /*7d80*/  @!P1 BRA `(.L_x_1106) ;  /* 0x0000000000049947 */ /* 0x000fea0003800000 */
[----:B------:R-:W-:Y:S01]  /*7d90*/  BPT.TRAP 0x1 ;  /* 0x000000040000795c */ /* 0x000fe20000300000 */
.L_x_1106:
        /* <DEDUP_REMOVED lines=37> */
.L_x_1098:
[----:B------:R-:W-:Y:S01]  /*7ff0*/  ISETP.NE.AND P1, PT, R16, RZ, PT ;  /* 0x000000ff1000720c */ /* 0x000fe20003f25270 */
[----:B------:R-:W-:-:S12]  /*8000*/  IMAD.MOV.U32 R4, RZ, RZ, 0x1 ;  /* 0x00000001ff047424 */ /* 0x000fd800078e00ff */
[----:B------:R-:W-:Y:S05]  /*8010*/  @!P1 BRA `(.L_x_1097) ;  /* 0x00000004006c9947 */ /* 0x000fea0003800000 */
[----:B------:R-:W3:Y:S02]  /*8020*/  SYNCS.PHASECHK.TRANS64.TRYWAIT P1, [R12+URZ+0x36438], R11 ;  /* 0x0364380b0c0075a7 */ /* 0x000ee4000802017f */
[----:B---3--:R-:W-:Y:S05]  /*8030*/  @!P1 BRA `(.L_x_1108) ;  /* 0x0000001000149947 */ /* 0x008fea0003800000 */
.L_x_1143:
[----:B------:R-:W-:Y:S05]  /*8040*/  @P0 BRA `(.L_x_1109) ;  /* 0x0000000000140947 */ /* 0x000fea0003800000 */
[----:B------:R-:W-:Y:S01]  /*8050*/  ISETP.NE.AND P1, PT, R8, RZ, PT ;  /* 0x000000ff0800720c */ /* 0x000fe20003f25270 */
[----:B------:R-:W-:-:S04]  /*8060*/  IMAD.MOV.U32 R5, RZ, RZ, 0x6100 ;  /* 0x00006100ff057424 */ /* 0x000fc800078e00ff */
[----:B------:R4:W-:Y:S08]  /*8070*/  SYNCS.ARRIVE.TRANS64 RZ, [R12+URZ+0x36430], R5 ;  /* 0x036430050cff79a7 */ /* 0x0009f0000800003f */
[----:B------:R-:W-:Y:S05]  /*8080*/  @!P1 BRA `(.L_x_1109) ;  /* 0x0000000000049947 */ /* 0x000fea0003800000 */
[----:B------:R-:W-:Y:S01]  /*8090*/  BPT.TRAP 0x1 ;  /* 0x000000040000795c */ /* 0x000fe20000300000 */
.L_x_1109:
        /* <DEDUP_REMOVED lines=42> */
.L_x_1144:
[----:B------:R-:W-:Y:S01]  /*8340*/  IMAD.MOV.U32 R4, RZ, RZ, RZ ;  /* 0x000000ffff047224 */ /* 0x000fe200078e00ff */
[----:B------:R-:W-:Y:S06]  /*8350*/  @P0 BRA `(.L_x_1111) ;  /* 0x0000000000140947 */ /* 0x000fec0003800000 */
[----:B------:R-:W-:Y:S01]  /*8360*/  ISETP.NE.AND P1, PT, R8, RZ, PT ;  /* 0x000000ff0800720c */ /* 0x000fe20003f25270 */
[----:B----4-:R-:W-:-:S04]  /*8370*/  IMAD.MOV.U32 R5, RZ, RZ, 0x6100 ;  /* 0x00006100ff057424 */ /* 0x010fc800078e00ff */
[----:B------:R4:W-:Y:S08]  /*8380*/  SYNCS.ARRIVE.TRANS64 RZ, [R12+URZ+0x36418], R5 ;  /* 0x036418050cff79a7 */ /* 0x0009f0000800003f */
[----:B------:R-:W-:Y:S05]  /*8390*/  @!P1 BRA `(.L_x_1111) ;  /* 0x0000000000049947 */ /* 0x000fea0003800000 */
[----:B------:R-:W-:Y:S01]  /*83a0*/  BPT.TRAP 0x1 ;  /* 0x000000040000795c */ /* 0x000fe20000300000 */
.L_x_1111:
        /* <DEDUP_REMOVED lines=34> */
.L_x_1097:
[----:B------:R-:W-:-:S04]  /*85d0*/  SHF.L.U32 R3, R4, 0x1f, RZ ;  /* 0x0000001f04037819 */ /* 0x000fc800000006ff */
[----:B------:R-:W4:Y:S02]  /*85e0*/  SYNCS.PHASECHK.TRANS64.TRYWAIT P1, [R12+URZ+0x36438], R3 ;  /* 0x036438030c0075a7 */ /* 0x000f24000802017f */
[----:B----4-:R-:W-:Y:S05]  /*85f0*/  @!P1 BRA `(.L_x_1112) ;  /* 0x0000000800cc9947 */ /* 0x010fea0003800000 */
.L_x_1145:
[----:B------:R-:W-:Y:S05]  /*8600*/  @P0 BRA `(.L_x_1113) ;  /* 0x0000000000180947 */ /* 0x000fea0003800000 */
[----:B------:R-:W5:Y:S01]  /*8610*/  S2R R2, SR_TID.X ;  /* 0x0000000000027919 */ /* 0x000f620000002100 */
[----:B----4-:R-:W-:-:S04]  /*8620*/  IMAD.MOV.U32 R3, RZ, RZ, 0x6100 ;  /* 0x00006100ff037424 */ /* 0x010fc800078e00ff */
[----:B------:R4:W-:Y:S01]  /*8630*/  SYNCS.ARRIVE.TRANS64 RZ, [R12+URZ+0x36430], R3 ;  /* 0x036430030cff79a7 */ /* 0x0009e2000800003f */
[----:B-----5:R-:W-:-:S13]  /*8640*/  LOP3.LUT P0, RZ, R2, 0x1f, RZ, 0xc0, !PT ;  /* 0x0000001f02ff7812 */ /* 0x020fda000780c0ff */
[----:B----4-:R-:W-:Y:S05]  /*8650*/  @!P0 BRA `(.L_x_1113) ;  /* 0x0000000000048947 */ /* 0x010fea0003800000 */
[----:B------:R-:W-:Y:S01]  /*8660*/  BPT.TRAP 0x1 ;  /* 0x000000040000795c */ /* 0x000fe20000300000 */
.L_x_1113:
        /* <DEDUP_REMOVED lines=44> */
.L_x_1094:
[----:B------:R-:W-:Y:S05]  /*8930*/  BSYNC B0 ;  /* 0x0000000000007941 */ /* 0x000fea0003800000 */
.L_x_1092:
[----:B------:R-:W-:-:S03]  /*8940*/  UMOV UR6, 0xffffffff ;  /* 0xffffffff00067882 */ /* 0x000fc60000000000 */
[----:B------:R-:W-:Y:S05]  /*8950*/  BRA.DIV UR6, `(.L_x_1114) ;  /* 0x0000000a06087947 */ /* 0x000fea000b800000 */
[----:B------:R-:W-:-:S13]  /*8960*/  ELECT P0, URZ, PT ;  /* 0x00000000003f782f */ /* 0x000fda0003800000 */
.L_x_1148:
[----:B------:R-:W-:Y:S05]  /*8970*/  @!P0 BRA `(.L_x_996) ;  /* 0x0000000000708947 */ /* 0x000fea0003800000 */
[----:B------:R-:W-:-:S04]  /*8980*/  LOP3.LUT R17, R17, 0x2, RZ, 0xfc, !PT ;  /* 0x0000000211117812 */ /* 0x000fc800078efcff */
[----:B------:R-:W-:-:S13]  /*8990*/  ISETP.NE.AND P0, PT, R17, 0x3, PT ;  /* 0x000000031100780c */ /* 0x000fda0003f05270 */
[----:B------:R-:W-:Y:S05]  /*89a0*/  @!P0 BRA `(.L_x_1115) ;  /* 0x0000000000048947 */ /* 0x000fea0003800000 */
[----:B--2---:R-:W-:Y:S01]  /*89b0*/  BPT.TRAP 0x1 ;  /* 0x000000040000795c */ /* 0x004fe20000300000 */
.L_x_1115:
        /* <DEDUP_REMOVED lines=15> */
.L_x_1149:
[----:B------:R-:W5:Y:S02]  /*8ab0*/  SYNCS.PHASECHK.TRANS64.TRYWAIT P1, [R5+URZ], R0 ;  /* 0x00000000050075a7 */ /* 0x000f64000802017f */
[----:B-----5:R-:W-:Y:S05]  /*8ac0*/  @!P1 BRA `(.L_x_1117) ;  /* 0x0000000400e49947 */ /* 0x020fea0003800000 */
.L_x_1150:
[----:B------:R-:W-:Y:S05]  /*8ad0*/  @!P0 BRA `(.L_x_1118) ;  /* 0x0000000000048947 */ /* 0x000fea0003800000 */
[----:B--2---:R-:W-:Y:S01]  /*8ae0*/  BPT.TRAP 0x1 ;  /* 0x000000040000795c */ /* 0x004fe20000300000 */
.L_x_1118:
[----:B------:R-:W-:-:S07]  /*8af0*/  SHF.L.U32 R4, R4, 0x1f, RZ ;  /* 0x0000001f04047819 */ /* 0x000fce00000006ff */
.L_x_1119:
[----:B------:R1:W1:Y:S02]  /*8b00*/  SYNCS.PHASECHK.TRANS64.TRYWAIT P0, [R9+URZ+0x36438], R4 ;  /* 0x03643804090075a7 */ /* 0x000264000800017f */
[----:B-1----:R-:W-:Y:S05]  /*8b10*/  @!P0 NANOSLEEP.SYNCS 0x989680 ;  /* 0x009896800000895d */ /* 0x002fea0003900000 */
[----:B------:R-:W1:Y:S02]  /*8b20*/  @!P0 SYNCS.PHASECHK.TRANS64 P0, [R9+URZ+0x36438], R4 ;  /* 0x03643804090085a7 */ /* 0x000e64000800007f */
[----:B-1----:R-:W-:Y:S05]  /*8b30*/  @!P0 BRA `(.L_x_1119) ;  /* 0xfffffffc00f08947 */ /* 0x002fea000383ffff */
.L_x_996:
[----:B--2---:R-:W-:Y:S05]  /*8b40*/  BSYNC B6 ;  /* 0x0000000000067941 */ /* 0x004fea0003800000 */
.L_x_990:
[----:B------:R-:W-:Y:S05]  /*8b50*/  EXIT ;  /* 0x000000000000794d */ /* 0x000fea0003800000 */
.L_x_1006:
[----:B------:R-:W-:Y:S02]  /*8b60*/  IMAD.MOV.U32 R12, RZ, RZ, RZ ;  /* 0x000000ffff0c7224 */ /* 0x000fe400078e00ff */
[----:B------:R-:W-:Y:S02]  /*8b70*/  IMAD.MOV.U32 R11, RZ, RZ, 0x1f ;  /* 0x0000001fff0b7424 */ /* 0x000fe400078e00ff */
[----:B------:R-:W-:-:S07]  /*8b80*/  IMAD.MOV.U32 R15, RZ, RZ, -0x1 ;  /* 0xffffffffff0f7424 */ /* 0x000fce00078e00ff */
[----:B------:R-:W-:Y:S05]  /*8b90*/  WARPSYNC.COLLECTIVE R15, `(.L_x_1120) ;  /* 0x000000000f087348 */ /* 0x000fea0003c00000 */
[----:B------:R1:W2:Y:S02]  /*8ba0*/  SHFL.IDX P6, R14, R13, R12, R11 ;  /* 0x0000000c0d0e7389 */ /* 0x0002a400000c000b */
[----:B-12---:R-:W-:Y:S01]  /*8bb0*/  ENDCOLLECTIVE ;  /* 0x000000000000791b */ /* 0x006fe20003800000 */
.L_x_1120:
[----:B------:R-:W-:Y:S05]  /*8bc0*/  BRA `(.L_x_1121) ;  /* 0xffffff8400987947 */ /* 0x000fea000383ffff */
.L_x_1008:
[----:B--2---:R2:W3:Y:S02]  /*8bd0*/  SYNCS.PHASECHK.TRANS64.TRYWAIT P0, [R152+URZ+0x36400], R15 ;  /* 0x0364000f980075a7 */ /* 0x0044e4000800017f */
[----:B---3--:R-:W-:Y:S05]  /*8be0*/  @!P0 NANOSLEEP.SYNCS 0x989680 ;  /* 0x009896800000895d */ /* 0x008fea0003900000 */
[----:B------:R-:W3:Y:S02]  /*8bf0*/  @!P0 SYNCS.PHASECHK.TRANS64 P0, [R152+URZ+0x36400], R15 ;  /* 0x0364000f980085a7 */ /* 0x000ee4000800007f */
[----:B---3--:R-:W-:Y:S05]  /*8c00*/  @!P0 BRA `(.L_x_1008) ;  /* 0xfffffffc00f08947 */ /* 0x008fea000383ffff */
[----:B------:R-:W-:Y:S05]  /*8c10*/  BRA `(.L_x_1007) ;  /* 0xffffff8400ec7947 */ /* 0x000fea000383ffff */
.L_x_1012:
[----:B--2---:R2:W3:Y:S02]  /*8c20*/  SYNCS.PHASECHK.TRANS64.TRYWAIT P1, [R4+URZ+0x36410], R9 ;  /* 0x03641009040075a7 */ /* 0x0044e4000802017f */
[----:B---3--:R-:W-:Y:S05]  /*8c30*/  @!P1 NANOSLEEP.SYNCS 0x989680 ;  /* 0x009896800000995d */ /* 0x008fea0003900000 */
[----:B------:R-:W3:Y:S02]  /*8c40*/  @!P1 SYNCS.PHASECHK.TRANS64 P1, [R4+URZ+0x36410], R9 ;  /* 0x03641009040095a7 */ /* 0x000ee4000802007f */
[----:B---3--:R-:W-:Y:S05]  /*8c50*/  @!P1 BRA `(.L_x_1012) ;  /* 0xfffffffc00f09947 */ /* 0x008fea000383ffff */
[----:B------:R-:W-:Y:S05]  /*8c60*/  BRA `(.L_x_1011) ;  /* 0xffffff8c008c7947 */ /* 0x000fea000383ffff */
.L_x_1016:
[----:B--2---:R2:W1:Y:S02]  /*8c70*/  SYNCS.PHASECHK.TRANS64.TRYWAIT P1, [R152+URZ+0x36430], R9 ;  /* 0x03643009980075a7 */ /* 0x004464000802017f */
[----:B-1----:R-:W-:Y:S05]  /*8c80*/  @!P1 NANOSLEEP.SYNCS 0x989680 ;  /* 0x009896800000995d */ /* 0x002fea0003900000 */
[----:B------:R-:W1:Y:S02]  /*8c90*/  @!P1 SYNCS.PHASECHK.TRANS64 P1, [R152+URZ+0x36430], R9 ;  /* 0x03643009980095a7 */ /* 0x000e64000802007f */
[----:B-1----:R-:W-:Y:S05]  /*8ca0*/  @!P1 BRA `(.L_x_1016) ;  /* 0xfffffffc00f09947 */ /* 0x002fea000383ffff */
[----:B------:R-:W-:Y:S05]  /*8cb0*/  BRA `(.L_x_1015) ;  /* 0xffffff9400307947 */ /* 0x000fea000383ffff */
.L_x_1023:
[----:B------:R-:W-:Y:S01]  /*8cc0*/  BSSY B0, `(.L_x_1122) ;  /* 0x0000005000007945 */ /* 0x000fe20003800000 */
[----:B------:R-:W-:-:S07]  /*8cd0*/  IMAD.MOV.U32 R15, RZ, RZ, -0x1 ;  /* 0xffffffffff0f7424 */ /* 0x000fce00078e00ff */
[----:B------:R-:W-:Y:S05]  /*8ce0*/  WARPSYNC.COLLECTIVE R15, `(.L_x_1123) ;  /* 0x000000000f087348 */ /* 0x000fea0003c00000 */
[----:B------:R-:W-:Y:S01]  /*8cf0*/  NOP ;  /* 0x0000000000007918 */ /* 0x000fe20000000000 */
[----:B------:R-:W-:Y:S01]  /*8d00*/  ENDCOLLECTIVE ;  /* 0x000000000000791b */ /* 0x000fe20003800000 */
.L_x_1123:
[----:B------:R-:W-:Y:S05]  /*8d10*/  BSYNC B0 ;  /* 0x0000000000007941 */ /* 0x000fea0003800000 */
.L_x_1122:
[----:B------:R-:W-:Y:S05]  /*8d20*/  BRA `(.L_x_1124) ;  /* 0xffffffb400747947 */ /* 0x000fea000383ffff */
.L_x_1032:
[----:B------:R-:W-:Y:S01]  /*8d30*/  BSSY B0, `(.L_x_1125) ;  /* 0x0000005000007945 */ /* 0x000fe20003800000 */
[----:B------:R-:W-:-:S07]  /*8d40*/  IMAD.MOV.U32 R15, RZ, RZ, -0x1 ;  /* 0xffffffffff0f7424 */ /* 0x000fce00078e00ff */
[----:B-1----:R-:W-:Y:S05]  /*8d50*/  WARPSYNC.COLLECTIVE R15, `(.L_x_1126) ;  /* 0x000000000f087348 */ /* 0x002fea0003c00000 */
[----:B------:R-:W-:Y:S01]  /*8d60*/  NOP ;  /* 0x0000000000007918 */ /* 0x000fe20000000000 */
[----:B-1----:R-:W-:Y:S01]  /*8d70*/  ENDCOLLECTIVE ;  /* 0x000000000000791b */ /* 0x002fe20003800000 */
.L_x_1126:
[----:B------:R-:W-:Y:S05]  /*8d80*/  BSYNC B0 ;  /* 0x0000000000007941 */ /* 0x000fea0003800000 */
.L_x_1125:
[----:B------:R-:W-:Y:S05]  /*8d90*/  BRA `(.L_x_1127) ;  /* 0xffffffb800607947 */ /* 0x000fea000383ffff */
.L_x_1045:
[----:B------:R-:W-:Y:S01]  /*8da0*/  BSSY B0, `(.L_x_1128) ;  /* 0x0000005000007945 */ /* 0x000fe20003800000 */
[----:B------:R-:W-:-:S07]  /*8db0*/  IMAD.MOV.U32 R15, RZ, RZ, -0x1 ;  /* 0xffffffffff0f7424 */ /* 0x000fce00078e00ff */
[----:B------:R-:W-:Y:S05]  /*8dc0*/  WARPSYNC.COLLECTIVE R15, `(.L_x_1129) ;  /* 0x000000000f087348 */ /* 0x000fea0003c00000 */
[----:B------:R-:W-:Y:S01]  /*8dd0*/  NOP ;  /* 0x0000000000007918 */ /* 0x000fe20000000000 */
[----:B------:R-:W-:Y:S01]  /*8de0*/  ENDCOLLECTIVE ;  /* 0x000000000000791b */ /* 0x000fe20003800000 */
.L_x_1129:
[----:B------:R-:W-:Y:S05]  /*8df0*/  BSYNC B0 ;  /* 0x0000000000007941 */ /* 0x000fea0003800000 */
.L_x_1128:
[----:B------:R-:W-:Y:S05]  /*8e00*/  BRA `(.L_x_1130) ;  /* 0xffffffc4002c7947 */ /* 0x000fea000383ffff */
.L_x_1061:
[----:B------:R-:W-:Y:S01]  /*8e10*/  BSSY B0, `(.L_x_1131) ;  /* 0x0000005000007945 */ /* 0x000fe20003800000 */
[----:B------:R-:W-:-:S07]  /*8e20*/  IMAD.MOV.U32 R15, RZ, RZ, -0x1 ;  /* 0xffffffffff0f7424 */ /* 0x000fce00078e00ff */
[----:B------:R-:W-:Y:S05]  /*8e30*/  WARPSYNC.COLLECTIVE R15, `(.L_x_1132) ;  /* 0x000000000f087348 */ /* 0x000fea0003c00000 */
[----:B------:R-:W-:Y:S01]  /*8e40*/  NOP ;  /* 0x0000000000007918 */ /* 0x000fe20000000000 */
[----:B------:R-:W-:Y:S01]  /*8e50*/  ENDCOLLECTIVE ;  /* 0x000000000000791b */ /* 0x000fe20003800000 */
.L_x_1132:
[----:B------:R-:W-:Y:S05]  /*8e60*/  BSYNC B0 ;  /* 0x0000000000007941 */ /* 0x000fea0003800000 */
.L_x_1131:
[----:B------:R-:W-:Y:S05]  /*8e70*/  BRA `(.L_x_1133) ;  /* 0xffffffc8009c7947 */ /* 0x000fea000383ffff */
.L_x_1078:
[----:B------:R-:W-:Y:S01]  /*8e80*/  BSSY B0, `(.L_x_1134) ;  /* 0x0000005000007945 */ /* 0x000fe20003800000 */
[----:B------:R-:W-:-:S07]  /*8e90*/  IMAD.MOV.U32 R15, RZ, RZ, -0x1 ;  /* 0xffffffffff0f7424 */ /* 0x000fce00078e00ff */
[----:B------:R-:W-:Y:S05]  /*8ea0*/  WARPSYNC.COLLECTIVE R15, `(.L_x_1135) ;  /* 0x000000000f087348 */ /* 0x000fea0003c00000 */
[----:B------:R-:W-:Y:S01]  /*8eb0*/  NOP ;  /* 0x0000000000007918 */ /* 0x000fe20000000000 */
[----:B------:R-:W-:Y:S01]  /*8ec0*/  ENDCOLLECTIVE ;  /* 0x000000000000791b */ /* 0x000fe20003800000 */
.L_x_1135:
[----:B------:R-:W-:Y:S05]  /*8ed0*/  BSYNC B0 ;  /* 0x0000000000007941 */ /* 0x000fea0003800000 */
.L_x_1134:
[----:B------:R-:W-:Y:S05]  /*8ee0*/  BRA `(.L_x_1136) ;  /* 0xffffffd000187947 */ /* 0x000fea000383ffff */
.L_x_1095:
[----:B-1----:R1:W2:Y:S02]  /*8ef0*/  SYNCS.PHASECHK.TRANS64.TRYWAIT P1, [R12+URZ+0x36420], R11 ;  /* 0x0364200b0c0075a7 */ /* 0x0022a4000802017f */
[----:B--2---:R-:W-:Y:S05]  /*8f00*/  @!P1 NANOSLEEP.SYNCS 0x989680 ;  /* 0x009896800000995d */ /* 0x004fea0003900000 */
[----:B------:R-:W2:Y:S02]  /*8f10*/  @!P1 SYNCS.PHASECHK.TRANS64 P1, [R12+URZ+0x36420], R11 ;  /* 0x0364200b0c0095a7 */ /* 0x000ea4000802007f */
[----:B--2---:R-:W-:Y:S05]  /*8f20*/  @!P1 BRA `(.L_x_1095) ;  /* 0xfffffffc00f09947 */ /* 0x004fea000383ffff */
[----:B------:R-:W-:Y:S05]  /*8f30*/  BRA `(.L_x_1137) ;  /* 0xffffffdc008c7947 */ /* 0x000fea000383ffff */
.L_x_1099:
[----:B-1----:R1:W2:Y:S02]  /*8f40*/  SYNCS.PHASECHK.TRANS64.TRYWAIT P1, [R12+URZ+0x36438], R11 ;  /* 0x0364380b0c0075a7 */ /* 0x0022a4000802017f */
[----:B--2---:R-:W-:Y:S05]  /*8f50*/  @!P1 NANOSLEEP.SYNCS 0x989680 ;  /* 0x009896800000995d */ /* 0x004fea0003900000 */
[----:B------:R-:W2:Y:S02]  /*8f60*/  @!P1 SYNCS.PHASECHK.TRANS64 P1, [R12+URZ+0x36438], R11 ;  /* 0x0364380b0c0095a7 */ /* 0x000ea4000802007f */
[----:B--2---:R-:W-:Y:S05]  /*8f70*/  @!P1 BRA `(.L_x_1099) ;  /* 0xfffffffc00f09947 */ /* 0x004fea000383ffff */
[----:B------:R-:W-:Y:S05]  /*8f80*/  BRA `(.L_x_1138) ;  /* 0xffffffe400347947 */ /* 0x000fea000383ffff */
.L_x_1101:
[----:B--2---:R2:W3:Y:S02]  /*8f90*/  SYNCS.PHASECHK.TRANS64.TRYWAIT P1, [R12+URZ+0x36428], R27 ;  /* 0x0364281b0c0075a7 */ /* 0x0044e4000802017f */
[----:B---3--:R-:W-:Y:S05]  /*8fa0*/  @!P1 NANOSLEEP.SYNCS 0x989680 ;  /* 0x009896800000995d */ /* 0x008fea0003900000 */
[----:B------:R-:W3:Y:S02]  /*8fb0*/  @!P1 SYNCS.PHASECHK.TRANS64 P1, [R12+URZ+0x36428], R27 ;  /* 0x0364281b0c0095a7 */ /* 0x000ee4000802007f */
[----:B---3--:R-:W-:Y:S05]  /*8fc0*/  @!P1 BRA `(.L_x_1101) ;  /* 0xfffffffc00f09947 */ /* 0x008fea000383ffff */
[----:B------:R-:W-:Y:S05]  /*8fd0*/  BRA `(.L_x_1139) ;  /* 0xffffffe400fc7947 */ /* 0x000fea000383ffff */
.L_x_1103:
[----:B--2---:R2:W3:Y:S02]  /*8fe0*/  SYNCS.PHASECHK.TRANS64.TRYWAIT P1, [R12+URZ+0x36438], R28 ;  /* 0x0364381c0c0075a7 */ /* 0x0044e4000802017f */
[----:B---3--:R-:W-:Y:S05]  /*8ff0*/  @!P1 NANOSLEEP.SYNCS 0x989680 ;  /* 0x009896800000995d */ /* 0x008fea0003900000 */
[----:B------:R-:W3:Y:S02]  /*9000*/  @!P1 SYNCS.PHASECHK.TRANS64 P1, [R12+URZ+0x36438], R28 ;  /* 0x0364381c0c0095a7 */ /* 0x000ee4000802007f */
[----:B---3--:R-:W-:Y:S05]  /*9010*/  @!P1 BRA `(.L_x_1103) ;  /* 0xfffffffc00f09947 */ /* 0x008fea000383ffff */
[----:B------:R-:W-:Y:S05]  /*9020*/  BRA `(.L_x_1140) ;  /* 0xffffffe800947947 */ /* 0x000fea000383ffff */
.L_x_1105:
[----:B------:R-:W-:-:S07]  /*9030*/  SHF.L.U32 R5, R0, 0x1f, RZ ;  /* 0x0000001f00057819 */ /* 0x000fce00000006ff */
.L_x_1141:
[----:B---3--:R3:W4:Y:S02]  /*9040*/  SYNCS.PHASECHK.TRANS64.TRYWAIT P1, [R12+URZ+0x36420], R5 ;  /* 0x036420050c0075a7 */ /* 0x008724000802017f */
[----:B----4-:R-:W-:Y:S05]  /*9050*/  @!P1 NANOSLEEP.SYNCS 0x989680 ;  /* 0x009896800000995d */ /* 0x010fea0003900000 */
[----:B------:R-:W4:Y:S02]  /*9060*/  @!P1 SYNCS.PHASECHK.TRANS64 P1, [R12+URZ+0x36420], R5 ;  /* 0x036420050c0095a7 */ /* 0x000f24000802007f */
[----:B----4-:R-:W-:Y:S05]  /*9070*/  @!P1 BRA `(.L_x_1141) ;  /* 0xfffffffc00f09947 */ /* 0x010fea000383ffff */
[----:B------:R-:W-:Y:S05]  /*9080*/  BRA `(.L_x_1142) ;  /* 0xffffffec002c7947 */ /* 0x000fea000383ffff */
.L_x_1108:
[----:B---3--:R3:W4:Y:S02]  /*9090*/  SYNCS.PHASECHK.TRANS64.TRYWAIT P1, [R12+URZ+0x36438], R11 ;  /* 0x0364380b0c0075a7 */ /* 0x008724000802017f */
[----:B----4-:R-:W-:Y:S05]  /*90a0*/  @!P1 NANOSLEEP.SYNCS 0x989680 ;  /* 0x009896800000995d */ /* 0x010fea0003900000 */
[----:B------:R-:W4:Y:S02]  /*90b0*/  @!P1 SYNCS.PHASECHK.TRANS64 P1, [R12+URZ+0x36438], R11 ;  /* 0x0364380b0c0095a7 */ /* 0x000f24000802007f */
[----:B----4-:R-:W-:Y:S05]  /*90c0*/  @!P1 BRA `(.L_x_1108) ;  /* 0xfffffffc00f09947 */ /* 0x010fea000383ffff */
[----:B------:R-:W-:Y:S05]  /*90d0*/  BRA `(.L_x_1143) ;  /* 0xffffffec00d87947 */ /* 0x000fea000383ffff */
.L_x_1110:
[----:B----4-:R4:W1:Y:S02]  /*90e0*/  SYNCS.PHASECHK.TRANS64.TRYWAIT P1, [R12+URZ+0x36428], R5 ;  /* 0x036428050c0075a7 */ /* 0x010864000802017f */
[----:B-1----:R-:W-:Y:S05]  /*90f0*/  @!P1 NANOSLEEP.SYNCS 0x989680 ;  /* 0x009896800000995d */ /* 0x002fea0003900000 */
[----:B------:R-:W1:Y:S02]  /*9100*/  @!P1 SYNCS.PHASECHK.TRANS64 P1, [R12+URZ+0x36428], R5 ;  /* 0x036428050c0095a7 */ /* 0x000e64000802007f */
[----:B-1----:R-:W-:Y:S05]  /*9110*/  @!P1 BRA `(.L_x_1110) ;  /* 0xfffffffc00f09947 */ /* 0x002fea000383ffff */
[----:B------:R-:W-:Y:S05]  /*9120*/  BRA `(.L_x_1144) ;  /* 0xfffffff000847947 */ /* 0x000fea000383ffff */
.L_x_1112:
[----:B----4-:R4:W1:Y:S02]  /*9130*/  SYNCS.PHASECHK.TRANS64.TRYWAIT P1, [R12+URZ+0x36438], R3 ;  /* 0x036438030c0075a7 */ /* 0x010864000802017f */
[----:B-1----:R-:W-:Y:S05]  /*9140*/  @!P1 NANOSLEEP.SYNCS 0x989680 ;  /* 0x009896800000995d */ /* 0x002fea0003900000 */
[----:B------:R-:W1:Y:S02]  /*9150*/  @!P1 SYNCS.PHASECHK.TRANS64 P1, [R12+URZ+0x36438], R3 ;  /* 0x036438030c0095a7 */ /* 0x000e64000802007f */
[----:B-1----:R-:W-:Y:S05]  /*9160*/  @!P1 BRA `(.L_x_1112) ;  /* 0xfffffffc00f09947 */ /* 0x002fea000383ffff */
[----:B------:R-:W-:Y:S05]  /*9170*/  BRA `(.L_x_1145) ;  /* 0xfffffff400207947 */ /* 0x000fea000383ffff */
.L_x_1114:
[----:B------:R-:W-:Y:S01]  /*9180*/  BSSY B0, `(.L_x_1146) ;  /* 0x0000006000007945 */ /* 0x000fe20003800000 */
[----:B------:R-:W-:-:S07]  /*9190*/  IMAD.MOV.U32 R15, RZ, RZ, -0x1 ;  /* 0xffffffffff0f7424 */ /* 0x000fce00078e00ff */
[----:B-123--:R-:W-:Y:S05]  /*91a0*/  WARPSYNC.COLLECTIVE R15, `(.L_x_1147) ;  /* 0x000000000f0c7348 */ /* 0x00efea0003c00000 */
[----:B------:R-:W-:Y:S02]  /*91b0*/  ELECT P6, UR62, PT ;  /* 0x00000000003e782f */ /* 0x000fe400038c0000 */
[----:B------:R-:W-:Y:S01]  /*91c0*/  MOV R14, UR62 ;  /* 0x0000003e000e7c02 */ /* 0x000fe20008000f00 */
[----:B-123--:R-:W-:Y:S10]  /*91d0*/  ENDCOLLECTIVE ;  /* 0x000000000000791b */ /* 0x00eff40003800000 */
.L_x_1147:
[----:B------:R-:W-:Y:S05]  /*91e0*/  BSYNC B0 ;  /* 0x0000000000007941 */ /* 0x000fea0003800000 */
.L_x_1146:
[----:B------:R-:W-:Y:S01]  /*91f0*/  PLOP3.LUT P0, PT, P6, PT, PT, 0x80, 0x0 ;  /* 0x000000000000781c */ /* 0x000fe2000370f070 */
[----:B------:R-:W-:-:S12]  /*9200*/  BRA `(.L_x_1148) ;  /* 0xfffffff400d87947 */ /* 0x000fd8000383ffff */
.L_x_1116:
[----:B----4-:R4:W1:Y:S02]  /*9210*/  SYNCS.PHASECHK.TRANS64.TRYWAIT P1, [R7+URZ], R6 ;  /* 0x00000006070075a7 */ /* 0x010864000802017f */
[----:B-1----:R-:W-:Y:S05]  /*9220*/  @!P1 NANOSLEEP.SYNCS 0x989680 ;  /* 0x009896800000995d */ /* 0x002fea0003900000 */
[----:B------:R-:W1:Y:S02]  /*9230*/  @!P1 SYNCS.PHASECHK.TRANS64 P1, [R7+URZ], R6 ;  /* 0x00000006070095a7 */ /* 0x000e64000802007f */
[----:B-1----:R-:W-:Y:S05]  /*9240*/  @!P1 BRA `(.L_x_1116) ;  /* 0xfffffffc00f09947 */ /* 0x002fea000383ffff */
[----:B------:R-:W-:Y:S05]  /*9250*/  BRA `(.L_x_1149) ;  /* 0xfffffff800147947 */ /* 0x000fea000383ffff */
.L_x_1117:
[----:B------:R1:W1:Y:S02]  /*9260*/  SYNCS.PHASECHK.TRANS64.TRYWAIT P1, [R5+URZ], R0 ;  /* 0x00000000050075a7 */ /* 0x000264000802017f */
[----:B-1----:R-:W-:Y:S05]  /*9270*/  @!P1 NANOSLEEP.SYNCS 0x989680 ;  /* 0x009896800000995d */ /* 0x002fea0003900000 */
[----:B------:R-:W1:Y:S02]  /*9280*/  @!P1 SYNCS.PHASECHK.TRANS64 P1, [R5+URZ], R0 ;  /* 0x00000000050095a7 */ /* 0x000e64000802007f */
[----:B-1----:R-:W-:Y:S05]  /*9290*/  @!P1 BRA `(.L_x_1117) ;  /* 0xfffffffc00f09947 */ /* 0x002fea000383ffff */
[----:B------:R-:W-:Y:S05]  /*92a0*/  BRA `(.L_x_1150) ;  /* 0xfffffff800087947 */ /* 0x000fea000383ffff */
.L_x_1151:
        /* <DEDUP_REMOVED lines=13> */
.L_x_3862:


//--------------------- .text._ZN7cutlass13device_kernelIN5flash11enable_sm90INS1_16FlashAttnBwdSm90INS1_25CollectiveMainloopBwdSm90ILi2ELi1ELi1EN4cute5tupleIJNS5_1CILi1EEES8_S8_EEENS6_IJNS7_ILi64EEENS7_ILi96EEENS7_ILi192EEEEEENS_10bfloat16_tEfNS_4arch4Sm90ELb0ELb1ELb0ELb0ELb0ELb0ELb1ELb0ELi3ELi1ELi1ELi1ELb0EEENS1_21CollectiveEpilogueBwdISD_SE_SG_Li384ELb0ELb1ELi3EEENS1_19SingleTileSchedulerILb0ELb0ELb0ELi96EEEEEEEEEvNT_6ParamsE --------------------------
	.section	.text._ZN7cutlass13device_kernelIN5flash11enable_sm90INS1_16FlashAttnBwdSm90INS1_25CollectiveMainloopBwdSm90ILi2ELi1ELi1EN4cute5tupleIJNS5_1CILi1EEES8_S8_EEENS6_IJNS7_ILi64EEENS7_ILi96EEENS7_ILi192EEEEEENS_10bfloat16_tEfNS_4arch4Sm90ELb0ELb1ELb0ELb0ELb0ELb0ELb1ELb0ELi3ELi1ELi1ELi1ELb0EEENS1_21CollectiveEpilogueBwdISD_SE_SG_Li384ELb0ELb1ELi3EEENS1_19SingleTileSchedulerILb0ELb0ELb0ELi96EEEEEEEEEvNT_6ParamsE,"ax",@progbits
	.align	128
.text._ZN7cutlass13device_kernelIN5flash11enable_sm90INS1_16FlashAttnBwdSm90INS1_25CollectiveMainloopBwdSm90ILi2ELi1ELi1EN4cute5tupleIJNS5_1CILi1EEES8_S8_EEENS6_IJNS7_ILi64EEENS7_ILi96EEENS7_ILi192EEEEEENS_10bfloat16_tEfNS_4arch4Sm90ELb0ELb1ELb0ELb0ELb0ELb0ELb1ELb0ELi3ELi1ELi1ELi1ELb0EEENS1_21CollectiveEpilogueBwdISD_SE_SG_Li384ELb0ELb1ELi3EEENS1_19SingleTileSchedulerILb0ELb0ELb0ELi96EEEEEEEEEvNT_6ParamsE:
        .type           _ZN7cutlass13device_kernelIN5flash11enable_sm90INS1_16FlashAttnBwdSm90INS1_25CollectiveMainloopBwdSm90ILi2ELi1ELi1EN4cute5tupleIJNS5_1CILi1EEES8_S8_EEENS6_IJNS7_ILi64EEENS7_ILi96EEENS7_ILi192EEEEEENS_10bfloat16_tEfNS_4arch4Sm90ELb0ELb1ELb0ELb0ELb0ELb0ELb1ELb0ELi3ELi1ELi1ELi1ELb0EEENS1_21CollectiveEpilogueBwdISD_SE_SG_Li384ELb0ELb1ELi3EEENS1_19SingleTileSchedulerILb0ELb0ELb0ELi96EEEEEEEEEvNT_6ParamsE,@function
        .size           _ZN7cutlass13device_kernelIN5flash11enable_sm90INS1_16FlashAttnBwdSm90INS1_25CollectiveMainloopBwdSm90ILi2ELi1ELi1EN4cute5tupleIJNS5_1CILi1EEES8_S8_EEENS6_IJNS7_ILi64EEENS7_ILi96EEENS7_ILi192EEEEEENS_10bfloat16_tEfNS_4arch4Sm90ELb0ELb1ELb0ELb0ELb0ELb0ELb1ELb0ELi3ELi1ELi1ELi1ELb0EEENS1_21CollectiveEpilogueBwdISD_SE_SG_Li384ELb0ELb1ELi3EEENS1_19SingleTileSchedulerILb0ELb0ELb0ELi96EEEEEEEEEvNT_6ParamsE,(.L_x_3863 - _ZN7cutlass13device_kernelIN5flash11enable_sm90INS1_16FlashAttnBwdSm90INS1_25CollectiveMainloopBwdSm90ILi2ELi1ELi1EN4cute5tupleIJNS5_1CILi1EEES8_S8_EEENS6_IJNS7_ILi64EEENS7_ILi96EEENS7_ILi192EEEEEENS_10bfloat16_tEfNS_4arch4Sm90ELb0ELb1ELb0ELb0ELb0ELb0ELb1ELb0ELi3ELi1ELi1ELi1ELb0EEENS1_21CollectiveEpilogueBwdISD_SE_SG_Li384ELb0ELb1ELi3EEENS1_19SingleTileSchedulerILb0ELb0ELb0ELi96EEEEEEEEEvNT_6ParamsE)
        .other          _ZN7cutlass13device_kernelIN5flash11enable_sm90INS1_16FlashAttnBwdSm90INS1_25CollectiveMainloopBwdSm90ILi2ELi1ELi1EN4cute5tupleIJNS5_1CILi1EEES8_S8_EEENS6_IJNS7_ILi64EEENS7_ILi96EEENS7_ILi192EEEEEENS_10bfloat16_tEfNS_4arch4Sm90ELb0ELb1ELb0ELb0ELb0ELb0ELb1ELb0ELi3ELi1ELi1ELi1ELb0EEENS1_21CollectiveEpilogueBwdISD_SE_SG_Li384ELb0ELb1ELi3EEENS1_19SingleTileSchedulerILb0ELb0ELb0ELi96EEEEEEEEEvNT_6ParamsE,@"STO_CUDA_ENTRY STV_DEFAULT"
_ZN7cutlass13device_kernelIN5flash11enable_sm90INS1_16FlashAttnBwdSm90INS1_25CollectiveMainloopBwdSm90ILi2ELi1ELi1EN4cute5tupleIJNS5_1CILi1EEES8_S8_EEENS6_IJNS7_ILi64EEENS7_ILi96EEENS7_ILi192EEEEEENS_10bfloat16_tEfNS_4arch4Sm90ELb0ELb1ELb0ELb0ELb0ELb0ELb1ELb0ELi3ELi1ELi1ELi1ELb0EEENS1_21CollectiveEpilogueBwdISD_SE_SG_Li384ELb0ELb1ELi3EEENS1_19SingleTileSchedulerILb0ELb0ELb0ELi96EEEEEEEEEvNT_6ParamsE:
[----:B------:R-:W1:Y:S01]  /*0000*/  LDC R1, c[0x0][0x28] ;  /* 0x00000a00ff017b82 */ /* 0x000e620000000800 */
[----:B------:R-:W2:Y:S01]  /*0010*/  S2R R3, SR_TID.X ;  /* 0x0000000000037919 */ /* 0x000ea20000002100 */
[----:B------:R-:W-:Y:S01]  /*0020*/  ELECT P0, URZ, PT ;  /* 0x00000000003f782f */ /* 0x000fe20003800000 */
[----:B------:R-:W-:Y:S01]  /*0030*/  BSSY B0, `(.L_x_1152) ;  /* 0x000001a000007945 */ /* 0x000fe20003800000 */
[--C-:B--2---:R-:W-:Y:S02]  /*0040*/  SHF.R.U32.HI R0, RZ, 0x5, R3.reuse ;  /* 0x00000005ff007819 */ /* 0x104fe40000011603 */
[----:B------:R-:W-:-:S03]  /*0050*/  SHF.R.U32.HI R3, RZ, 0x7, R3 ;  /* 0x00000007ff037819 */ /* 0x000fc60000011603 */
        /* <DEDUP_REMOVED lines=23> */
.L_x_1153:
[----:B------:R-:W-:Y:S05]  /*01d0*/  BSYNC B0 ;  /* 0x0000000000007941 */ /* 0x000fea0003800000 */
.L_x_1152:
[----:B------:R-:W-:Y:S01]  /*01e0*/  VOTEU.ANY UP0, P0 ;  /* 0x00000000003f7886 */ /* 0x000fe20000000100 */
[----:B------:R-:W1:Y:S01]  /*01f0*/  SHFL.IDX PT, R3, R3, RZ, 0x1f ;  /* 0x00001fff03037589 */ /* 0x000e6200000e0000 */
[----:B------:R-:W-:Y:S01]  /*0200*/  UMOV UR4, 0x1 ;  /* 0x0000000100047882 */ /* 0x000fe20000000000 */
[----:B------:R-:W-:Y:S01]  /*0210*/  VOTEU.ANY UP1, P0 ;  /* 0x00000000003f7886 */ /* 0x000fe20000020100 */
[----:B------:R-:W-:Y:S01]  /*0220*/  UMOV UR38, 0x1 ;  /* 0x0000000100267882 */ /* 0x000fe20000000000 */
[----:B------:R-:W2:Y:S01]  /*0230*/  @UP0 S2UR UR7, SR_CgaCtaId ;  /* 0x00000000000709c3 */ /* 0x000ea20000008800 */
[----:B------:R-:W3:Y:S01]  /*0240*/  SHFL.IDX PT, R2, R0, RZ, 0x1f ;  /* 0x00001fff00027589 */ /* 0x000ee200000e0000 */
[----:B------:R-:W-:Y:S01]  /*0250*/  @UP0 UMOV UR6, 0x400 ;  /* 0x0000040000060882 */ /* 0x000fe20000000000 */
[----:B------:R-:W-:-:S04]  /*0260*/  @UP0 UIADD3 UR4, -UR4, 0x100000, URZ ;  /* 0x0010000004040890 */ /* 0x000fc8000fffe13f */
[----:B------:R-:W-:Y:S02]  /*0270*/  @UP0 USHF.L.U32 UR5, UR4, 0xb, URZ ;  /* 0x0000000b04050899 */ /* 0x000fe4000800063f */
[----:B------:R-:W-:Y:S01]  /*0280*/  @UP0 USHF.L.U32 UR4, UR4, 0x1, URZ ;  /* 0x0000000104040899 */ /* 0x000fe2000800063f */
[----:B-1----:R-:W-:Y:S01]  /*0290*/  R2UR UR8, R3 ;  /* 0x00000000030872ca */ /* 0x002fe200000e0000 */
[----:B--2---:R-:W-:Y:S01]  /*02a0*/  @UP0 ULEA UR6, UR7, UR6, 0x18 ;  /* 0x0000000607060291 */ /* 0x004fe2000f8ec03f */
[----:B---3--:R-:W-:-:S11]  /*02b0*/  ISETP.NE.AND P1, PT, R2, RZ, PT ;  /* 0x000000ff0200720c */ /* 0x008fd60003f25270 */
[----:B------:R-:W-:Y:S01]  /*02c0*/  UISETP.NE.AND UP0, UPT, UR8, URZ, UPT ;  /* 0x0000003f0800728c */ /* 0x000fe2000bf05270 */
[----:B------:R-:W1:Y:S02]  /*02d0*/  FENCE.VIEW.ASYNC.S ;  /* 0x00000000000073c6 */ /* 0x000e640000000000 */
[----:B-1----:R1:W2:Y:S01]  /*02e0*/  @UP1 SYNCS.EXCH.64 URZ, [UR6+0x36400], UR4 ;  /* 0x03640004063f15b2 */ /* 0x0022a20008000100 */
[----:B------:R-:W-:Y:S01]  /*02f0*/  USEL UR38, UR38, 0x2, !UP0 ;  /* 0x0000000226267887 */ /* 0x000fe2000c000000 */
[----:B------:R-:W-:Y:S11]  /*0300*/  @P1 BRA `(.L_x_1154) ;  /* 0x0000000000481947 */ /* 0x000ff60003800000 */
[----:B-1----:R-:W1:Y:S01]  /*0310*/  S2UR UR5, SR_CgaCtaId ;  /* 0x00000000000579c3 */ /* 0x002e620000008800 */
        /* <DEDUP_REMOVED lines=15> */
[----:B------:R3:W1:Y:S02]  /*0410*/  SYNCS.EXCH.64 URZ, [UR8+0x36428], UR4 ;  /* 0x03642804083f75b2 */ /* 0x0006640008000100 */
[----:B---3--:R-:W-:Y:S01]  /*0420*/  NOP ;  /* 0x0000000000007918 */ /* 0x008fe20000000000 */
.L_x_1154:
        /* <DEDUP_REMOVED lines=20> */
.L_x_1155:
[----:B------:R-:W-:Y:S01]  /*0570*/  PLOP3.LUT P0, PT, PT, PT, UP0, 0x80, 0x0 ;  /* 0x000000000000781c */ /* 0x000fe20003f0f008 */
[----:B------:R-:W-:Y:S01]  /*0580*/  NOP ;  /* 0x0000000000007918 */ /* 0x000fe20000000000 */
[----:B-12-45:R-:W-:Y:S11]  /*0590*/  BAR.SYNC.DEFER_BLOCKING 0x0 ;  /* 0x0000000000007b1d */ /* 0x036ff60000010000 */
[----:B------:R-:W-:Y:S05]  /*05a0*/  @!P0 BRA `(.L_x_1156) ;  /* 0x0000005800548947 */ /* 0x000fea0003800000 */
.L_x_1157:
        /* <DEDUP_REMOVED lines=14> */
[----:B------:R-:W1:Y:S01]  /*0690*/  S2UR UR7, SR_CTAID.X ;  /* 0x00000000000779c3 */ /* 0x000e620000002500 */
[----:B------:R-:W-:Y:S01]  /*06a0*/  ULDC UR8, c[0x0][0x280] ;  /* 0x0000a00000087ab9 */ /* 0x000fe20000000800 */
[----:B------:R-:W-:Y:S01]  /*06b0*/  ULDC UR6, c[0x0][0x290] ;  /* 0x0000a40000067ab9 */ /* 0x000fe20000000800 */
[----:B------:R-:W-:Y:S01]  /*06c0*/  ULDC UR4, c[0x0][0x74c] ;  /* 0x0001d30000047ab9 */ /* 0x000fe20000000800 */
        /* <DEDUP_REMOVED lines=19> */
[----:B------:R-:W-:Y:S01]  /*0800*/  CS2R R34, SRZ ;  /* 0x0000000000227805 */ /* 0x000fe2000001ff00 */
[----:B-1----:R-:W-:Y:S02]  /*0810*/  UIMAD UR5, UR7, 0x60, UR8 ;  /* 0x00000060070578a4 */ /* 0x002fe4000f8e0208 */
[----:B------:R-:W-:Y:S02]  /*0820*/  ISETP.LE.AND P1, PT, RZ, UR7, PT ;  /* 0x00000007ff007c0c */ /* 0x000fe4000bf23270 */
[----:B------:R-:W-:-:S02]  /*0830*/  CS2R R32, SRZ ;  /* 0x0000000000207805 */ /* 0x000fc4000001ff00 */
[----:B------:R-:W-:Y:S01]  /*0840*/  CS2R R30, SRZ ;  /* 0x00000000001e7805 */ /* 0x000fe2000001ff00 */
[----:B------:R-:W-:Y:S01]  /*0850*/  UIADD3 UR4, -UR4, UR5, -UR6 ;  /* 0x0000000504047290 */ /* 0x000fe2000fffe906 */
[----:B------:R-:W-:Y:S02]  /*0860*/  CS2R R28, SRZ ;  /* 0x00000000001c7805 */ /* 0x000fe4000001ff00 */
[----:B------:R-:W-:Y:S02]  /*0870*/  CS2R R26, SRZ ;  /* 0x00000000001a7805 */ /* 0x000fe4000001ff00 */
[----:B------:R-:W-:Y:S01]  /*0880*/  CS2R R24, SRZ ;  /* 0x0000000000187805 */ /* 0x000fe2000001ff00 */
[----:B------:R-:W-:Y:S01]  /*0890*/  USHF.R.S32.HI UR5, URZ, 0x1f, UR4 ;  /* 0x0000001f3f057899 */ /* 0x000fe20008011404 */
[----:B------:R-:W-:Y:S02]  /*08a0*/  CS2R R118, SRZ ;  /* 0x0000000000767805 */ /* 0x000fe4000001ff00 */
[----:B------:R-:W-:-:S02]  /*08b0*/  CS2R R116, SRZ ;  /* 0x0000000000747805 */ /* 0x000fc4000001ff00 */
[----:B------:R-:W-:Y:S01]  /*08c0*/  CS2R R114, SRZ ;  /* 0x0000000000727805 */ /* 0x000fe2000001ff00 */
[----:B------:R-:W-:Y:S01]  /*08d0*/  ULEA.HI UR5, UR5, UR4, URZ, 0x6 ;  /* 0x0000000405057291 */ /* 0x000fe2000f8f303f */
[----:B------:R-:W-:Y:S01]  /*08e0*/  CS2R R112, SRZ ;  /* 0x0000000000707805 */ /* 0x000fe2000001ff00 */
[----:B------:R-:W-:Y:S01]  /*08f0*/  UIADD3 UR4, UR8, 0x3f, URZ ;  /* 0x0000003f08047890 */ /* 0x000fe2000fffe03f */
[----:B------:R-:W-:Y:S01]  /*0900*/  CS2R R110, SRZ ;  /* 0x00000000006e7805 */ /* 0x000fe2000001ff00 */
[----:B------:R-:W-:Y:S01]  /*0910*/  USHF.R.S32.HI UR6, URZ, 0x6, UR5 ;  /* 0x000000063f067899 */ /* 0x000fe20008011405 */
[----:B------:R-:W-:Y:S01]  /*0920*/  CS2R R108, SRZ ;  /* 0x00000000006c7805 */ /* 0x000fe2000001ff00 */
[----:B------:R-:W-:Y:S01]  /*0930*/  USHF.R.S32.HI UR5, URZ, 0x1f, UR4 ;  /* 0x0000001f3f057899 */ /* 0x000fe20008011404 */
[----:B------:R-:W-:Y:S01]  /*0940*/  CS2R R106, SRZ ;  /* 0x00000000006a7805 */ /* 0x000fe2000001ff00 */
[----:B------:R-:W-:Y:S01]  /*0950*/  UISETP.LT.AND UP0, UPT, URZ, UR6, UPT ;  /* 0x000000063f00728c */ /* 0x000fe2000bf01270 */
[----:B------:R-:W-:Y:S01]  /*0960*/  CS2R R104, SRZ ;  /* 0x0000000000687805 */ /* 0x000fe2000001ff00 */
[----:B------:R-:W-:Y:S01]  /*0970*/  ULEA.HI UR5, UR5, UR4, URZ, 0x6 ;  /* 0x0000000405057291 */ /* 0x000fe2000f8f303f */
[----:B------:R-:W-:Y:S01]  /*0980*/  CS2R R102, SRZ ;  /* 0x0000000000667805 */ /* 0x000fe2000001ff00 */
[----:B------:R-:W-:Y:S01]  /*0990*/  USEL UR39, URZ, UR6, !UP0 ;  /* 0x000000063f277287 */ /* 0x000fe2000c000000 */
[----:B------:R-:W-:Y:S01]  /*09a0*/  CS2R R100, SRZ ;  /* 0x0000000000647805 */ /* 0x000fe2000001ff00 */
[----:B------:R-:W-:Y:S01]  /*09b0*/  USHF.R.S32.HI UR36, URZ, 0x6, UR5 ;  /* 0x000000063f247899 */ /* 0x000fe20008011405 */
[----:B------:R-:W-:-:S02]  /*09c0*/  CS2R R98, SRZ ;  /* 0x0000000000627805 */ /* 0x000fc4000001ff00 */
[----:B------:R-:W-:Y:S02]  /*09d0*/  CS2R R96, SRZ ;  /* 0x0000000000607805 */ /* 0x000fe4000001ff00 */
[----:B------:R-:W-:Y:S02]  /*09e0*/  CS2R R94, SRZ ;  /* 0x00000000005e7805 */ /* 0x000fe4000001ff00 */
[----:B------:R-:W-:Y:S02]  /*09f0*/  CS2R R92, SRZ ;  /* 0x00000000005c7805 */ /* 0x000fe4000001ff00 */
[----:B------:R-:W-:Y:S02]  /*0a00*/  CS2R R90, SRZ ;  /* 0x00000000005a7805 */ /* 0x000fe4000001ff00 */
[----:B------:R-:W-:Y:S02]  /*0a10*/  CS2R R88, SRZ ;  /* 0x0000000000587805 */ /* 0x000fe4000001ff00 */
[----:B------:R-:W-:-:S02]  /*0a20*/  CS2R R86, SRZ ;  /* 0x0000000000567805 */ /* 0x000fc4000001ff00 */
[----:B------:R-:W-:Y:S01]  /*0a30*/  CS2R R84, SRZ ;  /* 0x0000000000547805 */ /* 0x000fe2000001ff00 */
[----:B------:R-:W-:Y:S01]  /*0a40*/  IMAD.MOV.U32 R83, RZ, RZ, RZ ;  /* 0x000000ffff537224 */ /* 0x000fe200078e00ff */
[----:B------:R-:W-:Y:S06]  /*0a50*/  @!P1 BRA `(.L_x_1158) ;  /* 0x0000000000289947 */ /* 0x000fec0003800000 */
[----:B------:R-:W-:Y:S01]  /*0a60*/  UIMAD UR4, UR7, 0x60, UR8 ;  /* 0x00000060070478a4 */ /* 0x000fe2000f8e0208 */
[----:B------:R-:W-:-:S03]  /*0a70*/  ULDC UR5, c[0x0][0x290] ;  /* 0x0000a40000057ab9 */ /* 0x000fc60000000800 */
[----:B------:R-:W-:-:S03]  /*0a80*/  UIADD3 UR4, -UR5, 0x9f, UR4 ;  /* 0x0000009f05047890 */ /* 0x000fc6000fffe104 */
[----:B------:R-:W-:Y:S02]  /*0a90*/  ULDC UR5, c[0x0][0x748] ;  /* 0x0001d20000057ab9 */ /* 0x000fe40000000800 */
[----:B------:R-:W-:-:S04]  /*0aa0*/  UIADD3 UR4, UR4, UR5, URZ ;  /* 0x0000000504047290 */ /* 0x000fc8000fffe03f */
[----:B------:R-:W-:-:S04]  /*0ab0*/  USHF.R.S32.HI UR5, URZ, 0x1f, UR4 ;  /* 0x0000001f3f057899 */ /* 0x000fc80008011404 */
[----:B------:R-:W-:-:S04]  /*0ac0*/  ULEA.HI UR5, UR5, UR4, URZ, 0x6 ;  /* 0x0000000405057291 */ /* 0x000fc8000f8f303f */
[----:B------:R-:W-:-:S04]  /*0ad0*/  USHF.R.S32.HI UR5, URZ, 0x6, UR5 ;  /* 0x000000063f057899 */ /* 0x000fc80008011405 */
[----:B------:R-:W-:-:S04]  /*0ae0*/  UISETP.LT.AND UP0, UPT, UR36, UR5, UPT ;  /* 0x000000052400728c */ /* 0x000fc8000bf01270 */
[----:B------:R-:W-:-:S12]  /*0af0*/  USEL UR36, UR36, UR5, UP0 ;  /* 0x0000000524247287 */ /* 0x000fd80008000000 */
.L_x_1158:
[----:B------:R-:W-:Y:S01]  /*0b00*/  UISETP.GT.AND UP0, UPT, UR36, UR39, UPT ;  /* 0x000000272400728c */ /* 0x000fe2000bf04270 */
[----:B------:R-:W-:Y:S01]  /*0b10*/  IMAD.MOV.U32 R82, RZ, RZ, RZ ;  /* 0x000000ffff527224 */ /* 0x000fe200078e00ff */
[----:B------:R-:W-:Y:S02]  /*0b20*/  CS2R R80, SRZ ;  /* 0x0000000000507805 */ /* 0x000fe4000001ff00 */
[----:B------:R-:W-:Y:S02]  /*0b30*/  CS2R R78, SRZ ;  /* 0x00000000004e7805 */ /* 0x000fe4000001ff00 */
[----:B------:R-:W-:Y:S02]  /*0b40*/  CS2R R76, SRZ ;  /* 0x00000000004c7805 */ /* 0x000fe4000001ff00 */
[----:B------:R-:W-:Y:S02]  /*0b50*/  CS2R R74, SRZ ;  /* 0x00000000004a7805 */ /* 0x000fe4000001ff00 */
[----:B------:R-:W-:-:S02]  /*0b60*/  PLOP3.LUT P1, PT, PT, PT, UP0, 0x80, 0x0 ;  /* 0x000000000000781c */ /* 0x000fc40003f2f008 */
[----:B------:R-:W-:-:S11]  /*0b70*/  CS2R R72, SRZ ;  /* 0x0000000000487805 */ /* 0x000fd6000001ff00 */
[----:B------:R-:W-:Y:S05]  /*0b80*/  @!P1 BRA `(.L_x_1159) ;  /* 0x0000003400849947 */ /* 0x000fea0003800000 */
[----:B------:R-:W1:Y:S01]  /*0b90*/  S2UR UR4, SR_CgaCtaId ;  /* 0x00000000000479c3 */ /* 0x000e620000008800 */
[----:B------:R-:W-:Y:S01]  /*0ba0*/  UMOV UR37, 0x400 ;  /* 0x0000040000257882 */ /* 0x000fe20000000000 */
[----:B------:R-:W-:Y:S01]  /*0bb0*/  ULDC UR43, c[0x0][0x290] ;  /* 0x0000a400002b7ab9 */ /* 0x000fe20000000800 */
[----:B------:R-:W-:Y:S01]  /*0bc0*/  ULDC UR44, c[0x0][0x750] ;  /* 0x0001d400002c7ab9 */ /* 0x000fe20000000800 */
[----:B------:R-:W-:Y:S01]  /*0bd0*/  ULDC UR45, c[0x0][0x744] ;  /* 0x0001d100002d7ab9 */ /* 0x000fe20000000800 */
[----:B------:R-:W-:Y:S01]  /*0be0*/  ULDC.64 UR40, c[0x0][0x748] ;  /* 0x0001d20000287ab9 */ /* 0x000fe20000000a00 */
        /* <DEDUP_REMOVED lines=21> */
.L_x_1161:
        /* <DEDUP_REMOVED lines=15> */
.L_x_1160:
        /* <DEDUP_REMOVED lines=20> */
.L_x_1163:
        /* <DEDUP_REMOVED lines=15> */
.L_x_1162:
        /* <DEDUP_REMOVED lines=8> */
.L_x_1283:
[----:B------:R-:W-:Y:S02]  /*10e0*/  SHF.L.U32 R10, RZ, 0x1f, RZ ;  /* 0x0000001fff0a7819 */ /* 0x000fe400000006ff */
[CC--:B------:R-:W-:Y:S02]  /*10f0*/  LEA.HI R4, R3.reuse, R0.reuse, RZ, 0x4 ;  /* 0x0000000003047211 */ /* 0x0c0fe400078f20ff */
[----:B------:R-:W3:Y:S01]  /*1100*/  SYNCS.PHASECHK.TRANS64.TRYWAIT P0, [UR37+0x36400], R10 ;  /* 0x0364000aff0075a7 */ /* 0x000ee20008000165 */
[----:B------:R-:W-:Y:S01]  /*1110*/  LEA.HI R6, R3, R0, RZ, 0x5 ;  /* 0x0000000003067211 */ /* 0x000fe200078f28ff */
[----:B--2---:R-:W-:Y:S01]  /*1120*/  IMAD.HI R3, R14, 0x55555556, RZ ;  /* 0x555555560e037827 */ /* 0x004fe200078e02ff */
[----:B------:R-:W-:Y:S02]  /*1130*/  LOP3.LUT R7, R4, 0xfffffff0, RZ, 0xc0, !PT ;  /* 0xfffffff004077812 */ /* 0x000fe400078ec0ff */
[--C-:B------:R-:W-:Y:S02]  /*1140*/  SHF.R.S32.HI R8, RZ, 0x5, R6.reuse ;  /* 0x00000005ff087819 */ /* 0x100fe40000011406 */
[----:B------:R-:W-:Y:S01]  /*1150*/  SHF.R.S32.HI R11, RZ, 0x1f, R6 ;  /* 0x0000001fff0b7819 */ /* 0x000fe20000011406 */
[----:B------:R-:W-:Y:S01]  /*1160*/  IMAD.IADD R7, R0, 0x1, -R7 ;  /* 0x0000000100077824 */ /* 0x000fe200078e0a07 */
[----:B------:R-:W-:-:S02]  /*1170*/  LOP3.LUT R5, R2, 0xffffff80, RZ, 0xc0, !PT ;  /* 0xffffff8002057812 */ /* 0x000fc400078ec0ff */
[----:B------:R-:W-:Y:S02]  /*1180*/  LEA.HI R9, R3, R3, RZ, 0x1 ;  /* 0x0000000303097211 */ /* 0x000fe400078f08ff */
[----:B------:R-:W-:Y:S01]  /*1190*/  LEA.HI R11, R11, R8, RZ, 0x2 ;  /* 0x000000080b0b7211 */ /* 0x000fe200078f10ff */
[----:B------:R-:W-:Y:S01]  /*11a0*/  IMAD.IADD R0, R0, 0x1, -R5 ;  /* 0x0000000100007824 */ /* 0x000fe200078e0a05 */
[----:B------:R-:W-:Y:S01]  /*11b0*/  LEA.HI R2, R7, R7, RZ, 0x1 ;  /* 0x0000000707027211 */ /* 0x000fe200078f08ff */
[----:B------:R-:W-:Y:S01]  /*11c0*/  IMAD R9, R9, -0x3, R14 ;  /* 0xfffffffd09097824 */ /* 0x000fe200078e020e */
[----:B------:R-:W-:Y:S01]  /*11d0*/  LOP3.LUT R11, R11, 0x3ffffc, RZ, 0xc0, !PT ;  /* 0x003ffffc0b0b7812 */ /* 0x000fe200078ec0ff */
[----:B---3--:R-:W-:Y:S06]  /*11e0*/  @P0 BRA `(.L_x_1165) ;  /* 0x0000000000080947 */ /* 0x008fec0003800000 */
[----:B------:R-:W2:Y:S02]  /*11f0*/  SYNCS.PHASECHK.TRANS64.TRYWAIT P0, [UR37+0x36400], R10 ;  /* 0x0364000aff0075a7 */ /* 0x000ea40008000165 */
[----:B--2---:R-:W-:Y:S05]  /*1200*/  @!P0 BRA `(.L_x_1166) ;  /* 0x0000008400008947 */ /* 0x004fea0003800000 */
.L_x_1165:
[--C-:B------:R-:W-:Y:S01]  /*1210*/  SHF.R.S32.HI R5, RZ, 0x1, R2.reuse ;  /* 0x00000001ff057819 */ /* 0x100fe20000011402 */
[----:B------:R-:W3:Y:S01]  /*1220*/  S2R R14, SR_CTAID.X ;  /* 0x00000000000e7919 */ /* 0x000ee20000002500 */
[----:B------:R-:W-:Y:S01]  /*1230*/  SHF.R.S32.HI R6, RZ, 0x1f, R2 ;  /* 0x0000001fff067819 */ /* 0x000fe20000011402 */
[----:B------:R-:W-:Y:S01]  /*1240*/  IMAD.IADD R15, R8, 0x1, -R11 ;  /* 0x00000001080f7824 */ /* 0x000fe200078e0a0b */
[----:B------:R-:W-:Y:S01]  /*1250*/  SHF.R.S32.HI R8, RZ, 0x1f, R7 ;  /* 0x0000001fff087819 */ /* 0x000fe20000011407 */
[C---:B--2---:R-:W-:Y:S01]  /*1260*/  IMAD.HI R10, R13.reuse, 0x55555556, RZ ;  /* 0x555555560d0a7827 */ /* 0x044fe200078e02ff */
[----:B------:R-:W-:Y:S01]  /*1270*/  LEA.HI R6, R6, R5, RZ, 0x2 ;  /* 0x0000000506067211 */ /* 0x000fe200078f10ff */
[----:B------:R-:W-:Y:S01]  /*1280*/  ULDC UR4, c[0x0][0x290] ;  /* 0x0000a40000047ab9 */ /* 0x000fe20000000800 */
[----:B------:R-:W-:Y:S01]  /*1290*/  LOP3.LUT R2, R2, 0x7fffffe, RZ, 0xc0, !PT ;  /* 0x07fffffe02027812 */ /* 0x000fe200078ec0ff */
[----:B------:R-:W-:Y:S01]  /*12a0*/  IMAD R16, R13, 0x400, R0 ;  /* 0x000004000d107824 */ /* 0x000fe200078e0200 */
[----:B------:R-:W-:Y:S01]  /*12b0*/  LOP3.LUT R6, R6, 0xfffffffc, RZ, 0xc0, !PT ;  /* 0xfffffffc06067812 */ /* 0x000fe200078ec0ff */
[----:B------:R-:W-:Y:S01]  /*12c0*/  IMAD.MOV.U32 R17, RZ, RZ, 0x20 ;  /* 0x00000020ff117424 */ /* 0x000fe200078e00ff */
[----:B------:R-:W-:Y:S01]  /*12d0*/  LEA.HI R8, R8, R7, RZ, 0x3 ;  /* 0x0000000708087211 */ /* 0x000fe200078f18ff */
[----:B------:R-:W-:Y:S01]  /*12e0*/  IMAD.IADD R11, R7, 0x1, -R2 ;  /* 0x00000001070b7824 */ /* 0x000fe200078e0a02 */
[----:B------:R-:W-:Y:S01]  /*12f0*/  SHF.R.S32.HI R3, RZ, 0x1f, R0 ;  /* 0x0000001fff037819 */ /* 0x000fe20000011400 */
[----:B------:R-:W-:Y:S01]  /*1300*/  IMAD.IADD R6, R5, 0x1, -R6 ;  /* 0x0000000105067824 */ /* 0x000fe200078e0a06 */
[----:B------:R-:W-:Y:S01]  /*1310*/  SHF.R.S32.HI R4, RZ, 0x4, R4 ;  /* 0x00000004ff047819 */ /* 0x000fe20000011404 */
[----:B------:R-:W-:Y:S01]  /*1320*/  IMAD.SHL.U32 R8, R8, 0x20, RZ ;  /* 0x0000002008087824 */ /* 0x000fe200078e00ff */
[----:B------:R-:W-:Y:S01]  /*1330*/  LEA.HI R2, R3, R0, RZ, 0x2 ;  /* 0x0000000003027211 */ /* 0x000fe200078f10ff */
[----:B------:R-:W-:Y:S01]  /*1340*/  IMAD.SHL.U32 R7, R6, 0x40, RZ ;  /* 0x0000004006077824 */ /* 0x000fe200078e00ff */
[----:B------:R-:W-:Y:S01]  /*1350*/  LEA.HI R12, R10, R10, RZ, 0x1 ;  /* 0x0000000a0a0c7211 */ /* 0x000fe200078f08ff */
[----:B------:R-:W-:Y:S01]  /*1360*/  IMAD.SHL.U32 R10, R4, 0x8, RZ ;  /* 0x00000008040a7824 */ /* 0x000fe200078e00ff */
[--C-:B------:R-:W-:Y:S01]  /*1370*/  SHF.R.S32.HI R4, RZ, 0x2, R2.reuse ;  /* 0x00000002ff047819 */ /* 0x100fe20000011402 */
[----:B------:R-:W-:Y:S01]  /*1380*/  ULDC UR5, c[0x0][0x280] ;  /* 0x0000a00000057ab9 */ /* 0x000fe20000000800 */
[----:B------:R-:W-:Y:S01]  /*1390*/  SHF.R.S32.HI R5, RZ, 0x1f, R2 ;  /* 0x0000001fff057819 */ /* 0x000fe20000011402 */
[----:B------:R-:W-:Y:S01]  /*13a0*/  IMAD R12, R12, -0x3, R13 ;  /* 0xfffffffd0c0c7824 */ /* 0x000fe200078e020d */
[----:B------:R-:W-:-:S02]  /*13b0*/  LOP3.LUT R8, R8, 0x7fffff00, RZ, 0xc0, !PT ;  /* 0x7fffff0008087812 */ /* 0x000fc400078ec0ff */
[----:B------:R-:W-:Y:S02]  /*13c0*/  CS2R R70, SRZ ;  /* 0x0000000000467805 */ /* 0x000fe4000001ff00 */
[----:B------:R-:W-:Y:S02]  /*13d0*/  LEA.HI R5, R5, R4, RZ, 0x3 ;  /* 0x0000000405057211 */ /* 0x000fe400078f18ff */
[----:B------:R-:W-:Y:S02]  /*13e0*/  CS2R R68, SRZ ;  /* 0x0000000000447805 */ /* 0x000fe4000001ff00 */
[----:B------:R-:W-:Y:S01]  /*13f0*/  LOP3.LUT R7, R7, 0xc0, RZ, 0xc0, !PT ;  /* 0x000000c007077812 */ /* 0x000fe200078ec0ff */
[----:B------:R-:W-:Y:S01]  /*1400*/  IMAD R8, R13, 0x800, R8 ;  /* 0x000008000d087824 */ /* 0x000fe200078e0208 */
[----:B------:R-:W-:Y:S01]  /*1410*/  LOP3.LUT R5, R5, 0xfffffff8, RZ, 0xc0, !PT ;  /* 0xfffffff805057812 */ /* 0x000fe200078ec0ff */
[----:B---3--:R-:W-:Y:S01]  /*1420*/  IMAD R14, R14, -0x60, RZ ;  /* 0xffffffa00e0e7824 */ /* 0x008fe200078e02ff */
[----:B-1----:R-:W-:Y:S01]  /*1430*/  LOP3.LUT R13, R2, 0x7ffffffc, RZ, 0xc0, !PT ;  /* 0x7ffffffc020d7812 */ /* 0x002fe200078ec0ff */
[----:B------:R-:W-:Y:S01]  /*1440*/  IMAD R8, R11, 0x20, R8 ;  /* 0x000000200b087824 */ /* 0x000fe200078e0208 */
[----:B------:R-:W-:Y:S01]  /*1450*/  LOP3.LUT R10, R7, 0x8, R10, 0xf8, !PT ;  /* 0x00000008070a7812 */ /* 0x000fe200078ef80a */
[----:B------:R-:W-:Y:S01]  /*1460*/  IMAD.IADD R4, R4, 0x1, -R5 ;  /* 0x0000000104047824 */ /* 0x000fe200078e0a05 */
[----:B------:R-:W-:Y:S01]  /*1470*/  SHF.R.U32.HI R7, RZ, 0x3, R7 ;  /* 0x00000003ff077819 */ /* 0x000fe20000011607 */
[----:B------:R-:W-:Y:S01]  /*1480*/  IMAD.IADD R13, R0, 0x1, -R13 ;  /* 0x00000001000d7824 */ /* 0x000fe200078e0a0d */
[----:B------:R-:W-:Y:S01]  /*1490*/  LEA.HI R3, R3, R0, RZ, 0x5 ;  /* 0x0000000003037211 */ /* 0x000fe200078f28ff */
[----:B------:R-:W-:Y:S01]  /*14a0*/  IMAD R8, R15, 0x200, R8 ;  /* 0x000002000f087824 */ /* 0x000fe200078e0208 */
[----:B------:R-:W-:Y:S01]  /*14b0*/  LOP3.LUT R5, R10, R7, RZ, 0x3c, !PT ;  /* 0x000000070a057212 */ /* 0x000fe200078e3cff */
[----:B------:R-:W-:Y:S01]  /*14c0*/  IMAD R11, R12, 0x10, R13 ;  /* 0x000000100c0b7824 */ /* 0x000fe200078e020d */
[----:B------:R-:W-:Y:S01]  /*14d0*/  LOP3.LUT P0, RZ, R6, 0x2, RZ, 0xc0, !PT ;  /* 0x0000000206ff7812 */ /* 0x000fe2000780c0ff */
[----:B------:R-:W-:Y:S01]  /*14e0*/  IMAD.U32 R15, RZ, RZ, UR38 ;  /* 0x00000026ff0f7e24 */ /* 0x000fe2000f8e00ff */
[----:B------:R-:W-:Y:S01]  /*14f0*/  SHF.R.S32.HI R3, RZ, 0x5, R3 ;  /* 0x00000005ff037819 */ /* 0x000fe20000011403 */
[----:B------:R-:W-:Y:S01]  /*1500*/  IMAD.IADD R10, R8, 0x1, R5 ;  /* 0x00000001080a7824 */ /* 0x000fe200078e0205 */
[----:B------:R-:W-:Y:S01]  /*1510*/  IADD3.X R6, R14, UR4, RZ, PT, !PT ;  /* 0x000000040e067c10 */ /* 0x000fe2000bffe4ff */
[----:B------:R-:W-:Y:S01]  /*1520*/  IMAD.SHL.U32 R11, R11, 0x2, RZ ;  /* 0x000000020b0b7824 */ /* 0x000fe200078e00ff */
[----:B------:R-:W-:Y:S01]  /*1530*/  SEL R17, R17, 0xffffffe0, !P0 ;  /* 0xffffffe011117807 */ /* 0x000fe20004000000 */
[----:B------:R-:W-:Y:S01]  /*1540*/  IMAD.SHL.U32 R0, R16, 0x4, RZ ;  /* 0x0000000410007824 */ /* 0x000fe200078e00ff */
[----:B------:R-:W-:Y:S01]  /*1550*/  LEA R10, R10, UR37, 0x1 ;  /* 0x000000250a0a7c11 */ /* 0x000fe2000f8e08ff */
[----:B------:R-:W-:Y:S01]  /*1560*/  IMAD R7, R3, 0x10, R4 ;  /* 0x0000001003077824 */ /* 0x000fe200078e0204 */
[--C-:B------:R-:W-:Y:S01]  /*1570*/  IADD3 R6, R6, -UR5, -R11.reuse ;  /* 0x8000000506067c10 */ /* 0x100fe2000fffe80b */
[----:B------:R-:W-:Y:S01]  /*1580*/  IMAD.IADD R12, R14, 0x1, -R11 ;  /* 0x000000010e0c7824 */ /* 0x000fe200078e0a0b */
[----:B------:R-:W-:Y:S01]  /*1590*/  IADD3 R13, -R11, UR4, R14 ;  /* 0x000000040b0d7c10 */ /* 0x000fe2000fffe10e */
[----:B------:R-:W-:Y:S01]  /*15a0*/  IMAD.MOV.U32 R8, RZ, RZ, RZ ;  /* 0x000000ffff087224 */ /* 0x000fe200078e00ff */
[----:B------:R-:W-:Y:S01]  /*15b0*/  CS2R R66, SRZ ;  /* 0x0000000000427805 */ /* 0x000fe2000001ff00 */
[----:B------:R-:W-:Y:S01]  /*15c0*/  IMAD.MOV.U32 R3, RZ, RZ, RZ ;  /* 0x000000ffff037224 */ /* 0x000fe200078e00ff */
        /* <DEDUP_REMOVED lines=46> */
[----:B------:R-:W-:Y:S02]  /*18b0*/  LOP3.LUT R15, R15, 0x1, RZ, 0xfc, !PT ;  /* 0x000000010f0f7812 */ /* 0x000fe400078efcff */
[----:B------:R-:W-:Y:S02]  /*18c0*/  LEA R0, R0, UR37, 0x2 ;  /* 0x0000002500007c11 */ /* 0x000fe4000f8e10ff */
[----:B------:R-:W-:-:S07]  /*18d0*/  IADD3 R11, R17, 0x30400, R10 ;  /* 0x00030400110b7810 */ /* 0x000fce0007ffe00a */
.L_x_1185:
[----:B------:R-:W-:Y:S01]  /*18e0*/  ISETP.NE.AND P0, PT, R15, 0x3, PT ;  /* 0x000000030f00780c */ /* 0x000fe20003f05270 */
[----:B------:R-:W-:-:S12]  /*18f0*/  YIELD ;  /* 0x0000000000007946 */ /* 0x000fd80003800000 */
[----:B------:R-:W-:Y:S05]  /*1900*/  @!P0 BRA `(.L_x_1167) ;  /* 0x0000000000048947 */ /* 0x000fea0003800000 */
[----:B------:R-:W-:Y:S01]  /*1910*/  BPT.TRAP 0x1 ;  /* 0x000000040000795c */ /* 0x000fe20000300000 */
.L_x_1167:
[----:B------:R-:W-:Y:S02]  /*1920*/  LEA R4, R3, UR37, 0x3 ;  /* 0x0000002503047c11 */ /* 0x000fe4000f8e18ff */
[----:B------:R-:W-:-:S04]  /*1930*/  SHF.L.U32 R17, R8, 0x1f, RZ ;  /* 0x0000001f08117819 */ /* 0x000fc800000006ff */
[----:B------:R1:W2:Y:S01]  /*1940*/  SYNCS.PHASECHK.TRANS64.TRYWAIT P1, [R4+URZ+0x36410], R17 ;  /* 0x03641011040075a7 */ /* 0x0002a2000802017f */
[----:B------:R-:W-:Y:S05]  /*1950*/  @!P0 BRA `(.L_x_1168) ;  /* 0x0000000000048947 */ /* 0x000fea0003800000 */
[----:B------:R-:W-:Y:S01]  /*1960*/  BPT.TRAP 0x1 ;  /* 0x000000040000795c */ /* 0x000fe20000300000 */
.L_x_1168:
[----:B--2---:R-:W-:Y:S05]  /*1970*/  @P1 BRA `(.L_x_1169) ;  /* 0x0000000000081947 */ /* 0x004fea0003800000 */
[----:B------:R-:W2:Y:S02]  /*1980*/  SYNCS.PHASECHK.TRANS64.TRYWAIT P1, [R4+URZ+0x36410], R17 ;  /* 0x03641011040075a7 */ /* 0x000ea4000802017f */
[----:B--2---:R-:W-:Y:S05]  /*1990*/  @!P1 BRA `(.L_x_1170) ;  /* 0x0000007c00309947 */ /* 0x004fea0003800000 */
.L_x_1169:
        /* <DEDUP_REMOVED lines=103> */
.L_x_1171:
[----:B---3--:R-:W-:-:S04]  /*2010*/  SHF.L.U32 R16, R5, 0x1f, RZ ;  /* 0x0000001f05107819 */ /* 0x008fc800000006ff */
[----:B------:R3:W1:Y:S01]  /*2020*/  SYNCS.PHASECHK.TRANS64.TRYWAIT P1, [UR37+0x36430], R16 ;  /* 0x03643010ff0075a7 */ /* 0x0006620008020165 */
[----:B------:R-:W-:Y:S05]  /*2030*/  @!P0 BRA `(.L_x_1172) ;  /* 0x0000000000048947 */ /* 0x000fea0003800000 */
[----:B------:R-:W-:Y:S01]  /*2040*/  BPT.TRAP 0x1 ;  /* 0x000000040000795c */ /* 0x000fe20000300000 */
.L_x_1172:
[----:B-1----:R-:W-:Y:S05]  /*2050*/  @P1 BRA `(.L_x_1173) ;  /* 0x0000000000081947 */ /* 0x002fea0003800000 */
[----:B------:R-:W1:Y:S02]  /*2060*/  SYNCS.PHASECHK.TRANS64.TRYWAIT P1, [UR37+0x36430], R16 ;  /* 0x03643010ff0075a7 */ /* 0x000e640008020165 */
[----:B-1----:R-:W-:Y:S05]  /*2070*/  @!P1 BRA `(.L_x_1174) ;  /* 0x00000074008c9947 */ /* 0x002fea0003800000 */
.L_x_1173:
[----:B------:R-:W-:Y:S01]  /*2080*/  UIADD3 UR5, UR37, 0x2a000, URZ ;  /* 0x0002a00025057890 */ /* 0x000fe2000fffe03f */
[----:B------:R-:W-:Y:S01]  /*2090*/  WARPGROUP.ARRIVE ;  /* 0x00000000000079c5 */ /* 0x000fe20000000000 */
[----:B------:R-:W-:Y:S01]  /*20a0*/  UIADD3 UR4, UR4, 0x9000, URZ ;  /* 0x0000900004047890 */ /* 0x000fe2000fffe03f */
[----:B---3--:R-:W-:Y:S01]  /*20b0*/  IMAD.U32 R16, RZ, RZ, UR39 ;  /* 0x00000027ff107e24 */ /* 0x008fe2000f8e00ff */
[----:B------:R-:W-:Y:S01]  /*20c0*/  USHF.R.U32.HI UR5, URZ, 0x4, UR5 ;  /* 0x000000043f057899 */ /* 0x000fe20008011605 */
[----:B------:R-:W-:Y:S01]  /*20d0*/  VIADD R20, R6, UR41 ;  /* 0x0000002906147c36 */ /* 0x000fe20008000000 */
[----:B------:R-:W-:Y:S01]  /*20e0*/  USHF.R.U32.HI UR4, URZ, 0x4, UR4 ;  /* 0x000000043f047899 */ /* 0x000fe20008011604 */
[----:B------:R-:W-:Y:S01]  /*20f0*/  IMAD R19, R16, 0x40, R7 ;  /* 0x0000004010137824 */ /* 0x000fe200078e0207 */
[----:B------:R-:W-:Y:S02]  /*2100*/  ULOP3.LUT UR5, UR5, 0x3fff, URZ, 0xc0, !UPT ;  /* 0x00003fff05057892 */ /* 0x000fe4000f8ec03f */
[----:B------:R-:W-:-:S02]  /*2110*/  ULOP3.LUT UR6, UR4, 0x3fff, URZ, 0xc0, !UPT ;  /* 0x00003fff04067892 */ /* 0x000fc4000f8ec03f */
[----:B------:R-:W-:Y:S01]  /*2120*/  ULOP3.LUT UR4, UR5, 0x10000, URZ, 0xfc, !UPT ;  /* 0x0001000005047892 */ /* 0x000fe2000f8efc3f */
[----:B--2---:R-:W-:Y:S01]  /*2130*/  VIADDMNMX R17, R19, R20, R13, PT ;  /* 0x0000001413117246 */ /* 0x004fe2000380010d */
[----:B------:R-:W-:Y:S01]  /*2140*/  ULOP3.LUT UR6, UR6, 0x10000, URZ, 0xfc, !UPT ;  /* 0x0001000006067892 */ /* 0x000fe2000f8efc3f */
[----:B------:R-:W-:Y:S01]  /*2150*/  UMOV UR5, 0x40000040 ;  /* 0x4000004000057882 */ /* 0x000fe20000000000 */
[----:B------:R-:W-:Y:S02]  /*2160*/  UMOV UR7, 0x40000040 ;  /* 0x4000004000077882 */ /* 0x000fe40000000000 */
[----:B------:R-:W-:Y:S02]  /*2170*/  UIADD3 UR10, UR6, 0x2, URZ ;  /* 0x00000002060a7890 */ /* 0x000fe4000fffe03f */
[----:B------:R-:W-:Y:S01]  /*2180*/  UIADD3 UR8, UR4, 0x2, URZ ;  /* 0x0000000204087890 */ /* 0x000fe2000fffe03f */
[----:B------:R-:W-:Y:S02]  /*2190*/  UMOV UR11, 0x40000040 ;  /* 0x40000040000b7882 */ /* 0x000fe40000000000 */
[----:B------:R-:W-:Y:S01]  /*21a0*/  HGMMA.64x32x16.F32.BF16 R120, gdesc[UR4], RZ, !UPT, gsb0 ;  /* 0x00600000047879f0 */ /* 0x000fe2000c0018ff */
[----:B------:R-:W-:Y:S01]  /*21b0*/  UMOV UR9, 0x40000040 ;  /* 0x4000004000097882 */ /* 0x000fe20000000000 */
[----:B------:R-:W-:Y:S01]  /*21c0*/  UMOV UR7, 0x40000040 ;  /* 0x4000004000077882 */ /* 0x000fe20000000000 */
[----:B------:R-:W-:Y:S01]  /*21d0*/  UMOV UR5, 0x40000040 ;  /* 0x4000004000057882 */ /* 0x000fe20000000000 */
[----:B------:R-:W-:-:S06]  /*21e0*/  UISETP.GE.AND UP1, UPT, UR44, 0x1, UPT ;  /* 0x000000012c00788c */ /* 0x000fcc000bf26270 */
[----:B------:R-:W-:Y:S01]  /*21f0*/  PLOP3.LUT P1, PT, PT, PT, UP1, 0x40, 0x0 ;  /* 0x000000000000781c */ /* 0x000fe20003f2e818 */
        /* <DEDUP_REMOVED lines=63> */
[----:B------:R-:W-:Y:S02]  /*25f0*/  UIADD3 UR6, UR6, 0x606, URZ ;  /* 0x0000060606067890 */ /* 0x000fe4000fffe03f */
[----:B------:R-:W-:Y:S01]  /*2600*/  UIADD3 UR4, UR4, 0x406, URZ ;  /* 0x0000040604047890 */ /* 0x000fe2000fffe03f */
[----:B------:R-:W-:Y:S02]  /*2610*/  WARPGROUP.DEPBAR.LE gsb0, 0x0 ;  /* 0x00008000000079c5 */ /* 0x000fe40000010000 */
[----:B------:R-:W-:-:S06]  /*2620*/  WARPGROUP.ARRIVE ;  /* 0x00000000000079c5 */ /* 0x000fcc0000000000 */
[----:B------:R-:W-:Y:S03]  /*2630*/  HGMMA.64x32x16.F32.BF16 R120, gdesc[UR8], R120, gsb0 ;  /* 0x00600000087879f0 */ /* 0x000fe60008001878 */
[----:B------:R-:W-:Y:S02]  /*2640*/  WARPGROUP.DEPBAR.LE gsb0, 0x0 ;  /* 0x00008000000079c5 */ /* 0x000fe40000010000 */
[----:B------:R-:W-:-:S06]  /*2650*/  WARPGROUP.ARRIVE ;  /* 0x00000000000079c5 */ /* 0x000fcc0000000000 */
[----:B------:R-:W-:Y:S01]  /*2660*/  HGMMA.64x32x16.F32.BF16 R120, gdesc[UR4], R120, gsb0 ;  /* 0x00600000047879f0 */ /* 0x000fe20008001878 */
[----:B------:R-:W-:-:S06]  /*2670*/  ULOP3.LUT UR4, URZ, UR40, URZ, 0x33, !UPT ;  /* 0x000000283f047292 */ /* 0x000fcc000f8e333f */
[----:B------:R-:W-:-:S04]  /*2680*/  VIADD R18, R6, UR4 ;  /* 0x0000000406127c36 */ /* 0x000fc80008000000 */
[----:B------:R-:W-:Y:S01]  /*2690*/  IMAD.IADD R16, R19, 0x1, R18 ;  /* 0x0000000113107824 */ /* 0x000fe200078e0212 */
[----:B------:R-:W-:Y:S02]  /*26a0*/  WARPGROUP.DEPBAR.LE gsb0, 0x0 ;  /* 0x00008000000079c5 */ /* 0x000fe40000010000 */
[----:B------:R-:W-:Y:S05]  /*26b0*/  @P1 BRA `(.L_x_1175) ;  /* 0x0000000000641947 */ /* 0x000fea0003800000 */
[----:B------:R-:W1:Y:S01]  /*26c0*/  LDC R16, c[0x0][0x280] ;  /* 0x0000a000ff107b82 */ /* 0x000e620000000800 */
[----:B------:R-:W-:Y:S01]  /*26d0*/  BSSY B0, `(.L_x_1176) ;  /* 0x0000013000007945 */ /* 0x000fe20003800000 */
[----:B-1----:R-:W-:-:S04]  /*26e0*/  IADD3 R23, R19, UR43, -R16 ;  /* 0x0000002b13177c10 */ /* 0x002fc8000fffe810 */
[----:B------:R-:W-:-:S13]  /*26f0*/  ISETP.GT.AND P1, PT, R23, -0x1, PT ;  /* 0xffffffff1700780c */ /* 0x000fda0003f24270 */
[----:B------:R-:W-:Y:S05]  /*2700*/  @P1 BRA `(.L_x_1177) ;  /* 0x0000000000241947 */ /* 0x000fea0003800000 */
[----:B------:R-:W-:Y:S01]  /*2710*/  UISETP.NE.AND UP0, UPT, UR44, 0x1, UPT ;  /* 0x000000012c00788c */ /* 0x000fe2000bf05270 */
[----:B------:R-:W-:-:S05]  /*2720*/  LOP3.LUT R23, RZ, R23, RZ, 0x33, !PT ;  /* 0x00000017ff177212 */ /* 0x000fca00078e33ff */
[----:B------:R-:W-:-:S05]  /*2730*/  PLOP3.LUT P1, PT, PT, PT, UP0, 0x80, 0x0 ;  /* 0x000000000000781c */ /* 0x000fca0003f2f008 */
[----:B------:R-:W-:-:S08]  /*2740*/  @UP0 ULDC UR5, c[0x0][0x754] ;  /* 0x0001d50000050ab9 */ /* 0x000fd00000000800 */
[----:B------:R-:W-:Y:S01]  /*2750*/  @P1 IMAD.HI.U32 R16, R23, UR5, RZ ;  /* 0x0000000517101c27 */ /* 0x000fe2000f8e00ff */
[----:B------:R-:W-:-:S04]  /*2760*/  @UP0 ULDC UR5, c[0x0][0x758] ;  /* 0x0001d60000050ab9 */ /* 0x000fc80000000800 */
[----:B------:R-:W-:-:S04]  /*2770*/  @P1 SHF.R.U32.HI R23, RZ, UR5, R16 ;  /* 0x00000005ff171c19 */ /* 0x000fc80008011610 */
[----:B------:R-:W-:Y:S01]  /*2780*/  LOP3.LUT R23, RZ, R23, RZ, 0x33, !PT ;  /* 0x00000017ff177212 */ /* 0x000fe200078e33ff */
[----:B------:R-:W-:Y:S06]  /*2790*/  BRA `(.L_x_1178) ;  /* 0x0000000000187947 */ /* 0x000fec0003800000 */
.L_x_1177:
[----:B------:R-:W-:-:S06]  /*27a0*/  UISETP.NE.AND UP0, UPT, UR44, 0x1, UPT ;  /* 0x000000012c00788c */ /* 0x000fcc000bf05270 */
[----:B------:R-:W-:-:S05]  /*27b0*/  PLOP3.LUT P1, PT, PT, PT, UP0, 0x80, 0x0 ;  /* 0x000000000000781c */ /* 0x000fca0003f2f008 */
[----:B------:R-:W-:-:S08]  /*27c0*/  @UP0 ULDC UR5, c[0x0][0x754] ;  /* 0x0001d50000050ab9 */ /* 0x000fd00000000800 */
[----:B------:R-:W-:Y:S01]  /*27d0*/  @P1 IMAD.HI.U32 R16, R23, UR5, RZ ;  /* 0x0000000517101c27 */ /* 0x000fe2000f8e00ff */
[----:B------:R-:W-:-:S04]  /*27e0*/  @UP0 ULDC UR5, c[0x0][0x758] ;  /* 0x0001d60000050ab9 */ /* 0x000fc80000000800 */
[----:B------:R-:W-:-:S07]  /*27f0*/  @P1 SHF.R.U32.HI R23, RZ, UR5, R16 ;  /* 0x00000005ff171c19 */ /* 0x000fce0008011610 */
.L_x_1178:
[----:B------:R-:W-:Y:S05]  /*2800*/  BSYNC B0 ;  /* 0x0000000000007941 */ /* 0x000fea0003800000 */
.L_x_1176:
[----:B------:R-:W-:Y:S01]  /*2810*/  IMAD R23, R23, UR44, R12 ;  /* 0x0000002c17177c24 */ /* 0x000fe2000f8e020c */
[----:B------:R-:W-:-:S04]  /*2820*/  IADD3 R16, R19, UR4, R6 ;  /* 0x0000000413107c10 */ /* 0x000fc8000fffe006 */
[----:B------:R-:W-:Y:S02]  /*2830*/  VIADDMNMX R17, R23, UR44, R17, PT ;  /* 0x0000002c17117c46 */ /* 0x000fe4000b800111 */
[----:B------:R-:W-:-:S07]  /*2840*/  VIMNMX R16, R16, R23, !PT ;  /* 0x0000001710107248 */ /* 0x000fce0007fe0100 */
.L_x_1175:
[C---:B------:R-:W-:Y:S02]  /*2850*/  ISETP.GE.AND P1, PT, R14.reuse, 0x1, PT ;  /* 0x000000010e00780c */ /* 0x040fe40003f26270 */
[----:B------:R-:W-:Y:S02]  /*2860*/  ISETP.GE.AND P2, PT, R14, 0x2, PT ;  /* 0x000000020e00780c */ /* 0x000fe40003f46270 */
[C---:B------:R-:W-:Y:S02]  /*2870*/  ISETP.GT.AND P5, PT, R16.reuse, RZ, !P1 ;  /* 0x000000ff1000720c */ /* 0x040fe40004fa4270 */
[----:B------:R-:W-:Y:S02]  /*2880*/  ISETP.GT.AND P6, PT, R16, 0x1, !P2 ;  /* 0x000000011000780c */ /* 0x000fe400057c4270 */
[----:B------:R-:W-:Y:S02]  /*2890*/  ISETP.LT.OR P5, PT, R17, 0x1, P5 ;  /* 0x000000011100780c */ /* 0x000fe40002fa1670 */
[----:B------:R-:W-:-:S02]  /*28a0*/  ISETP.GE.AND P3, PT, R14, 0x9, PT ;  /* 0x000000090e00780c */ /* 0x000fc40003f66270 */
[----:B------:R-:W-:Y:S02]  /*28b0*/  ISETP.LT.OR P6, PT, R17, 0x2, P6 ;  /* 0x000000021100780c */ /* 0x000fe400037c1670 */
[----:B------:R-:W-:Y:S02]  /*28c0*/  FSEL R23, R136, -INF , !P5 ;  /* 0xff80000088177808 */ /* 0x000fe40006800000 */
[----:B------:R-:W-:Y:S02]  /*28d0*/  ISETP.GE.AND P4, PT, R14, 0xa, PT ;  /* 0x0000000a0e00780c */ /* 0x000fe40003f86270 */
[C---:B------:R-:W-:Y:S02]  /*28e0*/  ISETP.GT.AND P5, PT, R16.reuse, 0x8, !P3 ;  /* 0x000000081000780c */ /* 0x040fe40005fa4270 */
[----:B------:R-:W-:Y:S02]  /*28f0*/  FSEL R137, R137, -INF , !P6 ;  /* 0xff80000089897808 */ /* 0x000fe40007000000 */
[----:B------:R-:W-:-:S02]  /*2900*/  ISETP.GT.AND P6, PT, R16, 0x9, !P4 ;  /* 0x000000091000780c */ /* 0x000fc400067c4270 */
[C---:B------:R-:W-:Y:S02]  /*2910*/  ISETP.LT.OR P5, PT, R17.reuse, 0x9, P5 ;  /* 0x000000091100780c */ /* 0x040fe40002fa1670 */
[----:B------:R-:W-:Y:S02]  /*2920*/  ISETP.LT.OR P6, PT, R17, 0xa, P6 ;  /* 0x0000000a1100780c */ /* 0x000fe400037c1670 */
[----:B------:R-:W-:Y:S02]  /*2930*/  FSEL R155, R140, -INF , !P5 ;  /* 0xff8000008c9b7808 */ /* 0x000fe40006800000 */
[----:B------:R-:W-:Y:S02]  /*2940*/  ISETP.GE.AND P5, PT, R14, 0x11, PT ;  /* 0x000000110e00780c */ /* 0x000fe40003fa6270 */
[----:B------:R-:W-:Y:S02]  /*2950*/  FSEL R141, R141, -INF , !P6 ;  /* 0xff8000008d8d7808 */ /* 0x000fe40007000000 */
[----:B------:R-:W-:-:S02]  /*2960*/  ISETP.GT.AND P6, PT, R16, 0x10, !P5 ;  /* 0x000000101000780c */ /* 0x000fc40006fc4270 */
[----:B------:R-:W-:Y:S02]  /*2970*/  LOP3.LUT R2, R2, 0xfffffffb, RZ, 0xc0, !PT ;  /* 0xfffffffb02027812 */ /* 0x000fe400078ec0ff */
[----:B------:R-:W-:-:S04]  /*2980*/  ISETP.LT.OR P6, PT, R17, 0x11, P6 ;  /* 0x000000111100780c */ /* 0x000fc800037c1670 */
[----:B------:R-:W-:Y:S02]  /*2990*/  FSEL R157, R144, -INF , !P6 ;  /* 0xff800000909d7808 */ /* 0x000fe40007000000 */
[----:B------:R-:W-:-:S13]  /*29a0*/  ISETP.GE.AND P6, PT, R14, 0x12, PT ;  /* 0x000000120e00780c */ /* 0x000fda0003fc6270 */
[----:B------:R-:W-:Y:S02]  /*29b0*/  @P6 LOP3.LUT R2, R2, 0x4, RZ, 0xfc, !PT ;  /* 0x0000000402026812 */ /* 0x000fe400078efcff */
[----:B------:R-:W-:Y:S02]  /*29c0*/  ISETP.GT.AND P6, PT, R16, 0x11, !P6 ;  /* 0x000000111000780c */ /* 0x000fe400077c4270 */
        /* <DEDUP_REMOVED lines=11> */
[----:B------:R-:W-:-:S04]  /*2a80*/  ISETP.GT.AND P6, PT, R16, 0x19, !P6 ;  /* 0x000000191000780c */ /* 0x000fc800077c4270 */
[----:B------:R-:W-:Y:S01]  /*2a90*/  ISETP.LT.OR P6, PT, R17, 0x1a, P6 ;  /* 0x0000001a1100780c */ /* 0x000fe200037c1670 */
[----:B------:R-:W-:-:S03]  /*2aa0*/  VIADD R17, R19, 0x8 ;  /* 0x0000000813117836 */ /* 0x000fc60000000000 */
[----:B------:R-:W-:Y:S01]  /*2ab0*/  FSEL R149, R149, -INF , !P6 ;  /* 0xff80000095957808 */ /* 0x000fe20007000000 */
[----:B------:R-:W-:Y:S01]  /*2ac0*/  IMAD.IADD R18, R18, 0x1, R17 ;  /* 0x0000000112127824 */ /* 0x000fe200078e0211 */
[----:B------:R-:W-:Y:S02]  /*2ad0*/  PLOP3.LUT P6, PT, PT, PT, UP1, 0x40, 0x0 ;  /* 0x000000000000781c */ /* 0x000fe40003fce818 */
[----:B------:R-:W-:-:S11]  /*2ae0*/  VIADDMNMX R20, R17, R20, R13, PT ;  /* 0x0000001411147246 */ /* 0x000fd6000380010d */
        /* <DEDUP_REMOVED lines=11> */
[----:B------:R-:W-:Y:S01]  /*2ba0*/  PLOP3.LUT P6, PT, PT, PT, UP0, 0x80, 0x0 ;  /* 0x000000000000781c */ /* 0x000fe20003fcf008 */
[----:B------:R-:W-:-:S12]  /*2bb0*/  @UP0 ULDC UR4, c[0x0][0x758] ;  /* 0x0001d60000040ab9 */ /* 0x000fd80000000800 */
[----:B------:R-:W-:-:S04]  /*2bc0*/  @P6 SHF.R.U32.HI R17, RZ, UR4, R16 ;  /* 0x00000004ff116c19 */ /* 0x000fc80008011610 */
[----:B------:R-:W-:Y:S01]  /*2bd0*/  LOP3.LUT R17, RZ, R17, RZ, 0x33, !PT ;  /* 0x00000011ff117212 */ /* 0x000fe200078e33ff */
[----:B------:R-:W-:Y:S06]  /*2be0*/  BRA `(.L_x_1182) ;  /* 0x00000000001c7947 */ /* 0x000fec0003800000 */
.L_x_1181:
[----:B------:R-:W-:-:S06]  /*2bf0*/  UISETP.NE.AND UP0, UPT, UR44, 0x1, UPT ;  /* 0x000000012c00788c */ /* 0x000fcc000bf05270 */
[----:B------:R-:W-:-:S05]  /*2c00*/  PLOP3.LUT P6, PT, PT, PT, UP0, 0x80, 0x0 ;  /* 0x000000000000781c */ /* 0x000fca0003fcf008 */
[----:B------:R-:W-:-:S08]  /*2c10*/  @UP0 ULDC UR4, c[0x0][0x754] ;  /* 0x0001d50000040ab9 */ /* 0x000fd00000000800 */
[----:B------:R-:W-:Y:S01]  /*2c20*/  @P6 IMAD.HI.U32 R16, R17, UR4, RZ ;  /* 0x0000000411106c27 */ /* 0x000fe2000f8e00ff */
[----:B------:R-:W-:Y:S01]  /*2c30*/  PLOP3.LUT P6, PT, PT, PT, UP0, 0x80, 0x0 ;  /* 0x000000000000781c */ /* 0x000fe20003fcf008 */
[----:B------:R-:W-:-:S12]  /*2c40*/  @UP0 ULDC UR4, c[0x0][0x758] ;  /* 0x0001d60000040ab9 */ /* 0x000fd80000000800 */
[----:B------:R-:W-:-:S07]  /*2c50*/  @P6 SHF.R.U32.HI R17, RZ, UR4, R16 ;  /* 0x00000004ff116c19 */ /* 0x000fce0008011610 */
.L_x_1182:
[----:B------:R-:W-:Y:S05]  /*2c60*/  BSYNC B0 ;  /* 0x0000000000007941 */ /* 0x000fea0003800000 */
.L_x_1180:
[----:B------:R-:W-:-:S05]  /*2c70*/  IMAD R17, R17, UR44, R12 ;  /* 0x0000002c11117c24 */ /* 0x000fca000f8e020c */
[----:B------:R-:W-:Y:S02]  /*2c80*/  VIMNMX R18, R18, R17, !PT ;  /* 0x0000001112127248 */ /* 0x000fe40007fe0100 */
[----:B------:R-:W-:-:S07]  /*2c90*/  VIADDMNMX R20, R17, UR44, R20, PT ;  /* 0x0000002c11147c46 */ /* 0x000fce000b800114 */
.L_x_1179:
[C---:B------:R-:W-:Y:S01]  /*2ca0*/  ISETP.GT.AND P2, PT, R18.reuse, 0x1, !P2 ;  /* 0x000000011200780c */ /* 0x040fe20005744270 */
[--C-:B----4-:R-:W-:Y:S01]  /*2cb0*/  FFMA.FTZ R144, R145, UR45, -R22.reuse ;  /* 0x0000002d91907c23 */ /* 0x110fe20008010816 */
[--C-:B------:R-:W-:Y:S01]  /*2cc0*/  FFMA.FTZ R140, R141, UR45, -R22.reuse ;  /* 0x0000002d8d8c7c23 */ /* 0x100fe20008010816 */
[----:B------:R-:W-:Y:S01]  /*2cd0*/  ISETP.GT.AND P3, PT, R18, 0x8, !P3 ;  /* 0x000000081200780c */ /* 0x000fe20005f64270 */
[--C-:B------:R-:W-:Y:S01]  /*2ce0*/  FFMA.FTZ R136, R137, UR45, -R22.reuse ;  /* 0x0000002d89887c23 */ /* 0x100fe20008010816 */
[----:B------:R-:W-:Y:S01]  /*2cf0*/  ISETP.LT.OR P2, PT, R20, 0x2, P2 ;  /* 0x000000021400780c */ /* 0x000fe20001741670 */
[--C-:B------:R-:W-:Y:S01]  /*2d00*/  FFMA.FTZ R17, R23, UR45, -R22.reuse ;  /* 0x0000002d17117c23 */ /* 0x100fe20008010816 */
[----:B------:R-:W-:Y:S01]  /*2d10*/  ISETP.GE.AND P6, PT, R14, 0x12, PT ;  /* 0x000000120e00780c */ /* 0x000fe20003fc6270 */
[--C-:B------:R-:W-:Y:S01]  /*2d20*/  FFMA.FTZ R19, R155, UR45, -R22.reuse ;  /* 0x0000002d9b137c23 */ /* 0x100fe20008010816 */
[----:B------:R-:W-:Y:S01]  /*2d30*/  FSEL R16, R139, -INF , !P2 ;  /* 0xff8000008b107808 */ /* 0x000fe20005000000 */
[--C-:B------:R-:W-:Y:S01]  /*2d40*/  FFMA.FTZ R139, R148, UR45, -R22.reuse ;  /* 0x0000002d948b7c23 */ /* 0x100fe20008010816 */
[----:B------:R-:W-:Y:S01]  /*2d50*/  LEA R148, R7, UR37, 0x2 ;  /* 0x0000002507947c11 */ /* 0x000fe2000f8e10ff */
[--C-:B------:R-:W-:Y:S01]  /*2d60*/  FFMA.FTZ R23, R157, UR45, -R22.reuse ;  /* 0x0000002d9d177c23 */ /* 0x100fe20008010816 */
[----:B------:R-:W-:Y:S01]  /*2d70*/  ISETP.LT.OR P3, PT, R20, 0x9, P3 ;  /* 0x000000091400780c */ /* 0x000fe20001f61670 */
[--C-:B-----5:R-:W-:Y:S01]  /*2d80*/  FFMA.FTZ R137, R16, UR45, -R21.reuse ;  /* 0x0000002d10897c23 */ /* 0x120fe20008010815 */
[C---:B------:R-:W-:Y:S01]  /*2d90*/  ISETP.GT.AND P5, PT, R18.reuse, 0x10, !P5 ;  /* 0x000000101200780c */ /* 0x040fe20006fa4270 */
[----:B------:R-:W1:Y:S01]  /*2da0*/  LDS R145, [R148+0x30200] ;  /* 0x0302000094917984 */ /* 0x000e620000000800 */
[C---:B------:R-:W-:Y:S01]  /*2db0*/  ISETP.GT.AND P4, PT, R18.reuse, 0x9, !P4 ;  /* 0x000000091200780c */ /* 0x040fe20006784270 */
[----:B------:R-:W-:Y:S01]  /*2dc0*/  FFMA.FTZ R22, R149, UR45, -R22 ;  /* 0x0000002d95167c23 */ /* 0x000fe20008010816 */
[----:B------:R-:W-:Y:S01]  /*2dd0*/  ISETP.GT.AND P2, PT, R18, 0x11, !P6 ;  /* 0x000000111200780c */ /* 0x000fe20007744270 */
[----:B------:R-:W2:Y:S01]  /*2de0*/  LDS R141, [R148+0x30220] ;  /* 0x03022000948d7984 */ /* 0x000ea20000000800 */
[----:B------:R-:W-:Y:S01]  /*2df0*/  ISETP.GE.AND P6, PT, R14, 0x1a, PT ;  /* 0x0000001a0e00780c */ /* 0x000fe20003fc6270 */
[----:B------:R-:W3:Y:S01]  /*2e00*/  MUFU.EX2 R17, R17 ;  /* 0x0000001100117308 */ /* 0x000ee20000000800 */
[----:B------:R-:W-:Y:S01]  /*2e10*/  FSEL R142, R142, -INF , !P3 ;  /* 0xff8000008e8e7808 */ /* 0x000fe20005800000 */
[----:B------:R-:W-:Y:S01]  /*2e20*/  USHF.R.U32.HI UR6, URZ, 0x4, UR42 ;  /* 0x000000043f067899 */ /* 0x000fe2000801162a */
[----:B------:R-:W-:Y:S01]  /*2e30*/  ISETP.GE.AND P3, PT, R14, 0x19, PT ;  /* 0x000000190e00780c */ /* 0x000fe20003f66270 */
[----:B------:R-:W-:Y:S01]  /*2e40*/  UMOV UR11, 0x80000020 ;  /* 0x80000020000b7882 */ /* 0x000fe20000000000 */
[----:B------:R-:W-:Y:S01]  /*2e50*/  ISETP.LT.OR P5, PT, R20, 0x11, P5 ;  /* 0x000000111400780c */ /* 0x000fe20002fa1670 */
[--C-:B------:R-:W-:Y:S01]  /*2e60*/  FFMA.FTZ R142, R142, UR45, -R21.reuse ;  /* 0x0000002d8e8e7c23 */ /* 0x100fe20008010815 */
[----:B------:R-:W-:Y:S01]  /*2e70*/  ISETP.GT.AND P1, PT, R18, RZ, !P1 ;  /* 0x000000ff1200720c */ /* 0x000fe20004f24270 */
[----:B------:R-:W-:Y:S01]  /*2e80*/  MUFU.EX2 R136, R136 ;  /* 0x0000008800887308 */ /* 0x000fe20000000800 */
[----:B------:R-:W-:Y:S01]  /*2e90*/  ISETP.LT.OR P4, PT, R20, 0xa, P4 ;  /* 0x0000000a1400780c */ /* 0x000fe20002781670 */
[----:B------:R-:W-:Y:S01]  /*2ea0*/  ULOP3.LUT UR6, UR6, 0x3fff, URZ, 0xc0, !UPT ;  /* 0x00003fff06067892 */ /* 0x000fe2000f8ec03f */
[C---:B------:R-:W-:Y:S01]  /*2eb0*/  ISETP.GT.AND P6, PT, R18.reuse, 0x19, !P6 ;  /* 0x000000191200780c */ /* 0x040fe200077c4270 */
[----:B------:R-:W-:Y:S01]  /*2ec0*/  UMOV UR9, 0x40000040 ;  /* 0x4000004000097882 */ /* 0x000fe20000000000 */
[----:B------:R-:W-:Y:S01]  /*2ed0*/  ISETP.GT.AND P3, PT, R18, 0x18, !P3 ;  /* 0x000000181200780c */ /* 0x000fe20005f64270 */
[----:B------:R-:W-:Y:S01]  /*2ee0*/  ULOP3.LUT UR12, UR6, 0x1000000, URZ, 0xfc, !UPT ;  /* 0x01000000060c7892 */ /* 0x000fe2000f8efc3f */
[----:B------:R-:W-:Y:S01]  /*2ef0*/  FSEL R146, R146, -INF , !P5 ;  /* 0xff80000092927808 */ /* 0x000fe20006800000 */
[----:B------:R-:W4:Y:S01]  /*2f00*/  MUFU.EX2 R19, R19 ;  /* 0x0000001300137308 */ /* 0x000f220000000800 */
[----:B------:R-:W-:Y:S01]  /*2f10*/  FSEL R16, R143, -INF , !P4 ;  /* 0xff8000008f107808 */ /* 0x000fe20006000000 */
[----:B------:R-:W-:Y:S01]  /*2f20*/  UMOV UR13, 0x80000020 ;  /* 0x80000020000d7882 */ /* 0x000fe20000000000 */
[C---:B------:R-:W-:Y:S01]  /*2f30*/  ISETP.LT.OR P1, PT, R20.reuse, 0x1, P1 ;  /* 0x000000011400780c */ /* 0x040fe20000f21670 */
[----:B------:R-:W-:Y:S01]  /*2f40*/  UMOV UR15, 0x40000040 ;  /* 0x40000040000f7882 */ /* 0x000fe20000000000 */
[----:B------:R-:W-:Y:S01]  /*2f50*/  ISETP.LT.OR P6, PT, R20, 0x1a, P6 ;  /* 0x0000001a1400780c */ /* 0x000fe200037c1670 */
[--C-:B------:R-:W-:Y:S01]  /*2f60*/  FFMA.FTZ R143, R16, UR45, -R21.reuse ;  /* 0x0000002d108f7c23 */ /* 0x100fe20008010815 */
[C---:B------:R-:W-:Y:S01]  /*2f70*/  ISETP.LT.OR P2, PT, R20.reuse, 0x12, P2 ;  /* 0x000000121400780c */ /* 0x040fe20001741670 */
[----:B------:R-:W5:Y:S01]  /*2f80*/  MUFU.EX2 R140, R140 ;  /* 0x0000008c008c7308 */ /* 0x000f620000000800 */
[----:B------:R-:W-:Y:S01]  /*2f90*/  ISETP.LT.OR P3, PT, R20, 0x19, P3 ;  /* 0x000000191400780c */ /* 0x000fe20001f61670 */
[----:B------:R-:W-:Y:S01]  /*2fa0*/  FFMA.FTZ R20, R146, UR45, -R21 ;  /* 0x0000002d92147c23 */ /* 0x000fe20008010815 */
[----:B------:R-:W-:Y:S01]  /*2fb0*/  FSEL R18, R138, -INF , !P1 ;  /* 0xff8000008a127808 */ /* 0x000fe20004800000 */
[----:B------:R-:W-:Y:S01]  /*2fc0*/  UMOV UR10, UR12 ;  /* 0x0000000c000a7c82 */ /* 0x000fe20008000000 */
[----:B------:R-:W-:-:S02]  /*2fd0*/  FSEL R146, R151, -INF , !P6 ;  /* 0xff80000097927808 */ /* 0x000fc40007000000 */
[----:B------:R-:W-:Y:S01]  /*2fe0*/  FSEL R16, R147, -INF , !P2 ;  /* 0xff80000093107808 */ /* 0x000fe20005000000 */
[--C-:B------:R-:W-:Y:S01]  /*2ff0*/  FFMA.FTZ R147, R18, UR45, -R21.reuse ;  /* 0x0000002d12937c23 */ /* 0x100fe20008010815 */
[----:B------:R-:W-:Y:S01]  /*3000*/  FSEL R150, R150, -INF , !P3 ;  /* 0xff80000096967808 */ /* 0x000fe20005800000 */
[----:B------:R-:W-:Y:S01]  /*3010*/  FFMA.FTZ R146, R146, UR45, -R21 ;  /* 0x0000002d92927c23 */ /* 0x000fe20008010815 */
[----:B-1----:R-:W-:Y:S01]  /*3020*/  FADD.FTZ R120, R120, -R145 ;  /* 0x8000009178787221 */ /* 0x002fe20000010000 */
[----:B------:R-:W-:Y:S01]  /*3030*/  FFMA.FTZ R149, R16, UR45, -R21 ;  /* 0x0000002d10957c23 */ /* 0x000fe20008010815 */
[----:B------:R-:W-:Y:S01]  /*3040*/  FADD.FTZ R121, R121, -R145 ;  /* 0x8000009179797221 */ /* 0x000fe20000010000 */
[----:B------:R-:W-:Y:S01]  /*3050*/  FFMA.FTZ R16, R150, UR45, -R21 ;  /* 0x0000002d96107c23 */ /* 0x000fe20008010815 */
[--C-:B------:R-:W-:Y:S01]  /*3060*/  FADD.FTZ R124, R124, -R145.reuse ;  /* 0x800000917c7c7221 */ /* 0x100fe20000010000 */
[--C-:B------:R-:W-:Y:S01]  /*3070*/  FADD.FTZ R125, R125, -R145.reuse ;  /* 0x800000917d7d7221 */ /* 0x100fe20000010000 */
[--C-:B------:R-:W-:Y:S01]  /*3080*/  FADD.FTZ R128, R128, -R145.reuse ;  /* 0x8000009180807221 */ /* 0x100fe20000010000 */
[--C-:B------:R-:W-:Y:S01]  /*3090*/  FADD.FTZ R129, R129, -R145.reuse ;  /* 0x8000009181817221 */ /* 0x100fe20000010000 */
[--C-:B------:R-:W-:Y:S01]  /*30a0*/  FADD.FTZ R132, R132, -R145.reuse ;  /* 0x8000009184847221 */ /* 0x100fe20000010000 */
[----:B------:R-:W1:Y:S01]  /*30b0*/  MUFU.EX2 R23, R23 ;  /* 0x0000001700177308 */ /* 0x000e620000000800 */
[----:B------:R-:W-:Y:S01]  /*30c0*/  FADD.FTZ R145, R133, -R145 ;  /* 0x8000009185917221 */ /* 0x000fe20000010000 */
[--C-:B--2---:R-:W-:Y:S01]  /*30d0*/  FADD.FTZ R148, R123, -R141.reuse ;  /* 0x8000008d7b947221 */ /* 0x104fe20000010000 */
[--C-:B------:R-:W-:Y:S01]  /*30e0*/  FADD.FTZ R123, R126, -R141.reuse ;  /* 0x8000008d7e7b7221 */ /* 0x100fe20000010000 */
[--C-:B------:R-:W-:Y:S01]  /*30f0*/  FADD.FTZ R126, R127, -R141.reuse ;  /* 0x8000008d7f7e7221 */ /* 0x100fe20000010000 */
[--C-:B------:R-:W-:Y:S01]  /*3100*/  FADD.FTZ R127, R130, -R141.reuse ;  /* 0x8000008d827f7221 */ /* 0x100fe20000010000 */
[--C-:B------:R-:W-:Y:S01]  /*3110*/  FADD.FTZ R130, R131, -R141.reuse ;  /* 0x8000008d83827221 */ /* 0x100fe20000010000 */
[----:B---3--:R-:W-:Y:S01]  /*3120*/  FMUL.FTZ R120, R17, R120 ;  /* 0x0000007811787220 */ /* 0x008fe20000410000 */
[----:B------:R-:W2:Y:S01]  /*3130*/  MUFU.EX2 R144, R144 ;  /* 0x0000009000907308 */ /* 0x000ea20000000800 */
[----:B----4-:R-:W-:Y:S01]  /*3140*/  FMUL.FTZ R124, R19, R124 ;  /* 0x0000007c137c7220 */ /* 0x010fe20000410000 */
[----:B-----5:R-:W-:Y:S01]  /*3150*/  F2FP.BF16.F32.PACK_AB R18, R140, R19 ;  /* 0x000000138c12723e */ /* 0x020fe200000010ff */
[--C-:B------:R-:W-:Y:S01]  /*3160*/  FADD.FTZ R122, R122, -R141.reuse ;  /* 0x8000008d7a7a7221 */ /* 0x100fe20000010000 */
[----:B------:R-:W-:Y:S01]  /*3170*/  R2UR UR7, R9 ;  /* 0x00000000090772ca */ /* 0x000fe200000e0000 */
[--C-:B------:R-:W-:Y:S01]  /*3180*/  FADD.FTZ R134, R134, -R141.reuse ;  /* 0x8000008d86867221 */ /* 0x100fe20000010000 */
[----:B------:R-:W-:Y:S01]  /*3190*/  FADD.FTZ R135, R135, -R141 ;  /* 0x8000008d87877221 */ /* 0x000fe20000010000 */
[----:B------:R-:W-:Y:S01]  /*31a0*/  FMUL.FTZ R121, R136, R121 ;  /* 0x0000007988797220 */ /* 0x000fe20000410000 */
[----:B------:R-:W3:Y:S01]  /*31b0*/  MUFU.EX2 R22, R22 ;  /* 0x0000001600167308 */ /* 0x000ee20000000800 */
[----:B-1----:R-:W-:Y:S01]  /*31c0*/  FMUL.FTZ R128, R23, R128 ;  /* 0x0000008017807220 */ /* 0x002fe20000410000 */
[----:B------:R-:W-:-:S06]  /*31d0*/  FMUL.FTZ R125, R140, R125 ;  /* 0x0000007d8c7d7220 */ /* 0x000fcc0000410000 */
[----:B------:R-:W-:Y:S01]  /*31e0*/  MUFU.EX2 R137, R137 ;  /* 0x0000008900897308 */ /* 0x000fe20000000800 */
[----:B------:R-:W-:Y:S01]  /*31f0*/  ULEA UR4, UR7, UR37, 0xd ;  /* 0x0000002507047291 */ /* 0x000fe2000f8e683f */
[----:B--2---:R-:W-:Y:S01]  /*3200*/  FMUL.FTZ R129, R144, R129 ;  /* 0x0000008190817220 */ /* 0x004fe20000410000 */
[----:B------:R-:W-:Y:S02]  /*3210*/  UIMAD UR7, UR7, 0x3000, UR37 ;  /* 0x00003000070778a4 */ /* 0x000fe4000f8e0225 */
[----:B------:R-:W-:Y:S02]  /*3220*/  UIADD3 UR5, UR4, 0x2a000, URZ ;  /* 0x0002a00004057890 */ /* 0x000fe4000fffe03f */
[----:B------:R-:W-:Y:S01]  /*3230*/  USHF.R.U32.HI UR7, URZ, 0x4, UR7 ;  /* 0x000000043f077899 */ /* 0x000fe20008011607 */
[----:B------:R-:W1:Y:S01]  /*3240*/  MUFU.EX2 R142, R142 ;  /* 0x0000008e008e7308 */ /* 0x000e620000000800 */
[----:B---3--:R-:W-:Y:S01]  /*3250*/  FMUL.FTZ R145, R22, R145 ;  /* 0x0000009116917220 */ /* 0x008fe20000410000 */
[----:B------:R-:W-:-:S02]  /*3260*/  USHF.R.U32.HI UR5, URZ, 0x4, UR5 ;  /* 0x000000043f057899 */ /* 0x000fc40008011605 */
[----:B------:R-:W-:Y:S02]  /*3270*/  ULOP3.LUT UR14, UR7, 0x3fff, URZ, 0xc0, !UPT ;  /* 0x00003fff070e7892 */ /* 0x000fe4000f8ec03f */
[----:B------:R-:W-:Y:S02]  /*3280*/  ULOP3.LUT UR6, UR5, 0x3fff, URZ, 0xc0, !UPT ;  /* 0x00003fff05067892 */ /* 0x000fe4000f8ec03f */
[----:B------:R-:W2:Y:S01]  /*3290*/  MUFU.EX2 R143, R143 ;  /* 0x0000008f008f7308 */ /* 0x000ea20000000800 */
[----:B------:R-:W-:-:S04]  /*32a0*/  R2UR UR5, R152 ;  /* 0x00000000980572ca */ /* 0x000fc800000e0000 */
[----:B------:R-:W-:-:S03]  /*32b0*/  UMOV UR8, UR6 ;  /* 0x0000000600087c82 */ /* 0x000fc60008000000 */
[----:B------:R-:W3:Y:S01]  /*32c0*/  MUFU.EX2 R21, R149 ;  /* 0x0000009500157308 */ /* 0x000ee20000000800 */
[----:B-1----:R-:W-:-:S05]  /*32d0*/  FMUL.FTZ R123, R142, R123 ;  /* 0x0000007b8e7b7220 */ /* 0x002fca0000410000 */
[----:B------:R-:W-:Y:S02]  /*32e0*/  USHF.R.U32.HI UR5, URZ, 0x4, UR5 ;  /* 0x000000043f057899 */ /* 0x000fe40008011605 */
[----:B------:R-:W1:Y:S01]  /*32f0*/  MUFU.EX2 R147, R147 ;  /* 0x0000009300937308 */ /* 0x000e620000000800 */
[C---:B--2---:R-:W-:Y:S01]  /*3300*/  F2FP.BF16.F32.PACK_AB R19, R143.reuse, R142 ;  /* 0x0000008e8f13723e */ /* 0x044fe200000010ff */
[----:B------:R-:W-:Y:S01]  /*3310*/  FMUL.FTZ R126, R143, R126 ;  /* 0x0000007e8f7e7220 */ /* 0x000fe20000410000 */
[----:B------:R-:W-:-:S05]  /*3320*/  ULOP3.LUT UR5, UR5, 0x3fff, URZ, 0xc0, !UPT ;  /* 0x00003fff05057892 */ /* 0x000fca000f8ec03f */
[----:B------:R-:W2:Y:S01]  /*3330*/  MUFU.EX2 R139, R139 ;  /* 0x0000008b008b7308 */ /* 0x000ea20000000800 */
[----:B---3--:R-:W-:-:S07]  /*3340*/  FMUL.FTZ R130, R21, R130 ;  /* 0x0000008215827220 */ /* 0x008fce0000410000 */
[----:B------:R3:W4:Y:S01]  /*3350*/  MUFU.EX2 R138, R20 ;  /* 0x00000014008a7308 */ /* 0x0007220000000800 */
[----:B-1----:R-:W-:-:S07]  /*3360*/  FMUL.FTZ R122, R147, R122 ;  /* 0x0000007a937a7220 */ /* 0x002fce0000410000 */
[----:B------:R1:W5:Y:S01]  /*3370*/  MUFU.EX2 R133, R16 ;  /* 0x0000001000857308 */ /* 0x0003620000000800 */
[----:B---3--:R-:W-:Y:S01]  /*3380*/  F2FP.BF16.F32.PACK_AB R20, R144, R23 ;  /* 0x000000179014723e */ /* 0x008fe200000010ff */
[----:B--2---:R-:W-:Y:S01]  /*3390*/  FMUL.FTZ R132, R139, R132 ;  /* 0x000000848b847220 */ /* 0x004fe20000410000 */
[----:B------:R-:W-:-:S05]  /*33a0*/  F2FP.BF16.F32.PACK_AB R22, R22, R139 ;  /* 0x0000008b1616723e */ /* 0x000fca00000010ff */
[----:B------:R-:W2:Y:S01]  /*33b0*/  MUFU.EX2 R146, R146 ;  /* 0x0000009200927308 */ /* 0x000ea20000000800 */
[----:B-1----:R-:W-:Y:S01]  /*33c0*/  F2FP.BF16.F32.PACK_AB R16, R136, R17 ;  /* 0x000000118810723e */ /* 0x002fe200000010ff */
[----:B----4-:R-:W-:Y:S01]  /*33d0*/  FMUL.FTZ R131, R138, R127 ;  /* 0x0000007f8a837220 */ /* 0x010fe20000410000 */
[----:B------:R-:W-:Y:S01]  /*33e0*/  F2FP.BF16.F32.PACK_AB R17, R137, R147 ;  /* 0x000000938911723e */ /* 0x000fe200000010ff */
[----:B------:R-:W-:Y:S01]  /*33f0*/  BAR.SYNC.DEFER_BLOCKING 0x9, 0x180 ;  /* 0x0246000000007b1d */ /* 0x000fe20000010000 */
[----:B------:R-:W-:Y:S01]  /*3400*/  F2FP.BF16.F32.PACK_AB R21, R21, R138 ;  /* 0x0000008a1515723e */ /* 0x000fe200000010ff */
[----:B------:R-:W-:Y:S01]  /*3410*/  FMUL.FTZ R127, R137, R148 ;  /* 0x00000094897f7220 */ /* 0x000fe20000410000 */
[----:B-----5:R-:W-:Y:S01]  /*3420*/  FMUL.FTZ R134, R133, R134 ;  /* 0x0000008685867220 */ /* 0x020fe20000410000 */
[C---:B--2---:R-:W-:Y:S01]  /*3430*/  F2FP.BF16.F32.PACK_AB R23, R146.reuse, R133 ;  /* 0x000000859217723e */ /* 0x044fe200000010ff */
[----:B------:R-:W-:Y:S01]  /*3440*/  FMUL.FTZ R135, R146, R135 ;  /* 0x0000008792877220 */ /* 0x000fe20000410000 */
[----:B------:R1:W-:Y:S04]  /*3450*/  STSM.16.M88.4 [R10+0x30400], R16 ;  /* 0x030400100a007844 */ /* 0x0003e80000000200 */
[----:B------:R2:W-:Y:S01]  /*3460*/  STSM.16.M88.4 [R11], R20 ;  /* 0x000000140b007844 */ /* 0x0005e20000000200 */
[----:B------:R-:W-:Y:S01]  /*3470*/  @!PT LDS RZ, [RZ] ;  /* 0x00000000fffff984 */ /* 0x000fe20000000800 */
[----:B------:R-:W-:Y:S01]  /*3480*/  @!PT LDS RZ, [RZ] ;  /* 0x00000000fffff984 */ /* 0x000fe20000000800 */
[----:B------:R-:W-:Y:S01]  /*3490*/  @!PT LDS RZ, [RZ] ;  /* 0x00000000fffff984 */ /* 0x000fe20000000800 */
[----:B------:R-:W-:Y:S01]  /*34a0*/  @!PT LDS RZ, [RZ] ;  /* 0x00000000fffff984 */ /* 0x000fe20000000800 */
[----:B------:R3:W-:Y:S06]  /*34b0*/  MEMBAR.ALL.CTA ;  /* 0x0000000000007992 */ /* 0x0007ec0000008000 */
[----:B---3--:R-:W3:Y:S01]  /*34c0*/  FENCE.VIEW.ASYNC.S ;  /* 0x00000000000073c6 */ /* 0x008ee20000000000 */
[----:B-1----:R-:W-:-:S02]  /*34d0*/  F2FP.BF16.F32.PACK_AB R16, R121, R120 ;  /* 0x000000787910723e */ /* 0x002fc400000010ff */
[----:B------:R-:W-:Y:S02]  /*34e0*/  F2FP.BF16.F32.PACK_AB R18, R125, R124 ;  /* 0x0000007c7d12723e */ /* 0x000fe400000010ff */
[----:B------:R-:W-:Y:S02]  /*34f0*/  F2FP.BF16.F32.PACK_AB R17, R127, R122 ;  /* 0x0000007a7f11723e */ /* 0x000fe400000010ff */
[----:B------:R-:W-:Y:S02]  /*3500*/  F2FP.BF16.F32.PACK_AB R19, R126, R123 ;  /* 0x0000007b7e13723e */ /* 0x000fe400000010ff */
[----:B--2---:R-:W-:Y:S02]  /*3510*/  F2FP.BF16.F32.PACK_AB R20, R129, R128 ;  /* 0x000000808114723e */ /* 0x004fe400000010ff */
[----:B------:R-:W-:Y:S02]  /*3520*/  F2FP.BF16.F32.PACK_AB R22, R145, R132 ;  /* 0x000000849116723e */ /* 0x000fe400000010ff */
[----:B------:R-:W-:-:S02]  /*3530*/  F2FP.BF16.F32.PACK_AB R21, R130, R131 ;  /* 0x000000838215723e */ /* 0x000fc400000010ff */
[----:B------:R-:W-:Y:S01]  /*3540*/  F2FP.BF16.F32.PACK_AB R23, R135, R134 ;  /* 0x000000868717723e */ /* 0x000fe200000010ff */
        /* <DEDUP_REMOVED lines=23> */
[----:B------:R-:W-:Y:S01]  /*36c0*/  ULOP3.LUT UR12, UR5, 0x10000, URZ, 0xfc, !UPT ;  /* 0x00010000050c7892 */ /* 0x000fe2000f8efc3f */
        /* <DEDUP_REMOVED lines=13> */
[----:B--2---:R-:W2:Y:S02]  /*37a0*/  FENCE.VIEW.ASYNC.S ;  /* 0x00000000000073c6 */ /* 0x004ea40000000000 */
[----:B--2---:R-:W-:Y:S06]  /*37b0*/  BAR.SYNC.DEFER_BLOCKING 0x9, 0x180 ;  /* 0x0246000000007b1d */ /* 0x004fec0000010000 */
[----:B------:R-:W-:-:S06]  /*37c0*/  WARPGROUP.ARRIVE ;  /* 0x00000000000079c5 */ /* 0x000fcc0000000000 */
        /* <DEDUP_REMOVED lines=33> */
[----:B-1----:R-:W-:Y:S05]  /*39e0*/  @!P0 BRA `(.L_x_1183) ;  /* 0x0000000000048947 */ /* 0x002fea0003800000 */
[----:B------:R-:W-:Y:S01]  /*39f0*/  BPT.TRAP 0x1 ;  /* 0x000000040000795c */ /* 0x000fe20000300000 */
.L_x_1183:
[----:B------:R-:W-:Y:S01]  /*3a00*/  R2UR UR8, R3 ;  /* 0x00000000030872ca */ /* 0x000fe200000e0000 */
[----:B------:R-:W-:Y:S01]  /*3a10*/  UIADD3 UR6, UR4, 0x1e000, URZ ;  /* 0x0001e00004067890 */ /* 0x000fe2000fffe03f */
[----:B------:R-:W1:Y:S01]  /*3a20*/  S2R R16, SR_TID.X ;  /* 0x0000000000107919 */ /* 0x000e620000002100 */
[----:B------:R-:W-:Y:S02]  /*3a30*/  UIADD3 UR4, UR37, 0x36438, URZ ;  /* 0x0003643825047890 */ /* 0x000fe4000fffe03f */
[----:B------:R-:W-:Y:S02]  /*3a40*/  USHF.R.U32.HI UR6, URZ, 0x4, UR6 ;  /* 0x000000043f067899 */ /* 0x000fe40008011606 */
[----:B------:R-:W-:Y:S02]  /*3a50*/  UPRMT UR4, URZ, 0x654, UR4 ;  /* 0x000006543f047896 */ /* 0x000fe40008000004 */
[----:B------:R-:W-:Y:S02]  /*3a60*/  ULOP3.LUT UR6, UR6, 0x3fff, URZ, 0xc0, !UPT ;  /* 0x00003fff06067892 */ /* 0x000fe4000f8ec03f */
[----:B------:R-:W-:-:S02]  /*3a70*/  ULOP3.LUT UR9, UR5, 0x1000000, URZ, 0xfc, !UPT ;  /* 0x0100000005097892 */ /* 0x000fc4000f8efc3f */
[----:B------:R-:W-:Y:S01]  /*3a80*/  UIMAD UR8, UR8, 0x600, UR6 ;  /* 0x00000600080878a4 */ /* 0x000fe2000f8e0206 */
[----:B------:R-:W-:Y:S02]  /*3a90*/  UMOV UR7, 0x80000020 ;  /* 0x8000002000077882 */ /* 0x000fe40000000000 */
[----:B------:R-:W-:Y:S01]  /*3aa0*/  SYNCS.ARRIVE.TRANS64.RED.A1T0 RZ, [UR4], RZ ;  /* 0x000000ffffff79a7 */ /* 0x000fe20008100404 */
[----:B------:R-:W-:Y:S01]  /*3ab0*/  WARPGROUP.ARRIVE ;  /* 0x00000000000079c5 */ /* 0x000fe20000000000 */
[----:B------:R-:W-:Y:S01]  /*3ac0*/  UMOV UR6, UR9 ;  /* 0x0000000900067c82 */ /* 0x000fe20008000000 */
[----:B------:R-:W-:Y:S01]  /*3ad0*/  UMOV UR5, 0x40000040 ;  /* 0x4000004000057882 */ /* 0x000fe20000000000 */
[----:B------:R-:W-:-:S03]  /*3ae0*/  UMOV UR4, UR8 ;  /* 0x0000000800047c82 */ /* 0x000fc60008000000 */
[----:B------:R-:W-:Y:S01]  /*3af0*/  HGMMA.64x96x16.F32.BF16 R24, gdesc[UR4].tnspA.tnspB, R24, gsb0 ;  /* 0x61600000041879f0 */ /* 0x000fe20008001818 */
[----:B------:R-:W-:Y:S02]  /*3b00*/  UIADD3 UR6, UR9, 0x40, URZ ;  /* 0x0000004009067890 */ /* 0x000fe4000fffe03f */
[----:B------:R-:W-:Y:S01]  /*3b10*/  UIADD3 UR4, UR8, 0x80, URZ ;  /* 0x0000008008047890 */ /* 0x000fe2000fffe03f */
[----:B------:R-:W-:Y:S01]  /*3b20*/  UMOV UR7, 0x80000020 ;  /* 0x8000002000077882 */ /* 0x000fe20000000000 */
[----:B------:R-:W-:Y:S01]  /*3b30*/  UMOV UR5, 0x40000040 ;  /* 0x4000004000057882 */ /* 0x000fe20000000000 */
[----:B-1----:R-:W-:-:S05]  /*3b40*/  SHF.R.U32.HI R16, RZ, 0x7, R16 ;  /* 0x00000007ff107819 */ /* 0x002fca0000011610 */
[C---:B------:R-:W-:Y:S02]  /*3b50*/  VIADD R17, R16.reuse, 0x9 ;  /* 0x0000000910117836 */ /* 0x040fe40000000000 */
[----:B------:R-:W-:Y:S01]  /*3b60*/  VIADD R16, R16, 0xc ;  /* 0x0000000c10107836 */ /* 0x000fe20000000000 */
        /* <DEDUP_REMOVED lines=36> */
.L_x_1184:
[----:B------:R-:W-:Y:S01]  /*3db0*/  UIADD3 UR39, UR39, 0x1, URZ ;  /* 0x0000000127277890 */ /* 0x000fe2000fffe03f */
[----:B------:R-:W-:Y:S01]  /*3dc0*/  VIADD R3, R3, 0x1 ;  /* 0x0000000103037836 */ /* 0x000fe20000000000 */
[----:B------:R-:W-:Y:S01]  /*3dd0*/  LOP3.LUT R5, R5, 0x1, RZ, 0x3c, !PT ;  /* 0x0000000105057812 */ /* 0x000fe200078e3cff */
[----:B------:R-:W-:Y:S01]  /*3de0*/  VIADD R4, R4, 0x36420 ;  /* 0x0003642004047836 */ /* 0x000fe20000000000 */
[----:B------:R-:W-:Y:S02]  /*3df0*/  UISETP.GE.AND UP0, UPT, UR39, UR36, UPT ;  /* 0x000000242700728c */ /* 0x000fe4000bf06270 */
[----:B------:R-:W-:Y:S02]  /*3e00*/  ISETP.NE.AND P0, PT, R3, 0x2, PT ;  /* 0x000000020300780c */ /* 0x000fe40003f05270 */
[----:B------:R-:W-:Y:S02]  /*3e10*/  PRMT R4, RZ, 0x654, R4 ;  /* 0x00000654ff047816 */ /* 0x000fe40000000004 */
[----:B------:R-:W-:-:S02]  /*3e20*/  PLOP3.LUT P1, PT, PT, PT, UP0, 0x80, 0x0 ;  /* 0x000000000000781c */ /* 0x000fc40003f2f008 */
[----:B-1----:R-:W-:Y:S01]  /*3e30*/  SEL R17, RZ, 0x1, P0 ;  /* 0x00000001ff117807 */ /* 0x002fe20000000000 */
[----:B------:R1:W-:Y:S01]  /*3e40*/  SYNCS.ARRIVE.TRANS64.RED.A1T0 RZ, [R4+URZ], RZ ;  /* 0x000000ff04ff79a7 */ /* 0x0003e2000810043f */
[----:B------:R-:W-:Y:S02]  /*3e50*/  SEL R3, R3, RZ, P0 ;  /* 0x000000ff03037207 */ /* 0x000fe40000000000 */
[----:B------:R-:W-:-:S07]  /*3e60*/  LOP3.LUT R8, R8, R17, RZ, 0x3c, !PT ;  /* 0x0000001108087212 */ /* 0x000fce00078e3cff */
[----:B-1----:R-:W-:Y:S05]  /*3e70*/  @!P1 BRA `(.L_x_1185) ;  /* 0xffffffd800989947 */ /* 0x002fea000383ffff */
        /* <DEDUP_REMOVED lines=50> */
.L_x_1159:
[----:B------:R-:W-:Y:S05]  /*41a0*/  @P0 BRA `(.L_x_1186) ;  /* 0x0000000c00700947 */ /* 0x000fea0003800000 */
[----:B------:R-:W1:Y:S01]  /*41b0*/  S2UR UR4, SR_CgaCtaId ;  /* 0x00000000000479c3 */ /* 0x000e620000008800 */
[----:B------:R-:W-:Y:S01]  /*41c0*/  UMOV UR37, 0x400 ;  /* 0x0000040000257882 */ /* 0x000fe20000000000 */
[----:B------:R-:W-:Y:S01]  /*41d0*/  LOP3.LUT R2, R2, 0xfffffffd, RZ, 0xc0, !PT ;  /* 0xfffffffd02027812 */ /* 0x000fe200078ec0ff */
[----:B-1----:R-:W-:-:S06]  /*41e0*/  ULEA UR37, UR4, UR37, 0x18 ;  /* 0x0000002504257291 */ /* 0x002fcc000f8ec03f */
[----:B------:R-:W-:-:S05]  /*41f0*/  IMAD.U32 R16, RZ, RZ, UR37 ;  /* 0x00000025ff107e24 */ /* 0x000fca000f8e00ff */
[----:B------:R-:W-:-:S13]  /*4200*/  LOP3.LUT P0, RZ, R16, 0x3ff, RZ, 0xc0, !PT ;  /* 0x000003ff10ff7812 */ /* 0x000fda000780c0ff */
[----:B------:R-:W-:Y:S01]  /*4210*/  @P0 LOP3.LUT R2, R2, 0x2, RZ, 0xfc, !PT ;  /* 0x0000000202020812 */ /* 0x000fe200078efcff */
[----:B------:R-:W-:Y:S06]  /*4220*/  @!P0 BRA `(.L_x_1187) ;  /* 0x0000000000408947 */ /* 0x000fec0003800000 */
[----:B------:R-:W-:Y:S01]  /*4230*/  MOV R14, 0x0 ;  /* 0x00000000000e7802 */ /* 0x000fe20000000f00 */
[----:B------:R-:W-:Y:S01]  /*4240*/  ULDC.64 UR4, c[0x4][0x80] ;  /* 0x0100200000047ab9 */ /* 0x000fe20000000a00 */
[----:B------:R-:W-:Y:S01]  /*4250*/  ULDC.64 UR6, c[0x4][0x88] ;  /* 0x0100220000067ab9 */ /* 0x000fe20000000a00 */
[----:B------:R-:W-:Y:S02]  /*4260*/  IMAD.U32 R4, RZ, RZ, UR4 ;  /* 0x00000004ff047e24 */ /* 0x000fe4000f8e00ff */
[----:B------:R-:W-:Y:S01]  /*4270*/  IMAD.U32 R5, RZ, RZ, UR5 ;  /* 0x00000005ff057e24 */ /* 0x000fe2000f8e00ff */
[----:B------:R-:W1:Y:S01]  /*4280*/  LDC.64 R14, c[0x4][R14] ;  /* 0x010000000e0e7b82 */ /* 0x000e620000000a00 */
[----:B------:R-:W-:Y:S01]  /*4290*/  ULDC.64 UR4, c[0x4][0x18] ;  /* 0x0100060000047ab9 */ /* 0x000fe20000000a00 */
[----:B------:R-:W-:Y:S02]  /*42a0*/  IMAD.U32 R6, RZ, RZ, UR6 ;  /* 0x00000006ff067e24 */ /* 0x000fe4000f8e00ff */
[----:B------:R-:W-:-:S02]  /*42b0*/  IMAD.U32 R7, RZ, RZ, UR7 ;  /* 0x00000007ff077e24 */ /* 0x000fc4000f8e00ff */
[----:B------:R-:W-:Y:S02]  /*42c0*/  IMAD.U32 R10, RZ, RZ, UR4 ;  /* 0x00000004ff0a7e24 */ /* 0x000fe4000f8e00ff */
[----:B------:R-:W-:Y:S02]  /*42d0*/  IMAD.U32 R11, RZ, RZ, UR5 ;  /* 0x00000005ff0b7e24 */ /* 0x000fe4000f8e00ff */
[----:B------:R-:W-:Y:S02]  /*42e0*/  IMAD.MOV.U32 R8, RZ, RZ, 0x70 ;  /* 0x00000070ff087424 */ /* 0x000fe400078e00ff */
[----:B------:R-:W-:Y:S02]  /*42f0*/  IMAD.MOV.U32 R12, RZ, RZ, 0x1 ;  /* 0x00000001ff0c7424 */ /* 0x000fe400078e00ff */
[----:B------:R-:W-:-:S07]  /*4300*/  IMAD.MOV.U32 R13, RZ, RZ, RZ ;  /* 0x000000ffff0d7224 */ /* 0x000fce00078e00ff */
[----:B------:R-:W-:-:S07]  /*4310*/  LEPC R20, `(.L_x_1187) ;  /* 0x000000001014794e */ /* 0x000fce0000000000 */
[----:B-1----:R-:W-:Y:S05]  /*4320*/  CALL.ABS.NOINC R14 ;  /* 0x000000000e007343 */ /* 0x002fea0003c00000 */
.L_x_1187:
[----:B------:R-:W-:-:S06]  /*4330*/  UIADD3 UR4, UR37, 0x9000, URZ ;  /* 0x0000900025047890 */ /* 0x000fcc000fffe03f */
[----:B------:R-:W-:-:S05]  /*4340*/  IMAD.U32 R17, RZ, RZ, UR4 ;  /* 0x00000004ff117e24 */ /* 0x000fca000f8e00ff */
[----:B------:R-:W-:-:S13]  /*4350*/  LOP3.LUT P0, RZ, R17, 0x3ff, RZ, 0xc0, !PT ;  /* 0x000003ff11ff7812 */ /* 0x000fda000780c0ff */
[----:B------:R-:W-:Y:S05]  /*4360*/  @!P0 BRA `(.L_x_1188) ;  /* 0x0000000000408947 */ /* 0x000fea0003800000 */
        /* <DEDUP_REMOVED lines=16> */
.L_x_1188:
        /* <DEDUP_REMOVED lines=18> */
.L_x_1189:
        /* <DEDUP_REMOVED lines=18> */
.L_x_1190:
[----:B------:R-:W1:Y:S01]  /*46b0*/  S2R R0, SR_TID.X ;  /* 0x0000000000007919 */ /* 0x000e620000002100 */
[----:B------:R-:W-:Y:S05]  /*46c0*/  WARPSYNC.ALL ;  /* 0x0000000000007948 */ /* 0x000fea0003800000 */
[----:B------:R-:W-:Y:S01]  /*46d0*/  BAR.SYNC.DEFER_BLOCKING 0x1, 0x180 ;  /* 0x0046000000007b1d */ /* 0x000fe20000010000 */
[----:B------:R-:W-:Y:S02]  /*46e0*/  F2FP.BF16.F32.PACK_AB R72, R73, R72 ;  /* 0x000000484948723e */ /* 0x000fe400000010ff */
        /* <DEDUP_REMOVED lines=12> */
[----:B-1----:R-:W-:Y:S01]  /*47b0*/  VIADD R5, R0, 0xffffff80 ;  /* 0xffffff8000057836 */ /* 0x002fe20000000000 */
[----:B------:R-:W-:Y:S02]  /*47c0*/  F2FP.BF16.F32.PACK_AB R97, R99, R98 ;  /* 0x000000626361723e */ /* 0x000fe400000010ff */
[----:B------:R-:W-:Y:S01]  /*47d0*/  F2FP.BF16.F32.PACK_AB R104, R105, R104 ;  /* 0x000000686968723e */ /* 0x000fe200000010ff */
[----:B------:R-:W-:Y:S01]  /*47e0*/  IMAD.SHL.U32 R0, R5, 0x40, RZ ;  /* 0x0000004005007824 */ /* 0x000fe200078e00ff */
[----:B------:R-:W-:-:S02]  /*47f0*/  SHF.R.S32.HI R6, RZ, 0x1f, R5 ;  /* 0x0000001fff067819 */ /* 0x000fc40000011405 */
[----:B------:R-:W-:Y:S02]  /*4800*/  F2FP.BF16.F32.PACK_AB R98, R101, R100 ;  /* 0x000000646562723e */ /* 0x000fe400000010ff */
[CC--:B------:R-:W-:Y:S02]  /*4810*/  LEA.HI R2, R6.reuse, R5.reuse, RZ, 0x5 ;  /* 0x0000000506027211 */ /* 0x0c0fe400078f28ff */
[----:B------:R-:W-:Y:S02]  /*4820*/  LEA.HI R4, R6, R5, RZ, 0x4 ;  /* 0x0000000506047211 */ /* 0x000fe400078f20ff */
[----:B------:R-:W-:Y:S02]  /*4830*/  SHF.R.S32.HI R7, RZ, 0x5, R2 ;  /* 0x00000005ff077819 */ /* 0x000fe40000011402 */
[----:B------:R-:W-:Y:S02]  /*4840*/  SHF.R.S32.HI R9, RZ, 0x4, R4 ;  /* 0x00000004ff097819 */ /* 0x000fe40000011404 */
[----:B------:R-:W-:Y:S01]  /*4850*/  LOP3.LUT R2, R0, 0x1c0, RZ, 0xc0, !PT ;  /* 0x000001c000027812 */ /* 0x000fe200078ec0ff */
[----:B------:R-:W-:Y:S01]  /*4860*/  IMAD.SHL.U32 R3, R7, 0x10, RZ ;  /* 0x0000001007037824 */ /* 0x000fe200078e00ff */
[----:B------:R-:W-:-:S02]  /*4870*/  LEA.HI R4, R4, R9, RZ, 0x1 ;  /* 0x0000000904047211 */ /* 0x000fc400078f08ff */
[-C--:B------:R-:W-:Y:S02]  /*4880*/  LEA.HI R0, R6, R5.reuse, RZ, 0x3 ;  /* 0x0000000506007211 */ /* 0x080fe400078f18ff */
[----:B------:R-:W-:Y:S02]  /*4890*/  LOP3.LUT R3, R2, 0x30, R3, 0xf8, !PT ;  /* 0x0000003002037812 */ /* 0x000fe400078ef803 */
[----:B------:R-:W-:Y:S02]  /*48a0*/  LOP3.LUT R4, R4, 0x7ffffe, RZ, 0xc0, !PT ;  /* 0x007ffffe04047812 */ /* 0x000fe400078ec0ff */
[----:B------:R-:W-:Y:S02]  /*48b0*/  LEA.HI R5, R6, R5, RZ, 0x7 ;  /* 0x0000000506057211 */ /* 0x000fe400078f38ff */
[----:B------:R-:W-:Y:S01]  /*48c0*/  LOP3.LUT R0, R3, 0x8, R0, 0xf8, !PT ;  /* 0x0000000803007812 */ /* 0x000fe200078ef800 */
[----:B------:R-:W-:Y:S01]  /*48d0*/  IMAD.IADD R4, R9, 0x1, -R4 ;  /* 0x0000000109047824 */ /* 0x000fe200078e0a04 */
[----:B------:R-:W-:-:S02]  /*48e0*/  SHF.R.S32.HI R5, RZ, 0x7, R5 ;  /* 0x00000007ff057819 */ /* 0x000fc40000011405 */
[----:B------:R-:W-:Y:S02]  /*48f0*/  SHF.R.U32.HI R3, RZ, 0x3, R2 ;  /* 0x00000003ff037819 */ /* 0x000fe40000011602 */
[----:B------:R-:W-:Y:S01]  /*4900*/  F2FP.BF16.F32.PACK_AB R99, R103, R102 ;  /* 0x000000666763723e */ /* 0x000fe200000010ff */
[----:B------:R-:W-:Y:S01]  /*4910*/  IMAD R5, R5, 0xc, R4 ;  /* 0x0000000c05057824 */ /* 0x000fe200078e0204 */
[----:B------:R-:W-:Y:S01]  /*4920*/  LOP3.LUT R0, R0, R3, RZ, 0x3c, !PT ;  /* 0x0000000300007212 */ /* 0x000fe200078e3cff */
[----:B------:R-:W1:Y:S01]  /*4930*/  SHFL.IDX PT, R2, R7, RZ, 0x1f ;  /* 0x00001fff07027589 */ /* 0x000e6200000e0000 */
[----:B------:R-:W-:Y:S02]  /*4940*/  F2FP.BF16.F32.PACK_AB R105, R107, R106 ;  /* 0x0000006a6b69723e */ /* 0x000fe400000010ff */
[----:B------:R-:W-:Y:S01]  /*4950*/  F2FP.BF16.F32.PACK_AB R112, R113, R112 ;  /* 0x000000707170723e */ /* 0x000fe200000010ff */
[----:B------:R-:W-:Y:S01]  /*4960*/  IMAD.U32 R0, R5, 0x200, R0 ;  /* 0x0000020005007824 */ /* 0x000fe200078e0000 */
[----:B------:R-:W-:-:S02]  /*4970*/  F2FP.BF16.F32.PACK_AB R106, R109, R108 ;  /* 0x0000006c6d6a723e */ /* 0x000fc400000010ff */
[----:B------:R-:W-:Y:S02]  /*4980*/  F2FP.BF16.F32.PACK_AB R107, R111, R110 ;  /* 0x0000006e6f6b723e */ /* 0x000fe400000010ff */
        /* <DEDUP_REMOVED lines=23> */
[----:B------:R-:W-:Y:S01]  /*4b00*/  F2FP.BF16.F32.PACK_AB R43, R47, R46 ;  /* 0x0000002e2f2b723e */ /* 0x000fe200000010ff */
[----:B------:R2:W-:Y:S01]  /*4b10*/  STSM.16.MT88.4 [R0+0x800], R32 ;  /* 0x0008002000007844 */ /* 0x0005e20000004200 */
        /* <DEDUP_REMOVED lines=14> */
[----:B-1----:R-:W-:-:S03]  /*4c00*/  ISETP.NE.AND P0, PT, R2, 0xb, PT ;  /* 0x0000000b0200780c */ /* 0x002fc60003f05270 */
[----:B------:R2:W-:Y:S01]  /*4c10*/  STSM.16.MT88.4 [R0+0x2800], R64 ;  /* 0x0028004000007844 */ /* 0x0005e20000004200 */
[----:B------:R-:W-:Y:S01]  /*4c20*/  @!PT LDS RZ, [RZ] ;  /* 0x00000000fffff984 */ /* 0x000fe20000000800 */
[----:B------:R-:W-:Y:S01]  /*4c30*/  @!PT LDS RZ, [RZ] ;  /* 0x00000000fffff984 */ /* 0x000fe20000000800 */
[----:B------:R-:W-:Y:S01]  /*4c40*/  @!PT LDS RZ, [RZ] ;  /* 0x00000000fffff984 */ /* 0x000fe20000000800 */
[----:B------:R1:W-:Y:S06]  /*4c50*/  MEMBAR.ALL.CTA ;  /* 0x0000000000007992 */ /* 0x0003ec0000008000 */
[----:B-1----:R-:W1:Y:S02]  /*4c60*/  FENCE.VIEW.ASYNC.S ;  /* 0x00000000000073c6 */ /* 0x002e640000000000 */
[----:B-1----:R-:W-:Y:S06]  /*4c70*/  BAR.ARV 0x1, 0x1a0 ;  /* 0x0046800000007b1d */ /* 0x002fec0000002000 */
[----:B------:R-:W-:Y:S05]  /*4c80*/  @P0 BRA `(.L_x_1191) ;  /* 0x0000000000b00947 */ /* 0x000fea0003800000 */
[----:B------:R-:W-:Y:S01]  /*4c90*/  BAR.SYNC.DEFER_BLOCKING 0x1, 0x1a0 ;  /* 0x0046800000007b1d */ /* 0x000fe20000010000 */
[----:B------:R-:W-:-:S05]  /*4ca0*/  ELECT P0, URZ, PT ;  /* 0x00000000003f782f */ /* 0x000fca0003800000 */
[----:B------:R-:W-:Y:S08]  /*4cb0*/  BSSY B0, `(.L_x_1191) ;  /* 0x0000029000007945 */ /* 0x000ff00003800000 */
[----:B------:R-:W-:Y:S05]  /*4cc0*/  @!P0 BRA `(.L_x_1192) ;  /* 0x00000000009c8947 */ /* 0x000fea0003800000 */
[----:B------:R-:W1:Y:S01]  /*4cd0*/  S2UR UR10, SR_CTAID.X ;  /* 0x00000000000a79c3 */ /* 0x000e620000002500 */
[----:B------:R-:W-:Y:S01]  /*4ce0*/  ULDC.64 UR6, c[0x0][0x198] ;  /* 0x0000660000067ab9 */ /* 0x000fe20000000a00 */
[----:B------:R-:W-:Y:S02]  /*4cf0*/  UIADD3 UR8, UR37, 0x9000, URZ ;  /* 0x0000900025087890 */ /* 0x000fe4000fffe03f */
[----:B------:R-:W-:Y:S02]  /*4d00*/  UIADD3 UR4, UP0, UR6, 0x770, URZ ;  /* 0x0000077006047890 */ /* 0x000fe4000ff1e03f */
[----:B------:R-:W-:Y:S02]  /*4d10*/  UIADD3 UR40, UR37, 0xc000, URZ ;  /* 0x0000c00025287890 */ /* 0x000fe4000fffe03f */
[----:B------:R-:W3:Y:S01]  /*4d20*/  S2UR UR11, SR_CTAID.Y ;  /* 0x00000000000b79c3 */ /* 0x000ee20000002600 */
[----:B------:R-:W-:Y:S02]  /*4d30*/  UIADD3.X UR5, URZ, UR7, URZ, UP0, !UPT ;  /* 0x000000073f057290 */ /* 0x000fe400087fe43f */
[----:B------:R-:W-:-:S02]  /*4d40*/  UIADD3 UR6, UP0, UR6, 0x670, URZ ;  /* 0x0000067006067890 */ /* 0x000fc4000ff1e03f */
[----:B------:R-:W-:Y:S02]  /*4d50*/  UIADD3 UR32, UR37, 0xf000, URZ ;  /* 0x0000f00025207890 */ /* 0x000fe4000fffe03f */
[----:B------:R-:W-:Y:S01]  /*4d60*/  UIADD3.X UR7, URZ, UR7, URZ, UP0, !UPT ;  /* 0x000000073f077290 */ /* 0x000fe200087fe43f */
[----:B------:R-:W4:Y:S01]  /*4d70*/  S2UR UR12, SR_CTAID.Z ;  /* 0x00000000000c79c3 */ /* 0x000f220000002700 */
[----:B------:R-:W-:Y:S02]  /*4d80*/  UIADD3 UR24, UR37, 0x3000, URZ ;  /* 0x0000300025187890 */ /* 0x000fe4000fffe03f */
[----:B------:R-:W-:Y:S01]  /*4d90*/  UIADD3 UR16, UR37, 0x6000, URZ ;  /* 0x0000600025107890 */ /* 0x000fe2000fffe03f */
[----:B------:R-:W-:Y:S01]  /*4da0*/  UMOV UR9, URZ ;  /* 0x0000003f00097c82 */ /* 0x000fe20008000000 */
[----:B------:R-:W-:Y:S01]  /*4db0*/  UMOV UR41, 0x40 ;  /* 0x0000004000297882 */ /* 0x000fe20000000000 */
[----:B------:R-:W-:Y:S01]  /*4dc0*/  UMOV UR33, 0x80 ;  /* 0x0000008000217882 */ /* 0x000fe20000000000 */
[----:B-1----:R-:W-:Y:S01]  /*4dd0*/  UIMAD UR10, UR10, 0x60, URZ ;  /* 0x000000600a0a78a4 */ /* 0x002fe2000f8e023f */
[----:B------:R-:W-:Y:S01]  /*4de0*/  UMOV UR25, 0x40 ;  /* 0x0000004000197882 */ /* 0x000fe20000000000 */
[----:B------:R-:W-:-:S05]  /*4df0*/  UMOV UR17, 0x80 ;  /* 0x0000008000117882 */ /* 0x000fca0000000000 */
[----:B------:R-:W-:Y:S01]  /*4e00*/  UMOV UR42, UR10 ;  /* 0x0000000a002a7c82 */ /* 0x000fe20008000000 */
[----:B---3--:R-:W-:Y:S01]  /*4e10*/  UMOV UR43, UR11 ;  /* 0x0000000b002b7c82 */ /* 0x008fe20008000000 */
[----:B------:R-:W-:Y:S01]  /*4e20*/  UMOV UR35, UR11 ;  /* 0x0000000b00237c82 */ /* 0x000fe20008000000 */
[----:B------:R-:W-:Y:S01]  /*4e30*/  UMOV UR34, UR10 ;  /* 0x0000000a00227c82 */ /* 0x000fe20008000000 */
[----:B------:R-:W-:Y:S01]  /*4e40*/  UMOV UR27, UR11 ;  /* 0x0000000b001b7c82 */ /* 0x000fe20008000000 */
[----:B------:R-:W-:Y:S01]  /*4e50*/  UMOV UR26, UR10 ;  /* 0x0000000a001a7c82 */ /* 0x000fe20008000000 */
[----:B------:R-:W-:Y:S01]  /*4e60*/  UMOV UR19, UR11 ;  /* 0x0000000b00137c82 */ /* 0x000fe20008000000 */
[----:B------:R-:W-:Y:S01]  /*4e70*/  UMOV UR18, UR10 ;  /* 0x0000000a00127c82 */ /* 0x000fe20008000000 */
[----:B----4-:R-:W-:Y:S01]  /*4e80*/  UMOV UR44, UR12 ;  /* 0x0000000c002c7c82 */ /* 0x010fe20008000000 */
[----:B------:R1:W-:Y:S01]  /*4e90*/  UTMASTG.4D [UR8], [UR4] ;  /* 0x00000008040073b5 */ /* 0x0003e20008018000 */
[----:B------:R-:W-:Y:S01]  /*4ea0*/  UMOV UR36, UR12 ;  /* 0x0000000c00247c82 */ /* 0x000fe20008000000 */
[----:B------:R-:W-:Y:S01]  /*4eb0*/  UMOV UR28, UR12 ;  /* 0x0000000c001c7c82 */ /* 0x000fe20008000000 */
[----:B------:R-:W-:Y:S01]  /*4ec0*/  UMOV UR20, UR12 ;  /* 0x0000000c00147c82 */ /* 0x000fe20008000000 */
[----:B------:R3:W-:Y:S01]  /*4ed0*/  UTMASTG.4D [UR40], [UR4] ;  /* 0x00000028040073b5 */ /* 0x0007e20008018000 */
[----:B------:R3:W-:Y:S01]  /*4ee0*/  UTMASTG.4D [UR32], [UR4] ;  /* 0x00000020040073b5 */ /* 0x0007e20008018000 */
[----:B-1----:R-:W-:-:S02]  /*4ef0*/  UMOV UR8, UR37 ;  /* 0x0000002500087c82 */ /* 0x002fc40008000000 */
[----:B------:R3:W-:Y:S01]  /*4f00*/  UTMASTG.4D [UR8], [UR6] ;  /* 0x00000008060073b5 */ /* 0x0007e20008018000 */
[----:B------:R3:W-:Y:S01]  /*4f10*/  UTMASTG.4D [UR24], [UR6] ;  /* 0x00000018060073b5 */ /* 0x0007e20008018000 */
[----:B------:R3:W-:Y:S02]  /*4f20*/  UTMASTG.4D [UR16], [UR6] ;  /* 0x00000010060073b5 */ /* 0x0007e40008018000 */
[----:B---3--:R0:W-:Y:S02]  /*4f30*/  UTMACMDFLUSH ;  /* 0x00000000000079b7 */ /* 0x0081e40000000000 */
.L_x_1192:
[----:B------:R-:W-:Y:S05]  /*4f40*/  BSYNC B0 ;  /* 0x0000000000007941 */ /* 0x000fea0003800000 */
.L_x_1191:
[----:B------:R-:W-:-:S04]  /*4f50*/  DEPBAR.LE SB0, 0x0 ;  /* 0x000080000000791a */ /* 0x000fc80000000000 */
[----:B------:R-:W-:Y:S05]  /*4f60*/  EXIT ;  /* 0x000000000000794d */ /* 0x000fea0003800000 */
.L_x_1186:
[----:B------:R-:W1:Y:S01]  /*4f70*/  S2R R0, SR_TID.X ;  /* 0x0000000000007919 */ /* 0x000e620000002100 */
[----:B------:R-:W2:Y:S01]  /*4f80*/  S2UR UR11, SR_CTAID.Y ;  /* 0x00000000000b79c3 */ /* 0x000ea20000002600 */
[----:B------:R-:W-:Y:S01]  /*4f90*/  ULDC.64 UR4, c[0x0][0x208] ;  /* 0x0000820000047ab9 */ /* 0x000fe20000000a00 */
[----:B------:R-:W-:Y:S01]  /*4fa0*/  BSSY B0, `(.L_x_1193) ;  /* 0x0000032000007945 */ /* 0x000fe20003800000 */
[----:B------:R-:W3:Y:S05]  /*4fb0*/  S2R R11, SR_CTAID.X ;  /* 0x00000000000b7919 */ /* 0x000eea0000002500 */
[----:B------:R-:W4:Y:S08]  /*4fc0*/  LDC.64 R2, c[0x0][0x820] ;  /* 0x00020800ff027b82 */ /* 0x000f300000000a00 */
[----:B------:R-:W3:Y:S08]  /*4fd0*/  LDC.64 R18, c[0x0][0x808] ;  /* 0x00020200ff127b82 */ /* 0x000ef00000000a00 */
[----:B------:R-:W5:Y:S01]  /*4fe0*/  S2UR UR10, SR_CTAID.Z ;  /* 0x00000000000a79c3 */ /* 0x000f620000002700 */
[----:B--2---:R-:W-:Y:S01]  /*4ff0*/  USHF.R.S32.HI UR7, URZ, 0x1f, UR11 ;  /* 0x0000001f3f077899 */ /* 0x004fe2000801140b */
[----:B-1----:R-:W-:-:S06]  /*5000*/  VIADD R7, R0, 0xffffff80 ;  /* 0xffffff8000077836 */ /* 0x002fcc0000000000 */
[----:B------:R-:W1:Y:S01]  /*5010*/  LDC.64 R12, c[0x0][0x828] ;  /* 0x00020a00ff0c7b82 */ /* 0x000e620000000a00 */
[----:B----4-:R-:W-:Y:S02]  /*5020*/  IMAD R0, R2, UR7, RZ ;  /* 0x0000000702007c24 */ /* 0x010fe4000f8e02ff */
[----:B------:R-:W-:-:S05]  /*5030*/  IMAD.HI R4, R7, 0x2aaaaaab, RZ ;  /* 0x2aaaaaab07047827 */ /* 0x000fca00078e02ff */
[----:B------:R-:W-:Y:S01]  /*5040*/  SHF.R.U32.HI R5, RZ, 0x1f, R4 ;  /* 0x0000001fff057819 */ /* 0x000fe20000011604 */
[----:B---3--:R-:W-:Y:S01]  /*5050*/  IMAD R15, R11, -0x60, R18 ;  /* 0xffffffa00b0f7824 */ /* 0x008fe200078e0212 */
[----:B------:R-:W2:Y:S02]  /*5060*/  LDC.64 R20, c[0x0][0x850] ;  /* 0x00021400ff147b82 */ /* 0x000ea40000000a00 */
[----:B------:R-:W-:Y:S01]  /*5070*/  LEA.HI.SX32 R4, R4, R5, 0x1e ;  /* 0x0000000504047211 */ /* 0x000fe200078ff2ff */
[----:B------:R-:W-:-:S03]  /*5080*/  IMAD R5, R3, UR11, R0 ;  /* 0x0000000b03057c24 */ /* 0x000fc6000f8e0200 */
[CC--:B------:R-:W-:Y:S01]  /*5090*/  ISETP.GE.AND P3, PT, R4.reuse, R15.reuse, PT ;  /* 0x0000000f0400720c */ /* 0x0c0fe20003f66270 */
[C---:B------:R-:W-:Y:S01]  /*50a0*/  IMAD R6, R4.reuse, -0x18, R7 ;  /* 0xffffffe804067824 */ /* 0x040fe200078e0207 */
[----:B------:R-:W3:Y:S01]  /*50b0*/  LDC.64 R22, c[0x0][0x858] ;  /* 0x00021600ff167b82 */ /* 0x000ee20000000a00 */
[----:B------:R-:W-:Y:S01]  /*50c0*/  VIADD R0, R4, 0x10 ;  /* 0x0000001004007836 */ /* 0x000fe20000000000 */
[----:B-----5:R-:W-:Y:S01]  /*50d0*/  USHF.R.S32.HI UR6, URZ, 0x1f, UR10 ;  /* 0x0000001f3f067899 */ /* 0x020fe2000801140a */
[----:B------:R-:W-:Y:S02]  /*50e0*/  IMAD.SHL.U32 R6, R6, 0x8, RZ ;  /* 0x0000000806067824 */ /* 0x000fe400078e00ff */
[----:B------:R-:W-:Y:S01]  /*50f0*/  VIADD R8, R4, 0x30 ;  /* 0x0000003004087836 */ /* 0x000fe20000000000 */
[----:B------:R-:W-:Y:S01]  /*5100*/  ISETP.GE.AND P4, PT, R0, R15, PT ;  /* 0x0000000f0000720c */ /* 0x000fe20003f86270 */
[C---:B------:R-:W-:Y:S01]  /*5110*/  VIADD R0, R4.reuse, 0x20 ;  /* 0x0000002004007836 */ /* 0x040fe20000000000 */
[----:B------:R-:W-:Y:S01]  /*5120*/  SHF.R.S32.HI R7, RZ, 0x1f, R6 ;  /* 0x0000001fff077819 */ /* 0x000fe20000011406 */
[----:B------:R-:W-:Y:S01]  /*5130*/  VIADD R10, R4, 0x40 ;  /* 0x00000040040a7836 */ /* 0x000fe20000000000 */
[----:B------:R-:W-:-:S02]  /*5140*/  ISETP.GE.OR P6, PT, R6, R19, P3 ;  /* 0x000000130600720c */ /* 0x000fc40001fc6670 */
[-C--:B------:R-:W-:Y:S01]  /*5150*/  ISETP.GE.AND P5, PT, R0, R15.reuse, PT ;  /* 0x0000000f0000720c */ /* 0x080fe20003fa6270 */
[----:B------:R-:W-:Y:S01]  /*5160*/  IMAD.WIDE.U32 R2, R2, UR11, R6 ;  /* 0x0000000b02027c25 */ /* 0x000fe2000f8e0006 */
[-C--:B------:R-:W-:Y:S02]  /*5170*/  ISETP.GE.AND P0, PT, R8, R15.reuse, PT ;  /* 0x0000000f0800720c */ /* 0x080fe40003f06270 */
[----:B------:R-:W-:Y:S01]  /*5180*/  ISETP.GE.AND P1, PT, R10, R15, PT ;  /* 0x0000000f0a00720c */ /* 0x000fe20003f26270 */
[----:B------:R-:W-:Y:S01]  /*5190*/  IMAD.IADD R3, R3, 0x1, R5 ;  /* 0x0000000103037824 */ /* 0x000fe200078e0205 */
[----:B------:R-:W-:Y:S01]  /*51a0*/  SHF.R.S32.HI R5, RZ, 0x1f, R4 ;  /* 0x0000001fff057819 */ /* 0x000fe20000011404 */
[----:B-1----:R-:W-:Y:S01]  /*51b0*/  IMAD R0, R12, UR6, RZ ;  /* 0x000000060c007c24 */ /* 0x002fe2000f8e02ff */
[----:B------:R-:W-:Y:S01]  /*51c0*/  ISETP.GE.OR P2, PT, R6, R19, P4 ;  /* 0x000000130600720c */ /* 0x000fe20002746670 */
[----:B------:R-:W-:-:S04]  /*51d0*/  IMAD.WIDE.U32 R8, R12, UR10, R2 ;  /* 0x0000000a0c087c25 */ /* 0x000fc8000f8e0002 */
[----:B------:R-:W-:Y:S02]  /*51e0*/  IMAD R13, R13, UR10, R0 ;  /* 0x0000000a0d0d7c24 */ /* 0x000fe4000f8e0200 */
        /* <DEDUP_REMOVED lines=13> */
.L_x_1194:
[----:B------:R-:W-:Y:S05]  /*52c0*/  BSYNC B0 ;  /* 0x0000000000007941 */ /* 0x000fea0003800000 */
.L_x_1193:
[----:B------:R-:W-:Y:S01]  /*52d0*/  BSSY B0, `(.L_x_1195) ;  /* 0x0000010000007945 */ /* 0x000fe20003800000 */
[----:B------:R-:W-:-:S03]  /*52e0*/  ISETP.GE.OR P6, PT, R6, R19, P5 ;  /* 0x000000130600720c */ /* 0x000fc60002fc6670 */
[----:B------:R-:W-:Y:S10]  /*52f0*/  @P2 BRA `(.L_x_1196) ;  /* 0x0000000000342947 */ /* 0x000ff40003800000 */
        /* <DEDUP_REMOVED lines=13> */
.L_x_1196:
[----:B------:R-:W-:Y:S05]  /*53d0*/  BSYNC B0 ;  /* 0x0000000000007941 */ /* 0x000fea0003800000 */
.L_x_1195:
[----:B------:R-:W-:Y:S01]  /*53e0*/  BSSY B0, `(.L_x_1197) ;  /* 0x0000010000007945 */ /* 0x000fe20003800000 */
[----:B------:R-:W-:-:S03]  /*53f0*/  ISETP.GE.OR P2, PT, R6, R19, P0 ;  /* 0x000000130600720c */ /* 0x000fc60000746670 */
[----:B------:R-:W-:Y:S10]  /*5400*/  @P6 BRA `(.L_x_1198) ;  /* 0x0000000000346947 */ /* 0x000ff40003800000 */
[----:B-1--4-:R-:W-:Y:S01]  /*5410*/  IADD3 R17, P6, R2, 0x20, RZ ;  /* 0x0000002002117810 */ /* 0x012fe20007fde0ff */
        /* <DEDUP_REMOVED lines=12> */
.L_x_1198:
[----:B------:R-:W-:Y:S05]  /*54e0*/  BSYNC B0 ;  /* 0x0000000000007941 */ /* 0x000fea0003800000 */
.L_x_1197:
[----:B------:R-:W-:Y:S01]  /*54f0*/  BSSY B0, `(.L_x_1199) ;  /* 0x0000011000007945 */ /* 0x000fe20003800000 */
[----:B------:R-:W-:Y:S01]  /*5500*/  ISETP.GE.OR P6, PT, R6, R19, P1 ;  /* 0x000000130600720c */ /* 0x000fe20000fc6670 */
[----:B------:R-:W-:Y:S02]  /*5510*/  VIADD R0, R4, 0x50 ;  /* 0x0000005004007836 */ /* 0x000fe40000000000 */
[----:B------:R-:W-:Y:S10]  /*5520*/  @P2 BRA `(.L_x_1200) ;  /* 0x0000000000342947 */ /* 0x000ff40003800000 */
        /* <DEDUP_REMOVED lines=12> */
[----:B------:R1:W-:Y:S02]  /*55f0*/  STG.E.128 desc[UR4][R10.64], RZ ;  /* 0x000000ff0a007986 */ /* 0x0003e4000c101d04 */
.L_x_1200:
[----:B------:R-:W-:Y:S05]  /*5600*/  BSYNC B0 ;  /* 0x0000000000007941 */ /* 0x000fea0003800000 */
.L_x_1199:
[----:B------:R-:W-:Y:S01]  /*5610*/  BSSY B0, `(.L_x_1201) ;  /* 0x0000011000007945 */ /* 0x000fe20003800000 */
[----:B------:R-:W-:Y:S01]  /*5620*/  ISETP.GE.AND P2, PT, R0, R15, PT ;  /* 0x0000000f0000720c */ /* 0x000fe20003f46270 */
[----:B-12---:R-:W-:Y:S02]  /*5630*/  IMAD R10, R20, UR7, RZ ;  /* 0x00000007140a7c24 */ /* 0x006fe4000f8e02ff */
        /* <DEDUP_REMOVED lines=14> */
.L_x_1202:
[----:B------:R-:W-:Y:S05]  /*5720*/  BSYNC B0 ;  /* 0x0000000000007941 */ /* 0x000fea0003800000 */
.L_x_1201:
[----:B------:R-:W-:Y:S01]  /*5730*/  ISETP.GE.OR P6, PT, R6, R19, P2 ;  /* 0x000000130600720c */ /* 0x000fe200017c6670 */
[----:B------:R-:W-:Y:S01]  /*5740*/  IMAD R11, R21, UR11, R10 ;  /* 0x0000000b150b7c24 */ /* 0x000fe2000f8e020a */
[----:B------:R-:W-:Y:S01]  /*5750*/  ULDC UR8, c[0x0][0x83c] ;  /* 0x00020f0000087ab9 */ /* 0x000fe20000000800 */
[----:B------:R-:W-:Y:S01]  /*5760*/  IMAD.WIDE.U32 R4, R20, UR11, R6 ;  /* 0x0000000b14047c25 */ /* 0x000fe2000f8e0006 */
[----:B------:R-:W-:Y:S01]  /*5770*/  BSSY B0, `(.L_x_1203) ;  /* 0x0000019000007945 */ /* 0x000fe20003800000 */
[C---:B------:R-:W-:Y:S02]  /*5780*/  ISETP.GE.OR P3, PT, R6.reuse, UR8, P3 ;  /* 0x0000000806007c0c */ /* 0x040fe40009f66670 */
[----:B------:R-:W-:Y:S01]  /*5790*/  IMAD.IADD R5, R5, 0x1, R11 ;  /* 0x0000000105057824 */ /* 0x000fe200078e020b */
[----:B------:R-:W-:Y:S01]  /*57a0*/  ISETP.GE.OR P4, PT, R6, UR8, P4 ;  /* 0x0000000806007c0c */ /* 0x000fe2000a786670 */
[----:B---3--:R-:W-:Y:S01]  /*57b0*/  IMAD R0, R22, UR6, RZ ;  /* 0x0000000616007c24 */ /* 0x008fe2000f8e02ff */
[----:B------:R-:W-:-:S02]  /*57c0*/  ISETP.GE.OR P5, PT, R6, UR8, P5 ;  /* 0x0000000806007c0c */ /* 0x000fc4000afa6670 */
[C---:B------:R-:W-:Y:S01]  /*57d0*/  ISETP.GE.OR P0, PT, R6.reuse, UR8, P0 ;  /* 0x0000000806007c0c */ /* 0x040fe20008706670 */
[----:B------:R-:W-:Y:S01]  /*57e0*/  IMAD R11, R23, UR10, R0 ;  /* 0x0000000a170b7c24 */ /* 0x000fe2000f8e0200 */
[C---:B------:R-:W-:Y:S02]  /*57f0*/  ISETP.GE.OR P1, PT, R6.reuse, UR8, P1 ;  /* 0x0000000806007c0c */ /* 0x040fe40008f26670 */
[----:B------:R-:W-:Y:S01]  /*5800*/  ISETP.GE.OR P2, PT, R6, UR8, P2 ;  /* 0x0000000806007c0c */ /* 0x000fe20009746670 */
[----:B------:R-:W-:Y:S01]  /*5810*/  IMAD.WIDE.U32 R6, R22, UR10, R4 ;  /* 0x0000000a16067c25 */ /* 0x000fe2000f8e0004 */
[----:B------:R-:W-:Y:S11]  /*5820*/  @P6 BRA `(.L_x_1204) ;  /* 0x0000000000346947 */ /* 0x000ff60003800000 */
        /* <DEDUP_REMOVED lines=13> */
.L_x_1204:
[----:B------:R-:W-:Y:S05]  /*5900*/  BSYNC B0 ;  /* 0x0000000000007941 */ /* 0x000fea0003800000 */
.L_x_1203:
[----:B------:R-:W-:Y:S01]  /*5910*/  BSSY B0, `(.L_x_1205) ;  /* 0x000000d000007945 */ /* 0x000fe20003800000 */
[----:B--2---:R-:W-:-:S03]  /*5920*/  IMAD.IADD R9, R7, 0x1, R11 ;  /* 0x0000000107097824 */ /* 0x004fc600078e020b */
[----:B------:R-:W-:Y:S05]  /*5930*/  @P3 BRA `(.L_x_1206) ;  /* 0x0000000000283947 */ /* 0x000fea0003800000 */
        /* <DEDUP_REMOVED lines=10> */
.L_x_1206:
[----:B------:R-:W-:Y:S05]  /*59e0*/  BSYNC B0 ;  /* 0x0000000000007941 */ /* 0x000fea0003800000 */
.L_x_1205:
[----:B------:R-:W-:Y:S04]  /*59f0*/  BSSY B0, `(.L_x_1207) ;  /* 0x000000f000007945 */ /* 0x000fe80003800000 */
[----:B------:R-:W-:Y:S05]  /*5a00*/  @P4 BRA `(.L_x_1208) ;  /* 0x0000000000344947 */ /* 0x000fea0003800000 */
[----:B--2---:R-:W-:Y:S01]  /*5a10*/  IADD3 R11, P3, R2, 0x10, RZ ;  /* 0x00000010020b7810 */ /* 0x004fe20007f7e0ff */
        /* <DEDUP_REMOVED lines=12> */
.L_x_1208:
[----:B------:R-:W-:Y:S05]  /*5ae0*/  BSYNC B0 ;  /* 0x0000000000007941 */ /* 0x000fea0003800000 */
.L_x_1207:
[----:B------:R-:W-:Y:S04]  /*5af0*/  BSSY B0, `(.L_x_1209) ;  /* 0x000000f000007945 */ /* 0x000fe80003800000 */
[----:B------:R-:W-:Y:S05]  /*5b00*/  @P5 BRA `(.L_x_1210) ;  /* 0x0000000000345947 */ /* 0x000fea0003800000 */
[----:B--23--:R-:W-:Y:S01]  /*5b10*/  IADD3 R11, P3, R2, 0x20, RZ ;  /* 0x00000020020b7810 */ /* 0x00cfe20007f7e0ff */
        /* <DEDUP_REMOVED lines=12> */
.L_x_1210:
[----:B------:R-:W-:Y:S05]  /*5be0*/  BSYNC B0 ;  /* 0x0000000000007941 */ /* 0x000fea0003800000 */
.L_x_1209:
        /* <DEDUP_REMOVED lines=15> */
.L_x_1212:
[----:B------:R-:W-:Y:S05]  /*5ce0*/  BSYNC B0 ;  /* 0x0000000000007941 */ /* 0x000fea0003800000 */
.L_x_1211:
        /* <DEDUP_REMOVED lines=15> */
.L_x_1214:
[----:B------:R-:W-:Y:S05]  /*5de0*/  BSYNC B0 ;  /* 0x0000000000007941 */ /* 0x000fea0003800000 */
.L_x_1213:
[----:B------:R-:W-:Y:S04]  /*5df0*/  BSSY B0, `(.L_x_1215) ;  /* 0x000000f000007945 */ /* 0x000fe80003800000 */
        /* <DEDUP_REMOVED lines=14> */
.L_x_1216:
[----:B------:R-:W-:Y:S05]  /*5ee0*/  BSYNC B0 ;  /* 0x0000000000007941 */ /* 0x000fea0003800000 */
.L_x_1215:
[----:B------:R-:W-:Y:S05]  /*5ef0*/  EXIT ;  /* 0x000000000000794d */ /* 0x000fea0003800000 */
.L_x_1156:
[----:B------:R-:W-:-:S08]  /*5f00*/  NOP ;  /* 0x0000000000007918 */ /* 0x000fd00000000000 */
[----:B------:R-:W1:-:S00]  /*5f10*/  USETMAXREG.DEALLOC.CTAPOOL 0x20 ;  /* 0x00000020000079c8 */ /* 0x000e4000080e0500 */
[----:B-1----:R-:W-:Y:S01]  /*5f20*/  LOP3.LUT R0, R0, 0x3, RZ, 0xc0, !PT ;  /* 0x0000000300007812 */ /* 0x002fe200078ec0ff */
[----:B------:R-:W-:Y:S01]  /*5f30*/  BSSY B0, `(.L_x_1217) ;  /* 0x0000365000007945 */ /* 0x000fe20003800000 */
[----:B------:R-:W-:-:S04]  /*5f40*/  IMAD.MOV.U32 R18, RZ, RZ, RZ ;  /* 0x000000ffff127224 */ /* 0x000fc800078e00ff */
        /* <DEDUP_REMOVED lines=8> */
[----:B------:R-:W1:Y:S01]  /*5fd0*/  S2UR UR9, SR_CTAID.X ;  /* 0x00000000000979c3 */ /* 0x000e620000002500 */
[----:B------:R-:W-:Y:S01]  /*5fe0*/  ULDC UR4, c[0x0][0x280] ;  /* 0x0000a00000047ab9 */ /* 0x000fe20000000800 */
[----:B------:R-:W-:Y:S01]  /*5ff0*/  ULDC UR6, c[0x0][0x290] ;  /* 0x0000a40000067ab9 */ /* 0x000fe20000000800 */
[----:B------:R-:W-:-:S05]  /*6000*/  ULDC UR7, c[0x0][0x74c] ;  /* 0x0001d30000077ab9 */ /* 0x000fca0000000800 */
[----:B------:R-:W2:Y:S01]  /*6010*/  S2UR UR13, SR_CTAID.Y ;  /* 0x00000000000d79c3 */ /* 0x000ea20000002600 */
[----:B-1----:R-:W-:Y:S02]  /*6020*/  UIMAD UR5, UR9, 0x60, UR4 ;  /* 0x00000060090578a4 */ /* 0x002fe4000f8e0204 */
[----:B------:R-:W-:Y:S02]  /*6030*/  ISETP.LE.AND P0, PT, RZ, UR9, PT ;  /* 0x00000009ff007c0c */ /* 0x000fe4000bf03270 */
[----:B------:R-:W-:-:S04]  /*6040*/  UIADD3 UR5, -UR7, UR5, -UR6 ;  /* 0x0000000507057290 */ /* 0x000fc8000fffe906 */
[----:B------:R-:W-:-:S04]  /*6050*/  USHF.R.S32.HI UR6, URZ, 0x1f, UR5 ;  /* 0x0000001f3f067899 */ /* 0x000fc80008011405 */
[----:B------:R-:W-:-:S04]  /*6060*/  ULEA.HI UR6, UR6, UR5, URZ, 0x6 ;  /* 0x0000000506067291 */ /* 0x000fc8000f8f303f */
[----:B------:R-:W-:Y:S02]  /*6070*/  USHF.R.S32.HI UR5, URZ, 0x6, UR6 ;  /* 0x000000063f057899 */ /* 0x000fe40008011406 */
[----:B------:R-:W-:Y:S02]  /*6080*/  UIADD3 UR6, UR4, 0x3f, URZ ;  /* 0x0000003f04067890 */ /* 0x000fe4000fffe03f */
[----:B------:R-:W-:Y:S02]  /*6090*/  UISETP.LT.AND UP0, UPT, URZ, UR5, UPT ;  /* 0x000000053f00728c */ /* 0x000fe4000bf01270 */
[----:B------:R-:W-:Y:S02]  /*60a0*/  USHF.R.S32.HI UR7, URZ, 0x1f, UR6 ;  /* 0x0000001f3f077899 */ /* 0x000fe40008011406 */
[----:B------:R-:W-:Y:S02]  /*60b0*/  USEL UR5, URZ, UR5, !UP0 ;  /* 0x000000053f057287 */ /* 0x000fe4000c000000 */
[----:B------:R-:W-:-:S04]  /*60c0*/  ULEA.HI UR7, UR7, UR6, URZ, 0x6 ;  /* 0x0000000607077291 */ /* 0x000fc8000f8f303f */
[----:B------:R-:W-:Y:S01]  /*60d0*/  USHF.R.S32.HI UR8, URZ, 0x6, UR7 ;  /* 0x000000063f087899 */ /* 0x000fe20008011407 */
[----:B--2---:R-:W-:Y:S11]  /*60e0*/  @!P0 BRA `(.L_x_1220) ;  /* 0x0000000000288947 */ /* 0x004ff60003800000 */
        /* <DEDUP_REMOVED lines=10> */
.L_x_1220:
[----:B------:R-:W-:Y:S02]  /*6190*/  UISETP.GT.AND UP0, UPT, UR8, UR5, UPT ;  /* 0x000000050800728c */ /* 0x000fe4000bf04270 */
[----:B------:R-:W-:Y:S02]  /*61a0*/  USHF.R.S32.HI UR14, URZ, 0x1f, UR12 ;  /* 0x0000001f3f0e7899 */ /* 0x000fe4000801140c */
[----:B------:R-:W-:Y:S02]  /*61b0*/  USHF.R.S32.HI UR9, URZ, 0x1f, UR13 ;  /* 0x0000001f3f097899 */ /* 0x000fe4000801140d */
[----:B------:R-:W-:-:S13]  /*61c0*/  PLOP3.LUT P0, PT, PT, PT, UP0, 0x80, 0x0 ;  /* 0x000000000000781c */ /* 0x000fda0003f0f008 */
[----:B------:R-:W-:Y:S05]  /*61d0*/  @!P0 BRA `(.L_x_1219) ;  /* 0x0000003000e88947 */ /* 0x000fea0003800000 */
[----:B------:R-:W-:Y:S01]  /*61e0*/  UIADD3 UR4, -UR5, UR8, URZ ;  /* 0x0000000805047290 */ /* 0x000fe2000fffe13f */
[----:B------:R-:W-:Y:S01]  /*61f0*/  ULDC.64 UR10, c[0x0][0x2d8] ;  /* 0x0000b600000a7ab9 */ /* 0x000fe20000000a00 */
[----:B------:R-:W-:Y:S02]  /*6200*/  ELECT P0, URZ, PT ;  /* 0x00000000003f782f */ /* 0x000fe40003800000 */
[----:B------:R-:W-:Y:S02]  /*6210*/  ULOP3.LUT UR4, UR4, 0x1, URZ, 0xc0, !UPT ;  /* 0x0000000104047892 */ /* 0x000fe4000f8ec03f */
[----:B------:R-:W-:Y:S02]  /*6220*/  UIMAD UR9, UR9, UR10, URZ ;  /* 0x0000000a090972a4 */ /* 0x000fe4000f8e023f */
[----:B------:R-:W-:Y:S02]  /*6230*/  UISETP.NE.U32.AND UP0, UPT, UR4, 0x1, UPT ;  /* 0x000000010400788c */ /* 0x000fe4000bf05070 */
[----:B------:R-:W-:-:S02]  /*6240*/  UIMAD.WIDE.U32 UR6, UR13, UR10, URZ ;  /* 0x0000000a0d0672a5 */ /* 0x000fc4000f8e003f */
[----:B------:R-:W-:Y:S02]  /*6250*/  UIMAD UR9, UR13, UR11, UR9 ;  /* 0x0000000b0d0972a4 */ /* 0x000fe4000f8e0209 */
[----:B------:R-:W-:Y:S01]  /*6260*/  PLOP3.LUT P1, PT, PT, PT, UP0, 0x80, 0x0 ;  /* 0x000000000000781c */ /* 0x000fe20003f2f008 */
[----:B------:R-:W-:Y:S01]  /*6270*/  ULDC.64 UR10, c[0x0][0x2e0] ;  /* 0x0000b800000a7ab9 */ /* 0x000fe20000000a00 */
[----:B------:R-:W-:Y:S02]  /*6280*/  UIADD3 UR7, UR7, UR9, URZ ;  /* 0x0000000907077290 */ /* 0x000fe4000fffe03f */
[----:B------:R-:W-:Y:S02]  /*6290*/  UIMAD UR9, UR14, UR10, URZ ;  /* 0x0000000a0e0972a4 */ /* 0x000fe4000f8e023f */
[----:B------:R-:W-:Y:S02]  /*62a0*/  UIMAD.WIDE.U32 UR6, UR12, UR10, UR6 ;  /* 0x0000000a0c0672a5 */ /* 0x000fe4000f8e0006 */
[----:B------:R-:W-:-:S04]  /*62b0*/  UIMAD UR9, UR12, UR11, UR9 ;  /* 0x0000000b0c0972a4 */ /* 0x000fc8000f8e0209 */
[----:B------:R-:W-:Y:S01]  /*62c0*/  UIADD3 UR9, UR7, UR9, URZ ;  /* 0x0000000907097290 */ /* 0x000fe2000fffe03f */
[----:B------:R-:W-:Y:S11]  /*62d0*/  @P1 BRA `(.L_x_1221) ;  /* 0x00000004001c1947 */ /* 0x000ff60003800000 */
[----:B------:R-:W-:Y:S01]  /*62e0*/  UIMAD UR14, UR5, 0x3000, URZ ;  /* 0x00003000050e78a4 */ /* 0x000fe2000f8e023f */
        /* <DEDUP_REMOVED lines=9> */
[----:B------:R-:W-:Y:S01]  /*6380*/  UMOV UR16, 0x0 ;  /* 0x0000000000107882 */ /* 0x000fe20000000000 */
[----:B------:R-:W-:Y:S02]  /*6390*/  UMOV UR17, 0x14f00000 ;  /* 0x14f0000000117882 */ /* 0x000fe40000000000 */
[----:B------:R-:W-:-:S02]  /*63a0*/  ULEA.HI.X UR11, UR13, UR11, UR15, 0x2, UP0 ;  /* 0x0000000b0d0b7291 */ /* 0x000fc400080f140f */
[----:B-1----:R-:W-:-:S03]  /*63b0*/  ULEA UR4, UR12, UR4, 0x18 ;  /* 0x000000040c047291 */ /* 0x002fc6000f8ec03f */
[----:B------:R-:W-:Y:S01]  /*63c0*/  UMOV UR12, 0x400 ;  /* 0x00000400000c7882 */ /* 0x000fe20000000000 */
[----:B------:R-:W-:-:S09]  /*63d0*/  UIADD3 UR4, UR4, 0x12000, URZ ;  /* 0x0001200004047890 */ /* 0x000fd2000fffe03f */
[----:B------:R1:W-:Y:S02]  /*63e0*/  UBLKRED.G.S.ADD.F32.RN [UR10], [UR4], UR12, desc[UR16] ;  /* 0x0000100a040073bb */ /* 0x0003e400080a140c */
[----:B-1----:R0:W-:Y:S02]  /*63f0*/  UTMACMDFLUSH ;  /* 0x00000000000079b7 */ /* 0x0021e40000000000 */
.L_x_1223:
[----:B------:R-:W-:Y:S05]  /*6400*/  BSYNC B1 ;  /* 0x0000000000017941 */ /* 0x000fea0003800000 */
.L_x_1222:
        /* <DEDUP_REMOVED lines=9> */
[----:B------:R-:W-:Y:S02]  /*64a0*/  UMOV UR17, 0x14f00000 ;  /* 0x14f0000000117882 */ /* 0x000fe40000000000 */
[----:B------:R-:W-:Y:S02]  /*64b0*/  ULEA.HI.X.SX32 UR4, UR4, UR9, 0x1, UP0 ;  /* 0x0000000904047291 */ /* 0x000fe400080f0e3f */
[----:B------:R-:W-:-:S04]  /*64c0*/  ULEA UR10, UP0, UR15, UR10, 0x2 ;  /* 0x0000000a0f0a7291 */ /* 0x000fc8000f80103f */
[----:B------:R-:W-:-:S03]  /*64d0*/  ULEA.HI.X UR11, UR15, UR11, UR4, 0x2, UP0 ;  /* 0x0000000b0f0b7291 */ /* 0x000fc600080f1404 */
[----:B------:R-:W-:Y:S01]  /*64e0*/  UMOV UR4, 0x400 ;  /* 0x0000040000047882 */ /* 0x000fe20000000000 */
[----:B-1----:R-:W-:-:S04]  /*64f0*/  ULEA UR12, UR13, UR12, 0x18 ;  /* 0x0000000c0d0c7291 */ /* 0x002fc8000f8ec03f */
[----:B------:R-:W-:-:S09]  /*6500*/  UIADD3 UR12, UR12, 0x16000, URZ ;  /* 0x000160000c0c7890 */ /* 0x000fd2000fffe03f */
[----:B------:R1:W-:Y:S02]  /*6510*/  UBLKRED.G.S.ADD.F32.RN [UR10], [UR12], UR4, desc[UR16] ;  /* 0x0000100a0c0073bb */ /* 0x0003e400080a1404 */
[----:B-1----:R0:W-:Y:S02]  /*6520*/  UTMACMDFLUSH ;  /* 0x00000000000079b7 */ /* 0x0021e40000000000 */
.L_x_1225:
[----:B------:R-:W-:Y:S05]  /*6530*/  BSYNC B1 ;  /* 0x0000000000017941 */ /* 0x000fea0003800000 */
.L_x_1224:
        /* <DEDUP_REMOVED lines=16> */
[----:B------:R1:W-:Y:S01]  /*6640*/  UBLKRED.G.S.ADD.F32.RN [UR10], [UR12], UR4, desc[UR16] ;  /* 0x0000100a0c0073bb */ /* 0x0003e200080a1404 */
[----:B------:R0:W-:Y:S01]  /*6650*/  UTMACMDFLUSH ;  /* 0x00000000000079b7 */ /* 0x0001e20000000000 */
[----:B-1----:R-:W-:-:S04]  /*6660*/  DEPBAR.LE SB0, 0x2 ;  /* 0x000080800000791a */ /* 0x002fc80000000000 */
.L_x_1227:
[----:B------:R-:W-:Y:S05]  /*6670*/  BSYNC B1 ;  /* 0x0000000000017941 */ /* 0x000fea0003800000 */
.L_x_1226:
[----:B------:R-:W-:Y:S06]  /*6680*/  BAR.ARV 0xa, 0xa0 ;  /* 0x0282800000007b1d */ /* 0x000fec0000002000 */
[----:B------:R-:W-:Y:S04]  /*6690*/  BSSY B1, `(.L_x_1228) ;  /* 0x0000003000017945 */ /* 0x000fe80003800000 */
[----:B------:R-:W-:Y:S05]  /*66a0*/  @!P0 BRA `(.L_x_1229) ;  /* 0x0000000000048947 */ /* 0x000fea0003800000 */
[----:B------:R-:W-:-:S04]  /*66b0*/  DEPBAR.LE SB0, 0x1 ;  /* 0x000080400000791a */ /* 0x000fc80000000000 */
.L_x_1229:
[----:B------:R-:W-:Y:S05]  /*66c0*/  BSYNC B1 ;  /* 0x0000000000017941 */ /* 0x000fea0003800000 */
.L_x_1228:
[----:B------:R-:W-:Y:S06]  /*66d0*/  BAR.ARV 0xb, 0xa0 ;  /* 0x02c2800000007b1d */ /* 0x000fec0000002000 */
[----:B------:R-:W-:Y:S04]  /*66e0*/  BSSY B1, `(.L_x_1230) ;  /* 0x0000003000017945 */ /* 0x000fe80003800000 */
[----:B------:R-:W-:Y:S05]  /*66f0*/  @!P0 BRA `(.L_x_1231) ;  /* 0x0000000000048947 */ /* 0x000fea0003800000 */
[----:B------:R-:W-:-:S04]  /*6700*/  DEPBAR.LE SB0, 0x0 ;  /* 0x000080000000791a */ /* 0x000fc80000000000 */
.L_x_1231:
[----:B------:R-:W-:Y:S05]  /*6710*/  BSYNC B1 ;  /* 0x0000000000017941 */ /* 0x000fea0003800000 */
.L_x_1230:
[----:B------:R-:W-:Y:S06]  /*6720*/  BAR.ARV 0xc, 0xa0 ;  /* 0x0302800000007b1d */ /* 0x000fec0000002000 */
[----:B------:R-:W-:Y:S01]  /*6730*/  UIADD3 UR12, UR5, 0x1, URZ ;  /* 0x00000001050c7890 */ /* 0x000fe2000fffe03f */
[----:B------:R-:W-:Y:S11]  /*6740*/  BRA `(.L_x_1232) ;  /* 0x0000000000047947 */ /* 0x000ff60003800000 */
.L_x_1221:
[----:B------:R-:W-:-:S05]  /*6750*/  UMOV UR12, UR5 ;  /* 0x00000005000c7c82 */ /* 0x000fca0008000000 */
.L_x_1232:
[----:B------:R-:W-:-:S04]  /*6760*/  UIADD3 UR4, UR5, 0x1, URZ ;  /* 0x0000000105047890 */ /* 0x000fc8000fffe03f */
[----:B------:R-:W-:-:S06]  /*6770*/  UISETP.NE.AND UP0, UPT, UR8, UR4, UPT ;  /* 0x000000040800728c */ /* 0x000fcc000bf05270 */
[----:B------:R-:W-:-:S13]  /*6780*/  PLOP3.LUT P1, PT, PT, PT, UP0, 0x80, 0x0 ;  /* 0x000000000000781c */ /* 0x000fda0003f2f008 */
[----:B------:R-:W-:Y:S05]  /*6790*/  @!P1 BRA `(.L_x_1219) ;  /* 0x0000002c00789947 */ /* 0x000fea0003800000 */
[----:B------:R-:W-:Y:S01]  /*67a0*/  ULDC.64 UR22, c[0x0][0x2c0] ;  /* 0x0000b00000167ab9 */ /* 0x000fe20000000a00 */
[----:B------:R-:W-:Y:S02]  /*67b0*/  UIMAD UR13, UR12, 0x3000, URZ ;  /* 0x000030000c0d78a4 */ /* 0x000fe4000f8e023f */
[----:B------:R-:W-:Y:S01]  /*67c0*/  ULEA UR22, UP0, UR6, UR22, 0x2 ;  /* 0x0000001606167291 */ /* 0x000fe2000f80103f */
[----:B------:R-:W-:Y:S01]  /*67d0*/  UMOV UR4, URZ ;  /* 0x0000003f00047c82 */ /* 0x000fe20008000000 */
[----:B------:R-:W-:Y:S02]  /*67e0*/  ULDC.64 UR28, c[0x0][0x2c0] ;  /* 0x0000b000001c7ab9 */ /* 0x000fe40000000a00 */
        /* <DEDUP_REMOVED lines=11> */
[----:B------:R-:W-:-:S11]  /*68a0*/  UMOV UR24, UR13 ;  /* 0x0000000d00187c82 */ /* 0x000fd60008000000 */
.L_x_1253:
[----:B------:R-:W-:Y:S01]  /*68b0*/  UIADD3 UR10, UR13, UR4, URZ ;  /* 0x000000040d0a7290 */ /* 0x000fe2000fffe03f */
[----:B------:R-:W-:Y:S03]  /*68c0*/  BAR.SYNC.DEFER_BLOCKING 0xd, 0xa0 ;  /* 0x0342800000007b1d */ /* 0x000fe60000010000 */
        /* <DEDUP_REMOVED lines=9> */
[----:B------:R-:W-:Y:S01]  /*6960*/  UMOV UR25, 0x400 ;  /* 0x0000040000197882 */ /* 0x000fe20000000000 */
[----:B------:R-:W-:Y:S02]  /*6970*/  UMOV UR40, 0x0 ;  /* 0x0000000000287882 */ /* 0x000fe40000000000 */
[----:B------:R-:W-:Y:S01]  /*6980*/  ULEA.HI.X.SX32 UR39, UR24, UR9, 0x1, UP0 ;  /* 0x0000000918277291 */ /* 0x000fe200080f0e3f */
[----:B------:R-:W-:Y:S01]  /*6990*/  UMOV UR41, 0x14f00000 ;  /* 0x14f0000000297882 */ /* 0x000fe20000000000 */
[----:B-1----:R-:W-:Y:S02]  /*69a0*/  ULEA UR25, UR26, UR25, 0x18 ;  /* 0x000000191a197291 */ /* 0x002fe4000f8ec03f */
[----:B------:R-:W-:Y:S02]  /*69b0*/  ULEA UR26, UP0, UR27, UR28, 0x2 ;  /* 0x0000001c1b1a7291 */ /* 0x000fe4000f80103f */
[----:B------:R-:W-:-:S02]  /*69c0*/  UIADD3 UR25, UR25, 0x12000, URZ ;  /* 0x0001200019197890 */ /* 0x000fc4000fffe03f */
[----:B------:R-:W-:-:S03]  /*69d0*/  ULEA.HI.X UR27, UR27, UR29, UR39, 0x2, UP0 ;  /* 0x0000001d1b1b7291 */ /* 0x000fc600080f1427 */
[----:B------:R-:W-:-:S06]  /*69e0*/  UMOV UR39, 0x400 ;  /* 0x0000040000277882 */ /* 0x000fcc0000000000 */
[----:B------:R1:W-:Y:S02]  /*69f0*/  UBLKRED.G.S.ADD.F32.RN [UR26], [UR25], UR39, desc[UR40] ;  /* 0x0000281a190073bb */ /* 0x0003e400080a1427 */
[----:B-1----:R0:W-:Y:S02]  /*6a00*/  UTMACMDFLUSH ;  /* 0x00000000000079b7 */ /* 0x0021e40000000000 */
.L_x_1234:
[----:B------:R-:W-:Y:S05]  /*6a10*/  BSYNC B1 ;  /* 0x0000000000017941 */ /* 0x000fea0003800000 */
.L_x_1233:
        /* <DEDUP_REMOVED lines=12> */
.L_x_1236:
[----:B------:R-:W-:Y:S05]  /*6ae0*/  BSYNC B1 ;  /* 0x0000000000017941 */ /* 0x000fea0003800000 */
.L_x_1235:
        /* <DEDUP_REMOVED lines=13> */
.L_x_1238:
[----:B------:R-:W-:Y:S05]  /*6bc0*/  BSYNC B1 ;  /* 0x0000000000017941 */ /* 0x000fea0003800000 */
.L_x_1237:
[----:B------:R-:W-:Y:S06]  /*6bd0*/  BAR.ARV 0xa, 0xa0 ;  /* 0x0282800000007b1d */ /* 0x000fec0000002000 */
[----:B------:R-:W-:Y:S04]  /*6be0*/  BSSY B1, `(.L_x_1239) ;  /* 0x0000003000017945 */ /* 0x000fe80003800000 */
[----:B------:R-:W-:Y:S05]  /*6bf0*/  @!P0 BRA `(.L_x_1240) ;  /* 0x0000000000048947 */ /* 0x000fea0003800000 */
[----:B------:R-:W-:-:S04]  /*6c00*/  DEPBAR.LE SB0, 0x1 ;  /* 0x000080400000791a */ /* 0x000fc80000000000 */
.L_x_1240:
[----:B------:R-:W-:Y:S05]  /*6c10*/  BSYNC B1 ;  /* 0x0000000000017941 */ /* 0x000fea0003800000 */
.L_x_1239:
[----:B------:R-:W-:Y:S06]  /*6c20*/  BAR.ARV 0xb, 0xa0 ;  /* 0x02c2800000007b1d */ /* 0x000fec0000002000 */
[----:B------:R-:W-:Y:S04]  /*6c30*/  BSSY B1, `(.L_x_1241) ;  /* 0x0000003000017945 */ /* 0x000fe80003800000 */
[----:B------:R-:W-:Y:S05]  /*6c40*/  @!P0 BRA `(.L_x_1242) ;  /* 0x0000000000048947 */ /* 0x000fea0003800000 */
[----:B------:R-:W-:-:S04]  /*6c50*/  DEPBAR.LE SB0, 0x0 ;  /* 0x000080000000791a */ /* 0x000fc80000000000 */
.L_x_1242:
[----:B------:R-:W-:Y:S05]  /*6c60*/  BSYNC B1 ;  /* 0x0000000000017941 */ /* 0x000fea0003800000 */
.L_x_1241:
        /* <DEDUP_REMOVED lines=13> */
.L_x_1244:
[----:B------:R-:W-:Y:S05]  /*6d40*/  BSYNC B1 ;  /* 0x0000000000017941 */ /* 0x000fea0003800000 */
.L_x_1243:
        /* <DEDUP_REMOVED lines=12> */
.L_x_1246:
[----:B------:R-:W-:Y:S05]  /*6e10*/  BSYNC B1 ;  /* 0x0000000000017941 */ /* 0x000fea0003800000 */
.L_x_1245:
        /* <DEDUP_REMOVED lines=13> */
.L_x_1248:
[----:B------:R-:W-:Y:S05]  /*6ef0*/  BSYNC B1 ;  /* 0x0000000000017941 */ /* 0x000fea0003800000 */
.L_x_1247:
[----:B------:R-:W-:Y:S06]  /*6f00*/  BAR.ARV 0xa, 0xa0 ;  /* 0x0282800000007b1d */ /* 0x000fec0000002000 */
[----:B------:R-:W-:Y:S04]  /*6f10*/  BSSY B1, `(.L_x_1249) ;  /* 0x0000003000017945 */ /* 0x000fe80003800000 */
[----:B------:R-:W-:Y:S05]  /*6f20*/  @!P0 BRA `(.L_x_1250) ;  /* 0x0000000000048947 */ /* 0x000fea0003800000 */
[----:B------:R-:W-:-:S04]  /*6f30*/  DEPBAR.LE SB0, 0x1 ;  /* 0x000080400000791a */ /* 0x000fc80000000000 */
.L_x_1250:
[----:B------:R-:W-:Y:S05]  /*6f40*/  BSYNC B1 ;  /* 0x0000000000017941 */ /* 0x000fea0003800000 */
.L_x_1249:
[----:B------:R-:W-:Y:S01]  /*6f50*/  UIADD3 UR12, UR12, 0x2, URZ ;  /* 0x000000020c0c7890 */ /* 0x000fe2000fffe03f */
[----:B------:R-:W-:Y:S06]  /*6f60*/  BAR.ARV 0xb, 0xa0 ;  /* 0x02c2800000007b1d */ /* 0x000fec0000002000 */
[----:B------:R-:W-:Y:S01]  /*6f70*/  UISETP.GE.AND UP0, UPT, UR12, UR8, UPT ;  /* 0x000000080c00728c */ /* 0x000fe2000bf06270 */
[----:B------:R-:W-:Y:S04]  /*6f80*/  BSSY B1, `(.L_x_1251) ;  /* 0x0000003000017945 */ /* 0x000fe80003800000 */
[----:B------:R-:W-:Y:S06]  /*6f90*/  @!P0 BRA `(.L_x_1252) ;  /* 0x0000000000048947 */ /* 0x000fec0003800000 */
[----:B------:R-:W-:-:S04]  /*6fa0*/  DEPBAR.LE SB0, 0x0 ;  /* 0x000080000000791a */ /* 0x000fc80000000000 */
.L_x_1252:
[----:B------:R-:W-:Y:S05]  /*6fb0*/  BSYNC B1 ;  /* 0x0000000000017941 */ /* 0x000fea0003800000 */
.L_x_1251:
[----:B------:R-:W-:Y:S06]  /*6fc0*/  BAR.ARV 0xc, 0xa0 ;  /* 0x0302800000007b1d */ /* 0x000fec0000002000 */
[----:B------:R-:W-:Y:S01]  /*6fd0*/  PLOP3.LUT P1, PT, PT, PT, UP0, 0x80, 0x0 ;  /* 0x000000000000781c */ /* 0x000fe20003f2f008 */
[----:B------:R-:W-:Y:S02]  /*6fe0*/  UIADD3 UR24, UR24, 0x6000, URZ ;  /* 0x0000600018187890 */ /* 0x000fe4000fffe03f */
[----:B------:R-:W-:-:S10]  /*6ff0*/  UIADD3 UR4, UR4, 0x6000, URZ ;  /* 0x0000600004047890 */ /* 0x000fd4000fffe03f */
[----:B------:R-:W-:Y:S05]  /*7000*/  @!P1 BRA `(.L_x_1253) ;  /* 0xfffffff800289947 */ /* 0x000fea000383ffff */
[----:B------:R-:W-:Y:S05]  /*7010*/  BRA `(.L_x_1219) ;  /* 0x0000002400587947 */ /* 0x000fea0003800000 */
.L_x_1218:
[----:B------:R-:W1:Y:S01]  /*7020*/  S2UR UR29, SR_CTAID.Z ;  /* 0x00000000001d79c3 */ /* 0x000e620000002700 */
[----:B------:R-:W-:Y:S02]  /*7030*/  IMAD.MOV.U32 R7, RZ, RZ, 0x1 ;  /* 0x00000001ff077424 */ /* 0x000fe400078e00ff */
[----:B------:R-:W-:Y:S01]  /*7040*/  IMAD.MOV.U32 R5, RZ, RZ, 0x1 ;  /* 0x00000001ff057424 */ /* 0x000fe200078e00ff */
[----:B-1----:R-:W-:-:S13]  /*7050*/  ISETP.LE.AND P0, PT, RZ, UR29, PT ;  /* 0x0000001dff007c0c */ /* 0x002fda000bf03270 */
[----:B------:R-:W-:Y:S05]  /*7060*/  @!P0 BRA `(.L_x_1254) ;  /* 0x0000002000c08947 */ /* 0x000fea0003800000 */
[----:B------:R-:W1:Y:S01]  /*7070*/  S2UR UR9, SR_CTAID.X ;  /* 0x00000000000979c3 */ /* 0x000e620000002500 */
[----:B------:R-:W-:Y:S01]  /*7080*/  ULDC UR8, c[0x0][0x280] ;  /* 0x0000a00000087ab9 */ /* 0x000fe20000000800 */
[----:B------:R-:W-:Y:S01]  /*7090*/  ULDC UR4, c[0x0][0x290] ;  /* 0x0000a40000047ab9 */ /* 0x000fe20000000800 */
[----:B------:R-:W-:-:S05]  /*70a0*/  ULDC UR5, c[0x0][0x74c] ;  /* 0x0001d30000057ab9 */ /* 0x000fca0000000800 */
[----:B------:R-:W2:Y:S01]  /*70b0*/  S2UR UR28, SR_CTAID.Y ;  /* 0x00000000001c79c3 */ /* 0x000ea20000002600 */
[----:B-1----:R-:W-:Y:S02]  /*70c0*/  UIMAD UR35, UR9, 0x60, URZ ;  /* 0x00000060092378a4 */ /* 0x002fe4000f8e023f */
[----:B------:R-:W-:Y:S02]  /*70d0*/  ISETP.LE.AND P0, PT, RZ, UR9, PT ;  /* 0x00000009ff007c0c */ /* 0x000fe4000bf03270 */
[----:B------:R-:W-:-:S04]  /*70e0*/  UIADD3 UR4, -UR4, UR35, UR8 ;  /* 0x0000002304047290 */ /* 0x000fc8000fffe108 */
[----:B------:R-:W-:-:S04]  /*70f0*/  UIADD3 UR4, UR4, -UR5, URZ ;  /* 0x8000000504047290 */ /* 0x000fc8000fffe03f */
[----:B------:R-:W-:-:S04]  /*7100*/  USHF.R.S32.HI UR5, URZ, 0x1f, UR4 ;  /* 0x0000001f3f057899 */ /* 0x000fc80008011404 */
[----:B------:R-:W-:Y:S02]  /*7110*/  ULEA.HI UR5, UR5, UR4, URZ, 0x6 ;  /* 0x0000000405057291 */ /* 0x000fe4000f8f303f */
[----:B------:R-:W-:Y:S02]  /*7120*/  UIADD3 UR4, UR8, 0x3f, URZ ;  /* 0x0000003f08047890 */ /* 0x000fe4000fffe03f */
[----:B------:R-:W-:Y:S02]  /*7130*/  USHF.R.S32.HI UR5, URZ, 0x6, UR5 ;  /* 0x000000063f057899 */ /* 0x000fe40008011405 */
[----:B------:R-:W-:Y:S02]  /*7140*/  USHF.R.S32.HI UR6, URZ, 0x1f, UR4 ;  /* 0x0000001f3f067899 */ /* 0x000fe40008011404 */
[----:B------:R-:W-:Y:S02]  /*7150*/  UISETP.LT.AND UP0, UPT, URZ, UR5, UPT ;  /* 0x000000053f00728c */ /* 0x000fe4000bf01270 */
[----:B------:R-:W-:-:S02]  /*7160*/  ULEA.HI UR6, UR6, UR4, URZ, 0x6 ;  /* 0x0000000406067291 */ /* 0x000fc4000f8f303f */
[----:B------:R-:W-:Y:S02]  /*7170*/  USEL UR7, URZ, UR5, !UP0 ;  /* 0x000000053f077287 */ /* 0x000fe4000c000000 */
[----:B------:R-:W-:Y:S01]  /*7180*/  USHF.R.S32.HI UR6, URZ, 0x6, UR6 ;  /* 0x000000063f067899 */ /* 0x000fe20008011406 */
[----:B--2---:R-:W-:Y:S11]  /*7190*/  @!P0 BRA `(.L_x_1255) ;  /* 0x0000000000288947 */ /* 0x004ff60003800000 */
[----:B------:R-:W-:Y:S01]  /*71a0*/  UIMAD UR8, UR9, 0x60, UR8 ;  /* 0x00000060090878a4 */ /* 0x000fe2000f8e0208 */
[----:B------:R-:W-:Y:S01]  /*71b0*/  ULDC UR4, c[0x0][0x290] ;  /* 0x0000a40000047ab9 */ /* 0x000fe20000000800 */
[----:B------:R-:W-:Y:S02]  /*71c0*/  ULDC UR5, c[0x0][0x748] ;  /* 0x0001d20000057ab9 */ /* 0x000fe40000000800 */
[----:B------:R-:W-:-:S04]  /*71d0*/  UIADD3 UR4, -UR4, 0x9f, UR8 ;  /* 0x0000009f04047890 */ /* 0x000fc8000fffe108 */
[----:B------:R-:W-:-:S04]  /*71e0*/  UIADD3 UR4, UR4, UR5, URZ ;  /* 0x0000000504047290 */ /* 0x000fc8000fffe03f */
[----:B------:R-:W-:-:S04]  /*71f0*/  USHF.R.S32.HI UR5, URZ, 0x1f, UR4 ;  /* 0x0000001f3f057899 */ /* 0x000fc80008011404 */
[----:B------:R-:W-:-:S04]  /*7200*/  ULEA.HI UR5, UR5, UR4, URZ, 0x6 ;  /* 0x0000000405057291 */ /* 0x000fc8000f8f303f */
[----:B------:R-:W-:-:S04]  /*7210*/  USHF.R.S32.HI UR5, URZ, 0x6, UR5 ;  /* 0x000000063f057899 */ /* 0x000fc80008011405 */
[----:B------:R-:W-:-:S04]  /*7220*/  UISETP.LT.AND UP0, UPT, UR5, UR6, UPT ;  /* 0x000000060500728c */ /* 0x000fc8000bf01270 */
[----:B------:R-:W-:-:S12]  /*7230*/  USEL UR6, UR5, UR6, UP0 ;  /* 0x0000000605067287 */ /* 0x000fd80008000000 */
.L_x_1255:
[----:B------:R-:W-:Y:S01]  /*7240*/  UISETP.GT.AND UP0, UPT, UR6, UR7, UPT ;  /* 0x000000070600728c */ /* 0x000fe2000bf04270 */
[----:B------:R-:W-:-:S05]  /*7250*/  IMAD.MOV.U32 R5, RZ, RZ, 0x1 ;  /* 0x00000001ff057424 */ /* 0x000fca00078e00ff */
[----:B------:R-:W-:-:S13]  /*7260*/  PLOP3.LUT P0, PT, PT, PT, UP0, 0x80, 0x0 ;  /* 0x000000000000781c */ /* 0x000fda0003f0f008 */
[----:B------:R-:W-:Y:S05]  /*7270*/  @!P0 BRA `(.L_x_1254) ;  /* 0x00000020003c8947 */ /* 0x000fea0003800000 */
[----:B------:R-:W-:Y:S01]  /*7280*/  USHF.R.S32.HI UR10, URZ, 0x1f, UR28 ;  /* 0x0000001f3f0a7899 */ /* 0x000fe2000801141c */
[----:B------:R-:W-:Y:S01]  /*7290*/  IMAD.U32 R4, RZ, RZ, UR7 ;  /* 0x00000007ff047e24 */ /* 0x000fe2000f8e00ff */
[----:B------:R-:W-:Y:S01]  /*72a0*/  ULDC.64 UR8, c[0x0][0x718] ;  /* 0x0001c60000087ab9 */ /* 0x000fe20000000a00 */
[----:B------:R-:W-:Y:S01]  /*72b0*/  ULDC.64 UR12, c[0x0][0x730] ;  /* 0x0001cc00000c7ab9 */ /* 0x000fe20000000a00 */
[----:B------:R-:W-:Y:S01]  /*72c0*/  UIMAD.WIDE.U32 UR4, UR28, UR8, URZ ;  /* 0x000000081c0472a5 */ /* 0x000fe2000f8e003f */
[----:B------:R-:W-:Y:S01]  /*72d0*/  BSSY B1, `(.L_x_1254) ;  /* 0x0000209000017945 */ /* 0x000fe20003800000 */
[----:B------:R-:W-:Y:S01]  /*72e0*/  UIMAD UR8, UR10, UR8, URZ ;  /* 0x000000080a0872a4 */ /* 0x000fe2000f8e023f */
[----:B------:R-:W-:Y:S01]  /*72f0*/  IMAD.MOV.U32 R18, RZ, RZ, RZ ;  /* 0x000000ffff127224 */ /* 0x000fe200078e00ff */
[----:B------:R-:W-:Y:S01]  /*7300*/  UIMAD UR10, UR10, UR12, URZ ;  /* 0x0000000c0a0a72a4 */ /* 0x000fe2000f8e023f */
[----:B------:R-:W-:Y:S01]  /*7310*/  IMAD.MOV.U32 R5, RZ, RZ, 0x1 ;  /* 0x00000001ff057424 */ /* 0x000fe200078e00ff */
[----:B------:R-:W-:-:S02]  /*7320*/  UIMAD UR22, UR28, UR9, UR8 ;  /* 0x000000091c1672a4 */ /* 0x000fc4000f8e0208 */
[----:B------:R-:W-:Y:S02]  /*7330*/  UIMAD UR11, UR28, UR13, UR10 ;  /* 0x0000000d1c0b72a4 */ /* 0x000fe4000f8e020a */
[----:B------:R-:W-:Y:S01]  /*7340*/  UIMAD.WIDE.U32 UR8, UR28, UR12, URZ ;  /* 0x0000000c1c0872a5 */ /* 0x000fe2000f8e003f */
[----:B------:R-:W-:Y:S01]  /*7350*/  ULDC UR10, c[0x0][0x2e8] ;  /* 0x0000ba00000a7ab9 */ /* 0x000fe20000000800 */
[----:B------:R-:W-:Y:S02]  /*7360*/  USHF.R.S32.HI UR12, URZ, 0x1f, UR29 ;  /* 0x0000001f3f0c7899 */ /* 0x000fe4000801141d */
[----:B------:R-:W-:Y:S01]  /*7370*/  UISETP.NE.AND UP0, UPT, UR10, 0x1, UPT ;  /* 0x000000010a00788c */ /* 0x000fe2000bf05270 */
[----:B------:R-:W-:Y:S01]  /*7380*/  ULDC.64 UR14, c[0x0][0x720] ;  /* 0x0001c800000e7ab9 */ /* 0x000fe20000000a00 */
[----:B------:R-:W-:Y:S01]  /*7390*/  ELECT P0, URZ, PT ;  /* 0x00000000003f782f */ /* 0x000fe20003800000 */
[----:B------:R-:W-:Y:S02]  /*73a0*/  UIMAD UR10, UR12, UR14, URZ ;  /* 0x0000000e0c0a72a4 */ /* 0x000fe4000f8e023f */
[----:B------:R-:W-:-:S02]  /*73b0*/  UIADD3 UR23, UR5, UR22, URZ ;  /* 0x0000001605177290 */ /* 0x000fc4000fffe03f */
[----:B------:R-:W-:Y:S02]  /*73c0*/  UIMAD UR5, UR29, UR15, UR10 ;  /* 0x0000000f1d0572a4 */ /* 0x000fe4000f8e020a */
[----:B------:R-:W-:Y:S01]  /*73d0*/  UIADD3 UR9, UR9, UR11, URZ ;  /* 0x0000000b09097290 */ /* 0x000fe2000fffe03f */
[----:B------:R-:W-:Y:S01]  /*73e0*/  ULDC.64 UR16, c[0x0][0x738] ;  /* 0x0001ce0000107ab9 */ /* 0x000fe20000000a00 */
[----:B------:R-:W-:Y:S01]  /*73f0*/  UMOV UR22, UR4 ;  /* 0x0000000400167c82 */ /* 0x000fe20008000000 */
[----:B------:R-:W-:Y:S01]  /*7400*/  @UP0 ULDC UR10, c[0x0][0x2ec] ;  /* 0x0000bb00000a0ab9 */ /* 0x000fe20000000800 */
[----:B------:R-:W-:Y:S02]  /*7410*/  UIMAD UR12, UR12, UR16, URZ ;  /* 0x000000100c0c72a4 */ /* 0x000fe4000f8e023f */
[----:B------:R-:W-:Y:S02]  /*7420*/  UIMAD.WIDE.U32 UR22, UR29, UR14, UR22 ;  /* 0x0000000e1d1672a5 */ /* 0x000fe4000f8e0016 */
[----:B------:R-:W-:-:S02]  /*7430*/  UIMAD.WIDE.U32 UR10, UR28, UR10, URZ ;  /* 0x0000000a1c0a72a5 */ /* 0x000fc4000f8e003f */
[----:B------:R-:W-:Y:S01]  /*7440*/  UIMAD.WIDE.U32 UR14, UR29, UR16, UR8 ;  /* 0x000000101d0e72a5 */ /* 0x000fe2000f8e0008 */
[----:B------:R-:W-:Y:S02]  /*7450*/  UMOV UR36, UR28 ;  /* 0x0000001c00247c82 */ /* 0x000fe40008000000 */
[----:B------:R-:W-:Y:S01]  /*7460*/  @UP0 ULDC UR8, c[0x0][0x2f0] ;  /* 0x0000bc0000080ab9 */ /* 0x000fe20000000800 */
[----:B------:R-:W-:Y:S02]  /*7470*/  UIMAD UR4, UR29, UR17, UR12 ;  /* 0x000000111d0472a4 */ /* 0x000fe4000f8e020c */
[----:B------:R-:W-:Y:S01]  /*7480*/  @UP0 USHF.R.U32.HI UR36, URZ, UR8, UR11 ;  /* 0x000000083f240299 */ /* 0x000fe2000801160b */
[----:B------:R-:W-:Y:S11]  /*7490*/  @!P0 BRA `(.L_x_1256) ;  /* 0x0000001c00b08947 */ /* 0x000ff60003800000 */
[----:B------:R-:W1:Y:S01]  /*74a0*/  S2R R3, SR_CgaCtaId ;  /* 0x0000000000037919 */ /* 0x000e620000008800 */
[----:B------:R-:W-:Y:S01]  /*74b0*/  IMAD.MOV.U32 R6, RZ, RZ, 0x1 ;  /* 0x00000001ff067424 */ /* 0x000fe200078e00ff */
[----:B------:R-:W-:Y:S01]  /*74c0*/  MOV R0, 0x400 ;  /* 0x0000040000007802 */ /* 0x000fe20000000f00 */
[----:B------:R-:W-:Y:S01]  /*74d0*/  IMAD.U32 R8, RZ, RZ, UR23 ;  /* 0x00000017ff087e24 */ /* 0x000fe2000f8e00ff */
[----:B------:R-:W2:Y:S01]  /*74e0*/  S2R R2, SR_TID.X ;  /* 0x0000000000027919 */ /* 0x000ea20000002100 */
[----:B------:R-:W-:Y:S01]  /*74f0*/  IMAD.U32 R9, RZ, RZ, UR15 ;  /* 0x0000000fff097e24 */ /* 0x000fe2000f8e00ff */
[----:B------:R-:W-:Y:S01]  /*7500*/  SHF.L.U32 R6, R6, 0x1f, RZ ;  /* 0x0000001f06067819 */ /* 0x000fe200000006ff */
[----:B------:R-:W-:Y:S01]  /*7510*/  IMAD.MOV.U32 R7, RZ, RZ, 0x1 ;  /* 0x00000001ff077424 */ /* 0x000fe200078e00ff */
[----:B-1----:R-:W-:-:S04]  /*7520*/  LEA R0, R3, R0, 0x18 ;  /* 0x0000000003007211 */ /* 0x002fc800078ec0ff */
[----:B------:R-:W1:Y:S01]  /*7530*/  SYNCS.PHASECHK.TRANS64.TRYWAIT P1, [R0+URZ+0x36420], R6 ;  /* 0x03642006000075a7 */ /* 0x000e62000802017f */
[----:B--2---:R-:W-:Y:S01]  /*7540*/  LOP3.LUT P0, RZ, R2, 0x7f, RZ, 0xc0, !PT ;  /* 0x0000007f02ff7812 */ /* 0x004fe2000780c0ff */
[----:B-1----:R-:W-:-:S12]  /*7550*/  @!P1 BRA `(.L_x_1257) ;  /* 0x0000002000689947 */ /* 0x002fd80003800000 */
.L_x_1284:
[----:B------:R-:W-:Y:S02]  /*7560*/  VIADD R8, R8, UR5 ;  /* 0x0000000508087c36 */ /* 0x000fe40008000000 */
[----:B------:R-:W-:Y:S01]  /*7570*/  VIADD R9, R9, UR4 ;  /* 0x0000000409097c36 */ /* 0x000fe20008000000 */
[----:B------:R-:W-:Y:S06]  /*7580*/  @P0 BRA `(.L_x_1258) ;  /* 0x0000000000180947 */ /* 0x000fec0003800000 */
[----:B------:R-:W2:Y:S01]  /*7590*/  S2R R2, SR_TID.X ;  /* 0x0000000000027919 */ /* 0x000ea20000002100 */
[----:B------:R-:W-:-:S04]  /*75a0*/  IMAD.MOV.U32 R3, RZ, RZ, 0x6100 ;  /* 0x00006100ff037424 */ /* 0x000fc800078e00ff */
[----:B------:R3:W-:Y:S01]  /*75b0*/  SYNCS.ARRIVE.TRANS64 RZ, [R0+URZ+0x36410], R3 ;  /* 0x0364100300ff79a7 */ /* 0x0007e2000800003f */
[----:B--2---:R-:W-:-:S13]  /*75c0*/  LOP3.LUT P1, RZ, R2, 0x1f, RZ, 0xc0, !PT ;  /* 0x0000001f02ff7812 */ /* 0x004fda000782c0ff */
[----:B---3--:R-:W-:Y:S05]  /*75d0*/  @!P1 BRA `(.L_x_1258) ;  /* 0x0000000000049947 */ /* 0x008fea0003800000 */
[----:B------:R-:W-:Y:S01]  /*75e0*/  BPT.TRAP 0x1 ;  /* 0x000000040000795c */ /* 0x000fe20000300000 */
.L_x_1258:
[----:B------:R-:W2:Y:S01]  /*75f0*/  LDC.64 R12, c[0x0][0x198] ;  /* 0x00006600ff0c7b82 */ /* 0x000ea20000000a00 */
[----:B------:R-:W-:Y:S01]  /*7600*/  R2UR UR27, R4 ;  /* 0x00000000041b72ca */ /* 0x000fe200000e0000 */
[----:B------:R-:W-:Y:S01]  /*7610*/  ULDC.64 UR10, c[0x0][0x700] ;  /* 0x0001c000000a7ab9 */ /* 0x000fe20000000a00 */
[----:B------:R-:W-:Y:S01]  /*7620*/  R2UR UR7, R8 ;  /* 0x00000000080772ca */ /* 0x000fe200000e0000 */
[----:B------:R-:W-:Y:S01]  /*7630*/  UMOV UR48, 0x0 ;  /* 0x0000000000307882 */ /* 0x000fe20000000000 */
[----:B------:R-:W-:Y:S01]  /*7640*/  R2UR UR32, R0 ;  /* 0x00000000002072ca */ /* 0x000fe200000e0000 */
[----:B------:R-:W-:Y:S01]  /*7650*/  UMOV UR49, 0x14f00000 ;  /* 0x14f0000000317882 */ /* 0x000fe20000000000 */
[----:B------:R-:W-:Y:S01]  /*7660*/  UMOV UR26, URZ ;  /* 0x0000003f001a7c82 */ /* 0x000fe20008000000 */
[----:B------:R-:W-:Y:S01]  /*7670*/  UMOV UR18, 0x40 ;  /* 0x0000004000127882 */ /* 0x000fe20000000000 */
[----:B------:R-:W-:Y:S01]  /*7680*/  UMOV UR20, UR28 ;  /* 0x0000001c00147c82 */ /* 0x000fe20008000000 */
[----:B------:R-:W-:Y:S01]  /*7690*/  UMOV UR21, UR29 ;  /* 0x0000001d00157c82 */ /* 0x000fe20008000000 */
[----:B------:R-:W-:Y:S01]  /*76a0*/  UMOV UR12, UR28 ;  /* 0x0000001c000c7c82 */ /* 0x000fe20008000000 */
[----:B------:R-:W-:Y:S01]  /*76b0*/  UMOV UR13, UR29 ;  /* 0x0000001d000d7c82 */ /* 0x000fe20008000000 */
[----:B------:R-:W-:Y:S01]  /*76c0*/  UMOV UR30, 0x0 ;  /* 0x00000000001e7882 */ /* 0x000fe20000000000 */
[----:B------:R-:W-:Y:S01]  /*76d0*/  USHF.L.U32 UR27, UR27, 0x6, URZ ;  /* 0x000000061b1b7899 */ /* 0x000fe2000800063f */
[----:B------:R-:W-:Y:S01]  /*76e0*/  IMAD.MOV.U32 R18, RZ, RZ, 0x1 ;  /* 0x00000001ff127424 */ /* 0x000fe200078e00ff */
[----:B------:R-:W-:Y:S01]  /*76f0*/  UMOV UR31, 0x10000000 ;  /* 0x10000000001f7882 */ /* 0x000fe20000000000 */
[----:B------:R-:W-:Y:S01]  /*7700*/  UMOV UR37, UR29 ;  /* 0x0000001d00257c82 */ /* 0x000fe20008000000 */
[----:B------:R-:W-:-:S02]  /*7710*/  UIADD3 UR8, UP0, UR27, UR22, URZ ;  /* 0x000000161b087290 */ /* 0x000fc4000ff1e03f */
[----:B------:R-:W-:Y:S02]  /*7720*/  UIADD3 UR24, UR32, 0x1e000, URZ ;  /* 0x0001e00020187890 */ /* 0x000fe4000fffe03f */
[----:B------:R-:W-:Y:S01]  /*7730*/  ULEA.HI.X.SX32 UR7, UR27, UR7, 0x1, UP0 ;  /* 0x000000071b077291 */ /* 0x000fe200080f0e3f */
[----:B--2---:R-:W-:Y:S01]  /*7740*/  IMAD.MOV.U32 R10, RZ, RZ, R12 ;  /* 0x000000ffff0a7224 */ /* 0x004fe200078e000c */
[----:B------:R-:W-:Y:S01]  /*7750*/  UIADD3 UR25, UR32, 0x36410, URZ ;  /* 0x0003641020197890 */ /* 0x000fe2000fffe03f */
[----:B------:R-:W-:Y:S01]  /*7760*/  IMAD.MOV.U32 R11, RZ, RZ, R13 ;  /* 0x000000ffff0b7224 */ /* 0x000fe200078e000d */
[----:B------:R-:W-:Y:S01]  /*7770*/  UIADD3 UR16, UR32, 0x20000, URZ ;  /* 0x0002000020107890 */ /* 0x000fe2000fffe03f */
[----:B------:R-:W-:Y:S01]  /*7780*/  IMAD.U32 R12, RZ, RZ, UR10 ;  /* 0x0000000aff0c7e24 */ /* 0x000fe2000f8e00ff */
[C---:B------:R-:W-:Y:S01]  /*7790*/  IADD3 R3, P2, R10.reuse, 0x3f0, RZ ;  /* 0x000003f00a037810 */ /* 0x040fe20007f5e0ff */
[----:B------:R-:W-:Y:S01]  /*77a0*/  IMAD.U32 R13, RZ, RZ, UR11 ;  /* 0x0000000bff0d7e24 */ /* 0x000fe2000f8e00ff */
[----:B------:R-:W-:Y:S01]  /*77b0*/  IADD3 R2, P1, R10, 0x2f0, RZ ;  /* 0x000002f00a027810 */ /* 0x000fe20007f3e0ff */
[----:B------:R-:W-:Y:S01]  /*77c0*/  IMAD.U32 R14, RZ, RZ, UR8 ;  /* 0x00000008ff0e7e24 */ /* 0x000fe2000f8e00ff */
[----:B------:R-:W-:Y:S01]  /*77d0*/  R2UR UR46, R3 ;  /* 0x00000000032e72ca */ /* 0x000fe200000e0000 */
[----:B------:R-:W-:Y:S01]  /*77e0*/  IMAD.U32 R3, RZ, RZ, UR8 ;  /* 0x00000008ff037e24 */ /* 0x000fe2000f8e00ff */
[----:B------:R-:W-:Y:S01]  /*77f0*/  R2UR UR54, R2 ;  /* 0x00000000023672ca */ /* 0x000fe200000e0000 */
[----:B------:R-:W-:Y:S01]  /*7800*/  IMAD.X R15, RZ, RZ, R11, P1 ;  /* 0x000000ffff0f7224 */ /* 0x000fe200008e060b */
[----:B------:R-:W-:Y:S01]  /*7810*/  UIADD3 UR8, UR32, 0x22000, URZ ;  /* 0x0002200020087890 */ /* 0x000fe2000fffe03f */
[----:B------:R-:W-:Y:S01]  /*7820*/  IMAD.U32 R5, RZ, RZ, UR7 ;  /* 0x00000007ff057e24 */ /* 0x000fe2000f8e00ff */
[----:B------:R-:W-:Y:S01]  /*7830*/  LEA R2, P1, R3, R12, 0x2 ;  /* 0x0000000c03027211 */ /* 0x000fe200078210ff */
[----:B------:R-:W-:Y:S01]  /*7840*/  UIADD3 UR33, UR32, 0x36400, URZ ;  /* 0x0003640020217890 */ /* 0x000fe2000fffe03f */
[----:B------:R-:W-:Y:S01]  /*7850*/  R2UR UR55, R15 ;  /* 0x000000000f3772ca */ /* 0x000fe200000e0000 */
[----:B------:R-:W-:Y:S01]  /*7860*/  IMAD.U32 R15, RZ, RZ, UR6 ;  /* 0x00000006ff0f7e24 */ /* 0x000fe2000f8e00ff */
[----:B------:R-:W-:Y:S01]  /*7870*/  LEA.HI.X R5, R14, R13, R5, 0x2, P1 ;  /* 0x0000000d0e057211 */ /* 0x000fe200008f1405 */
[--C-:B------:R-:W-:Y:S01]  /*7880*/  IMAD.X R14, RZ, RZ, R11.reuse, P2 ;  /* 0x000000ffff0e7224 */ /* 0x100fe200010e060b */
[----:B------:R-:W-:Y:S01]  /*7890*/  R2UR UR56, R2 ;  /* 0x00000000023872ca */ /* 0x000fe200000e0000 */
[----:B------:R-:W-:Y:S01]  /*78a0*/  UMOV UR17, UR25 ;  /* 0x0000001900117c82 */ /* 0x000fe20008000000 */
[----:B------:R-:W-:Y:S01]  /*78b0*/  IADD3 R2, P1, R10, 0xf0, RZ ;  /* 0x000000f00a027810 */ /* 0x000fe20007f3e0ff */
[----:B------:R-:W-:Y:S01]  /*78c0*/  UMOV UR19, UR27 ;  /* 0x0000001b00137c82 */ /* 0x000fe20008000000 */
[----:B------:R-:W-:Y:S01]  /*78d0*/  R2UR UR57, R5 ;  /* 0x00000000053972ca */ /* 0x000fe200000e0000 */
[----:B------:R-:W-:Y:S01]  /*78e0*/  VIADD R15, R15, 0xffffffff ;  /* 0xffffffff0f0f7836 */ /* 0x000fe20000000000 */
[----:B------:R-:W-:Y:S01]  /*78f0*/  R2UR UR40, R2 ;  /* 0x00000000022872ca */ /* 0x000fe200000e0000 */
[----:B------:R-:W-:Y:S01]  /*7900*/  IMAD.X R3, RZ, RZ, R11, P1 ;  /* 0x000000ffff037224 */ /* 0x000fe200008e060b */
[----:B------:R-:W-:Y:S01]  /*7910*/  UMOV UR10, 0x80 ;  /* 0x00000080000a7882 */ /* 0x000fe20000000000 */
[----:B------:R-:W-:Y:S01]  /*7920*/  UMOV UR9, UR25 ;  /* 0x0000001900097c82 */ /* 0x000fe20008000000 */
[----:B------:R-:W-:Y:S01]  /*7930*/  UMOV UR11, UR27 ;  /* 0x0000001b000b7c82 */ /* 0x000fe20008000000 */
[----:B------:R-:W-:Y:S01]  /*7940*/  R2UR UR47, R14 ;  /* 0x000000000e2f72ca */ /* 0x000fe200000e0000 */
[----:B------:R-:W-:Y:S01]  /*7950*/  IMAD.MOV.U32 R5, RZ, RZ, 0x12000 ;  /* 0x00012000ff057424 */ /* 0x000fe200078e00ff */
[----:B------:R-:W-:Y:S01]  /*7960*/  R2UR UR41, R3 ;  /* 0x00000000032972ca */ /* 0x000fe200000e0000 */
[----:B------:R-:W-:Y:S01]  /*7970*/  UMOV UR7, 0x10 ;  /* 0x0000001000077882 */ /* 0x000fe20000000000 */
[----:B------:R-:W-:Y:S01]  /*7980*/  UMOV UR34, UR26 ;  /* 0x0000001a00227c82 */ /* 0x000fe20008000000 */
[----:B------:R-:W-:Y:S01]  /*7990*/  ISETP.GE.AND P1, PT, R4, R15, PT ;  /* 0x0000000f0400720c */ /* 0x000fe20003f26270 */
[----:B------:R-:W-:Y:S01]  /*79a0*/  UMOV UR50, 0x40 ;  /* 0x0000004000327882 */ /* 0x000fe20000000000 */
[----:B------:R-:W-:Y:S01]  /*79b0*/  UMOV UR51, UR35 ;  /* 0x0000002300337c82 */ /* 0x000fe20008000000 */
[----:B------:R-:W-:Y:S01]  /*79c0*/  UMOV UR52, UR36 ;  /* 0x0000002400347c82 */ /* 0x000fe20008000000 */
[----:B------:R-:W-:Y:S01]  /*79d0*/  UMOV UR53, UR29 ;  /* 0x0000001d00357c82 */ /* 0x000fe20008000000 */
[----:B------:R-:W-:Y:S01]  /*79e0*/  UMOV UR42, 0x80 ;  /* 0x00000080002a7882 */ /* 0x000fe20000000000 */
[----:B------:R-:W-:Y:S01]  /*79f0*/  UMOV UR43, UR35 ;  /* 0x00000023002b7c82 */ /* 0x000fe20008000000 */
[----:B------:R-:W-:Y:S01]  /*7a00*/  UMOV UR44, UR36 ;  /* 0x00000024002c7c82 */ /* 0x000fe20008000000 */
[----:B------:R-:W-:-:S02]  /*7a10*/  UMOV UR45, UR29 ;  /* 0x0000001d002d7c82 */ /* 0x000fc40008000000 */
[----:B------:R2:W-:Y:S01]  /*7a20*/  UTMALDG.4D [UR24], [UR40], desc[UR48] ;  /* 0x00003018280075b4 */ /* 0x0005e20008019000 */
[----:B------:R3:W-:Y:S01]  /*7a30*/  UTMALDG.4D [UR16], [UR40], desc[UR48] ;  /* 0x00003010280075b4 */ /* 0x0007e20008019000 */
[----:B------:R4:W-:Y:S01]  /*7a40*/  UTMALDG.4D [UR8], [UR40], desc[UR48] ;  /* 0x00003008280075b4 */ /* 0x0009e20008019000 */
[----:B--2---:R-:W-:Y:S02]  /*7a50*/  UIADD3 UR24, UR32, 0x30000, URZ ;  /* 0x0003000020187890 */ /* 0x004fe4000fffe03f */
[----:B---3--:R-:W-:-:S07]  /*7a60*/  UIADD3 UR16, UR32, 0x9000, URZ ;  /* 0x0000900020107890 */ /* 0x008fce000fffe03f */
[----:B------:R-:W-:Y:S01]  /*7a70*/  UBLKCP.S.G [UR24], [UR56], UR7 ;  /* 0x00000018380073ba */ /* 0x000fe20008000207 */
[----:B------:R2:W-:Y:S01]  /*7a80*/  SYNCS.ARRIVE.TRANS64 RZ, [R0+URZ+0x36400], R5 ;  /* 0x0364000500ff79a7 */ /* 0x0005e2000800003f */
[----:B------:R-:W-:Y:S01]  /*7a90*/  UMOV UR19, UR35 ;  /* 0x0000002300137c82 */ /* 0x000fe20008000000 */
[----:B------:R-:W-:Y:S01]  /*7aa0*/  UMOV UR20, UR36 ;  /* 0x0000002400147c82 */ /* 0x000fe20008000000 */
[----:B------:R-:W-:Y:S01]  /*7ab0*/  UMOV UR18, UR26 ;  /* 0x0000001a00127c82 */ /* 0x000fe20008000000 */
[----:B------:R-:W-:Y:S01]  /*7ac0*/  UMOV UR17, UR33 ;  /* 0x0000002100117c82 */ /* 0x000fe20008000000 */
[----:B----4-:R-:W-:Y:S02]  /*7ad0*/  UIADD3 UR48, UR32, 0x3000, URZ ;  /* 0x0000300020307890 */ /* 0x010fe4000fffe03f */
[----:B------:R3:W-:Y:S01]  /*7ae0*/  UTMALDG.4D [UR32], [UR54], desc[UR30] ;  /* 0x00001e20360075b4 */ /* 0x0007e20008019000 */
[----:B------:R-:W-:Y:S02]  /*7af0*/  UIADD3 UR40, UR32, 0x6000, URZ ;  /* 0x0000600020287890 */ /* 0x000fe4000fffe03f */
[----:B------:R-:W-:Y:S01]  /*7b00*/  UIADD3 UR8, UR32, 0xc000, URZ ;  /* 0x0000c00020087890 */ /* 0x000fe2000fffe03f */
[----:B--2---:R-:W-:Y:S01]  /*7b10*/  IMAD.MOV.U32 R5, RZ, RZ, 0x1 ;  /* 0x00000001ff057424 */ /* 0x004fe200078e00ff */
[----:B------:R-:W-:Y:S01]  /*7b20*/  UMOV UR49, UR33 ;  /* 0x0000002100317c82 */ /* 0x000fe20008000000 */
[----:B------:R-:W-:Y:S01]  /*7b30*/  UMOV UR41, UR33 ;  /* 0x0000002100297c82 */ /* 0x000fe20008000000 */
[----:B------:R-:W-:Y:S01]  /*7b40*/  UMOV UR10, 0x40 ;  /* 0x00000040000a7882 */ /* 0x000fe20000000000 */
[----:B------:R2:W-:Y:S01]  /*7b50*/  UTMALDG.4D [UR48], [UR54], desc[UR30] ;  /* 0x00001e30360075b4 */ /* 0x0005e20008019000 */
[----:B------:R-:W-:Y:S01]  /*7b60*/  UMOV UR11, UR35 ;  /* 0x00000023000b7c82 */ /* 0x000fe20008000000 */
[----:B------:R-:W-:Y:S01]  /*7b70*/  UMOV UR12, UR36 ;  /* 0x00000024000c7c82 */ /* 0x000fe20008000000 */
[----:B------:R-:W-:Y:S01]  /*7b80*/  UMOV UR9, UR33 ;  /* 0x0000002100097c82 */ /* 0x000fe20008000000 */
[----:B------:R2:W-:Y:S01]  /*7b90*/  UTMALDG.4D [UR40], [UR54], desc[UR30] ;  /* 0x00001e28360075b4 */ /* 0x0005e20008019000 */
[----:B------:R2:W-:Y:S01]  /*7ba0*/  UTMALDG.4D [UR16], [UR46], desc[UR30] ;  /* 0x00001e102e0075b4 */ /* 0x0005e20008019000 */
[----:B---3--:R-:W-:Y:S01]  /*7bb0*/  UIADD3 UR32, UR32, 0xf000, URZ ;  /* 0x0000f00020207890 */ /* 0x008fe2000fffe03f */
[----:B------:R-:W-:Y:S01]  /*7bc0*/  UMOV UR34, 0x80 ;  /* 0x0000008000227882 */ /* 0x000fe20000000000 */
[----:B------:R2:W-:Y:S07]  /*7bd0*/  UTMALDG.4D [UR8], [UR46], desc[UR30] ;  /* 0x00001e082e0075b4 */ /* 0x0005ee0008019000 */
[----:B------:R2:W-:Y:S02]  /*7be0*/  UTMALDG.4D [UR32], [UR46], desc[UR30] ;  /* 0x00001e202e0075b4 */ /* 0x0005e40008019000 */
[----:B--2---:R-:W-:Y:S05]  /*7bf0*/  @P1 BRA `(.L_x_1259) ;  /* 0x0000001400041947 */ /* 0x004fea0003800000 */
[----:B------:R-:W2:Y:S01]  /*7c00*/  S2R R16, SR_TID.X ;  /* 0x0000000000107919 */ /* 0x000ea20000002100 */
[C---:B------:R-:W-:Y:S01]  /*7c10*/  R2UR UR7, R4.reuse ;  /* 0x00000000040772ca */ /* 0x040fe200000e0000 */
[----:B------:R-:W-:Y:S01]  /*7c20*/  UIADD3 UR8, UR6, -0x2, URZ ;  /* 0xfffffffe06087890 */ /* 0x000fe2000fffe03f */
[----:B------:R-:W-:Y:S02]  /*7c30*/  IMAD.MOV.U32 R18, RZ, RZ, 0x1 ;  /* 0x00000001ff127424 */ /* 0x000fe400078e00ff */
[----:B------:R-:W-:Y:S02]  /*7c40*/  IMAD.MOV.U32 R21, RZ, RZ, R4 ;  /* 0x000000ffff157224 */ /* 0x000fe400078e0004 */
[----:B------:R-:W-:Y:S01]  /*7c50*/  IMAD.MOV.U32 R7, RZ, RZ, 0x1 ;  /* 0x00000001ff077424 */ /* 0x000fe200078e00ff */
[----:B------:R-:W-:-:S06]  /*7c60*/  ISETP.NE.AND P1, PT, R4, UR8, PT ;  /* 0x0000000804007c0c */ /* 0x000fcc000bf25270 */
[----:B------:R-:W-:-:S04]  /*7c70*/  ULOP3.LUT UR7, URZ, UR7, URZ, 0x33, !UPT ;  /* 0x000000073f077292 */ /* 0x000fc8000f8e333f */
[----:B------:R-:W-:-:S06]  /*7c80*/  UIADD3 UR7, UR7, UR6, URZ ;  /* 0x0000000607077290 */ /* 0x000fcc000fffe03f */
[----:B------:R-:W-:-:S05]  /*7c90*/  IMAD.U32 R19, RZ, RZ, UR7 ;  /* 0x00000007ff137e24 */ /* 0x000fca000f8e00ff */
[----:B------:R-:W-:Y:S02]  /*7ca0*/  LOP3.LUT R19, R19, 0x1, RZ, 0xc0, !PT ;  /* 0x0000000113137812 */ /* 0x000fe400078ec0ff */
[----:B--2---:R-:W-:Y:S01]  /*7cb0*/  LOP3.LUT R20, R16, 0x1f, RZ, 0xc0, !PT ;  /* 0x0000001f10147812 */ /* 0x004fe200078ec0ff */
[----:B------:R-:W-:Y:S06]  /*7cc0*/  @!P1 BRA `(.L_x_1260) ;  /* 0x0000000c00389947 */ /* 0x000fec0003800000 */
[----:B------:R-:W-:Y:S01]  /*7cd0*/  R2UR UR8, R19 ;  /* 0x00000000130872ca */ /* 0x000fe200000e0000 */
[----:B------:R-:W-:Y:S02]  /*7ce0*/  IMAD.MOV.U32 R21, RZ, RZ, R4 ;  /* 0x000000ffff157224 */ /* 0x000fe400078e0004 */
[----:B------:R-:W-:-:S10]  /*7cf0*/  IMAD.MOV.U32 R7, RZ, RZ, 0x1 ;  /* 0x00000001ff077424 */ /* 0x000fd400078e00ff */
[----:B------:R-:W-:-:S06]  /*7d00*/  UIADD3 UR7, UR7, -UR8, URZ ;  /* 0x8000000807077290 */ /* 0x000fcc000fffe03f */
[----:B------:R-:W-:-:S07]  /*7d10*/  IMAD.U32 R22, RZ, RZ, UR7 ;  /* 0x00000007ff167e24 */ /* 0x000fce000f8e00ff */
.L_x_1269:
[----:B-1----:R-:W-:-:S05]  /*7d20*/  IMAD.MOV.U32 R6, RZ, RZ, 0x1 ;  /* 0x00000001ff067424 */ /* 0x002fca00078e00ff */
[----:B------:R-:W-:-:S04]  /*7d30*/  SHF.L.U32 R6, R6, 0x1f, RZ ;  /* 0x0000001f06067819 */ /* 0x000fc800000006ff */
[----:B------:R-:W1:Y:S02]  /*7d40*/  SYNCS.PHASECHK.TRANS64.TRYWAIT P1, [R0+URZ+0x36438], R6 ;  /* 0x03643806000075a7 */ /* 0x000e64000802017f */
[----:B-123--:R-:W-:Y:S05]  /*7d50*/  @!P1 BRA `(.L_x_1261) ;  /* 0x00000018007c9947 */ /* 0x00efea0003800000 */
.L_x_1285:
[----:B------:R-:W-:Y:S05]  /*7d60*/  @P0 BRA `(.L_x_1262) ;  /* 0x0000000000140947 */ /* 0x000fea0003800000 */
[----:B------:R-:W-:Y:S01]  /*7d70*/  ISETP.NE.AND P1, PT, R20, RZ, PT ;  /* 0x000000ff1400720c */ /* 0x000fe20003f25270 */
[----:B------:R-:W-:-:S04]  /*7d80*/  IMAD.MOV.U32 R3, RZ, RZ, 0x6100 ;  /* 0x00006100ff037424 */ /* 0x000fc800078e00ff */
[----:B------:R2:W-:Y:S08]  /*7d90*/  SYNCS.ARRIVE.TRANS64 RZ, [R0+URZ+0x36430], R3 ;  /* 0x0364300300ff79a7 */ /* 0x0005f0000800003f */
[----:B------:R-:W-:Y:S05]  /*7da0*/  @!P1 BRA `(.L_x_1262) ;  /* 0x0000000000049947 */ /* 0x000fea0003800000 */
[----:B------:R-:W-:Y:S01]  /*7db0*/  BPT.TRAP 0x1 ;  /* 0x000000040000795c */ /* 0x000fe20000300000 */
.L_x_1262:
[----:B------:R-:W3:Y:S01]  /*7dc0*/  LDC.64 R16, c[0x0][0x728] ;  /* 0x0001ca00ff107b82 */ /* 0x000ee20000000a00 */
[----:B------:R-:W-:Y:S01]  /*7dd0*/  IMAD.SHL.U32 R28, R21, 0x40, RZ ;  /* 0x00000040151c7824 */ /* 0x000fe200078e00ff */
[----:B------:R-:W-:Y:S01]  /*7de0*/  UMOV UR32, 0x0 ;  /* 0x0000000000207882 */ /* 0x000fe20000000000 */
[C---:B------:R-:W-:Y:S01]  /*7df0*/  VIADD R23, R0.reuse, 0x36430 ;  /* 0x0003643000177836 */ /* 0x040fe20000000000 */
[----:B------:R-:W-:Y:S01]  /*7e00*/  UMOV UR33, 0x14f00000 ;  /* 0x14f0000000217882 */ /* 0x000fe20000000000 */
[----:B------:R-:W-:Y:S01]  /*7e10*/  VIADD R24, R0, 0x2a000 ;  /* 0x0002a00000187836 */ /* 0x000fe20000000000 */
[----:B------:R-:W-:Y:S01]  /*7e20*/  IADD3 R2, P1, R28, UR14, RZ ;  /* 0x0000000e1c027c10 */ /* 0x000fe2000ff3e0ff */
[C---:B------:R-:W-:Y:S01]  /*7e30*/  VIADD R25, R0.reuse, 0x2c000 ;  /* 0x0002c00000197836 */ /* 0x040fe20000000000 */
[----:B------:R-:W4:Y:S01]  /*7e40*/  LDC.64 R12, c[0x0][0x198] ;  /* 0x00006600ff0c7b82 */ /* 0x000f220000000a00 */
[----:B------:R-:W-:Y:S01]  /*7e50*/  VIADD R26, R0, 0x2e000 ;  /* 0x0002e000001a7836 */ /* 0x000fe20000000000 */
[----:B--2---:R-:W-:Y:S01]  /*7e60*/  LEA.HI.X.SX32 R3, R28, R9, 0x1, P1 ;  /* 0x000000091c037211 */ /* 0x004fe200008f0eff */
[----:B------:R-:W-:Y:S01]  /*7e70*/  VIADD R27, R0, 0x30200 ;  /* 0x00030200001b7836 */ /* 0x000fe20000000000 */
[----:B------:R-:W-:Y:S01]  /*7e80*/  R2UR UR27, R28 ;  /* 0x000000001c1b72ca */ /* 0x000fe200000e0000 */
[----:B------:R-:W-:Y:S01]  /*7e90*/  UMOV UR26, URZ ;  /* 0x0000003f001a7c82 */ /* 0x000fe20008000000 */
[----:B------:R-:W-:Y:S01]  /*7ea0*/  R2UR UR25, R23 ;  /* 0x00000000171972ca */ /* 0x000fe200000e0000 */
[----:B------:R-:W-:Y:S01]  /*7eb0*/  UMOV UR18, 0x40 ;  /* 0x0000004000127882 */ /* 0x000fe20000000000 */
        /* <DEDUP_REMOVED lines=8> */
[C---:B---3--:R-:W-:Y:S01]  /*7f40*/  LEA R4, P1, R2.reuse, R16, 0x2 ;  /* 0x0000001002047211 */ /* 0x048fe200078210ff */
[----:B------:R-:W-:Y:S01]  /*7f50*/  UMOV UR19, UR27 ;  /* 0x0000001b00137c82 */ /* 0x000fe20008000000 */
[----:B------:R-:W-:Y:S01]  /*7f60*/  UMOV UR13, UR29 ;  /* 0x0000001d000d7c82 */ /* 0x000fe20008000000 */
[----:B------:R-:W-:Y:S01]  /*7f70*/  UMOV UR17, UR25 ;  /* 0x0000001900117c82 */ /* 0x000fe20008000000 */
[----:B------:R-:W-:Y:S01]  /*7f80*/  LEA.HI.X R2, R2, R17, R3, 0x2, P1 ;  /* 0x0000001102027211 */ /* 0x000fe200008f1403 */
[----:B------:R-:W-:Y:S01]  /*7f90*/  UMOV UR9, UR25 ;  /* 0x0000001900097c82 */ /* 0x000fe20008000000 */
[----:B------:R-:W-:Y:S01]  /*7fa0*/  R2UR UR40, R4 ;  /* 0x00000000042872ca */ /* 0x000fe200000e0000 */
[----:B------:R-:W-:Y:S01]  /*7fb0*/  UMOV UR11, UR27 ;  /* 0x0000001b000b7c82 */ /* 0x000fe20008000000 */
[----:B----4-:R-:W-:Y:S01]  /*7fc0*/  IMAD.MOV.U32 R10, RZ, RZ, R12 ;  /* 0x000000ffff0a7224 */ /* 0x010fe200078e000c */
[----:B------:R-:W-:Y:S01]  /*7fd0*/  R2UR UR41, R2 ;  /* 0x00000000022972ca */ /* 0x000fe200000e0000 */
[----:B------:R-:W-:Y:S01]  /*7fe0*/  IMAD.MOV.U32 R11, RZ, RZ, R13 ;  /* 0x000000ffff0b7224 */ /* 0x000fe200078e000d */
[----:B------:R-:W-:Y:S01]  /*7ff0*/  SHF.L.U32 R3, R7, 0x1f, RZ ;  /* 0x0000001f07037819 */ /* 0x000fe200000006ff */
[----:B------:R-:W-:Y:S01]  /*8000*/  UMOV UR7, 0x10 ;  /* 0x0000001000077882 */ /* 0x000fe20000000000 */
[----:B------:R-:W-:Y:S01]  /*8010*/  IADD3 R4, P1, R10, 0x1f0, RZ ;  /* 0x000001f00a047810 */ /* 0x000fe20007f3e0ff */
[----:B------:R-:W-:-:S03]  /*8020*/  UMOV UR43, UR25 ;  /* 0x00000019002b7c82 */ /* 0x000fc60008000000 */
[----:B------:R-:W-:Y:S01]  /*8030*/  R2UR UR30, R4 ;  /* 0x00000000041e72ca */ /* 0x000fe200000e0000 */
[----:B------:R-:W-:-:S05]  /*8040*/  IMAD.X R5, RZ, RZ, R11, P1 ;  /* 0x000000ffff057224 */ /* 0x000fca00008e060b */
[----:B------:R-:W-:-:S13]  /*8050*/  R2UR UR31, R5 ;  /* 0x00000000051f72ca */ /* 0x000fda00000e0000 */
[----:B------:R2:W-:Y:S01]  /*8060*/  UTMALDG.4D [UR24], [UR30], desc[UR32] ;  /* 0x000020181e0075b4 */ /* 0x0005e20008019000 */
[----:B------:R2:W-:Y:S01]  /*8070*/  UTMALDG.4D [UR16], [UR30], desc[UR32] ;  /* 0x000020101e0075b4 */ /* 0x0005e20008019000 */
[----:B------:R2:W-:Y:S01]  /*8080*/  UTMALDG.4D [UR8], [UR30], desc[UR32] ;  /* 0x000020081e0075b4 */ /* 0x0005e20008019000 */
[----:B------:R2:W-:Y:S01]  /*8090*/  UBLKCP.S.G [UR42], [UR40], UR7 ;  /* 0x0000002a280073ba */ /* 0x0005e20008000207 */
[----:B------:R-:W3:Y:S02]  /*80a0*/  SYNCS.PHASECHK.TRANS64.TRYWAIT P1, [R0+URZ+0x36428], R3 ;  /* 0x03642803000075a7 */ /* 0x000ee4000802017f */
[----:B--23--:R-:W-:Y:S05]  /*80b0*/  @!P1 BRA `(.L_x_1263) ;  /* 0x0000001400b89947 */ /* 0x00cfea0003800000 */
.L_x_1286:
[----:B------:R-:W-:Y:S05]  /*80c0*/  @P0 BRA `(.L_x_1264) ;  /* 0x0000000000140947 */ /* 0x000fea0003800000 */
[----:B------:R-:W-:Y:S01]  /*80d0*/  ISETP.NE.AND P1, PT, R20, RZ, PT ;  /* 0x000000ff1400720c */ /* 0x000fe20003f25270 */
[----:B--2---:R-:W-:-:S04]  /*80e0*/  IMAD.MOV.U32 R3, RZ, RZ, 0x6100 ;  /* 0x00006100ff037424 */ /* 0x004fc800078e00ff */
[----:B------:R3:W-:Y:S08]  /*80f0*/  SYNCS.ARRIVE.TRANS64 RZ, [R0+URZ+0x36418], R3 ;  /* 0x0364180300ff79a7 */ /* 0x0007f0000800003f */
[----:B------:R-:W-:Y:S05]  /*8100*/  @!P1 BRA `(.L_x_1264) ;  /* 0x0000000000049947 */ /* 0x000fea0003800000 */
[----:B------:R-:W-:Y:S01]  /*8110*/  BPT.TRAP 0x1 ;  /* 0x000000040000795c */ /* 0x000fe20000300000 */
.L_x_1264:
[----:B------:R-:W-:Y:S01]  /*8120*/  VIADD R28, R28, 0x40 ;  /* 0x000000401c1c7836 */ /* 0x000fe20000000000 */
[----:B------:R-:W-:Y:S01]  /*8130*/  ULDC.64 UR8, c[0x0][0x700] ;  /* 0x0001c00000087ab9 */ /* 0x000fe20000000a00 */
[----:B------:R-:W-:Y:S01]  /*8140*/  R2UR UR40, R0 ;  /* 0x00000000002872ca */ /* 0x000fe200000e0000 */
[----:B------:R-:W-:Y:S01]  /*8150*/  IMAD.U32 R12, RZ, RZ, UR8 ;  /* 0x00000008ff0c7e24 */ /* 0x000fe2000f8e00ff */
[----:B------:R-:W-:Y:S01]  /*8160*/  UMOV UR32, 0x0 ;  /* 0x0000000000207882 */ /* 0x000fe20000000000 */
[----:B------:R-:W-:Y:S01]  /*8170*/  IADD3 R2, P1, R28, UR22, RZ ;  /* 0x000000161c027c10 */ /* 0x000fe2000ff3e0ff */
[----:B------:R-:W-:Y:S01]  /*8180*/  IMAD.U32 R13, RZ, RZ, UR9 ;  /* 0x00000009ff0d7e24 */ /* 0x000fe2000f8e00ff */
[----:B------:R-:W-:Y:S01]  /*8190*/  SHF.R.S32.HI R14, RZ, 0x1f, R28 ;  /* 0x0000001fff0e7819 */ /* 0x000fe2000001141c */
[----:B------:R-:W-:Y:S01]  /*81a0*/  UMOV UR33, 0x14f00000 ;  /* 0x14f0000000217882 */ /* 0x000fe20000000000 */
[----:B--23--:R-:W-:Y:S01]  /*81b0*/  LEA R3, P2, R2, R12, 0x2 ;  /* 0x0000000c02037211 */ /* 0x00cfe200078410ff */
[----:B------:R-:W-:Y:S01]  /*81c0*/  UMOV UR18, URZ ;  /* 0x0000003f00127c82 */ /* 0x000fe20008000000 */
[----:B------:R-:W-:Y:S01]  /*81d0*/  R2UR UR19, R28 ;  /* 0x000000001c1372ca */ /* 0x000fe200000e0000 */
[----:B------:R-:W-:Y:S01]  /*81e0*/  UMOV UR20, UR28 ;  /* 0x0000001c00147c82 */ /* 0x000fe20008000000 */
[----:B------:R-:W-:Y:S01]  /*81f0*/  R2UR UR42, R3 ;  /* 0x00000000032a72ca */ /* 0x000fe200000e0000 */
[----:B------:R-:W-:Y:S01]  /*8200*/  IMAD.X R3, R14, 0x1, R8, P1 ;  /* 0x000000010e037824 */ /* 0x000fe200008e0608 */
[----:B------:R-:W-:Y:S01]  /*8210*/  UIADD3 UR17, UR40, 0x36418, URZ ;  /* 0x0003641828117890 */ /* 0x000fe2000fffe03f */
[----:B------:R-:W-:Y:S01]  /*8220*/  SHF.L.U32 R29, RZ, 0x1f, RZ ;  /* 0x0000001fff1d7819 */ /* 0x000fe200000006ff */
[----:B------:R-:W-:-:S02]  /*8230*/  UIADD3 UR16, UR40, 0x24000, URZ ;  /* 0x0002400028107890 */ /* 0x000fc4000fffe03f */
[----:B------:R-:W-:Y:S01]  /*8240*/  LEA.HI.X R3, R2, R13, R3, 0x2, P2 ;  /* 0x0000000d02037211 */ /* 0x000fe200010f1403 */
[----:B------:R-:W-:Y:S01]  /*8250*/  UIADD3 UR8, UR40, 0x26000, URZ ;  /* 0x0002600028087890 */ /* 0x000fe2000fffe03f */
[----:B------:R-:W-:Y:S01]  /*8260*/  IADD3 R2, P1, R10, 0xf0, RZ ;  /* 0x000000f00a027810 */ /* 0x000fe20007f3e0ff */
[----:B------:R-:W-:Y:S01]  /*8270*/  UIADD3 UR24, UR40, 0x28000, URZ ;  /* 0x0002800028187890 */ /* 0x000fe2000fffe03f */
[----:B------:R-:W-:Y:S01]  /*8280*/  R2UR UR43, R3 ;  /* 0x00000000032b72ca */ /* 0x000fe200000e0000 */
[----:B------:R-:W-:Y:S01]  /*8290*/  UIADD3 UR40, UR40, 0x30100, URZ ;  /* 0x0003010028287890 */ /* 0x000fe2000fffe03f */
[----:B------:R-:W-:Y:S01]  /*82a0*/  R2UR UR30, R2 ;  /* 0x00000000021e72ca */ /* 0x000fe200000e0000 */
[----:B------:R-:W-:Y:S01]  /*82b0*/  IMAD.X R3, RZ, RZ, R11, P1 ;  /* 0x000000ffff037224 */ /* 0x000fe200008e060b */
[----:B------:R-:W-:Y:S01]  /*82c0*/  UMOV UR21, UR29 ;  /* 0x0000001d00157c82 */ /* 0x000fe20008000000 */
[----:B------:R-:W-:Y:S01]  /*82d0*/  UMOV UR10, 0x40 ;  /* 0x00000040000a7882 */ /* 0x000fe20000000000 */
[----:B------:R-:W-:Y:S01]  /*82e0*/  UMOV UR12, UR28 ;  /* 0x0000001c000c7c82 */ /* 0x000fe20008000000 */
[----:B------:R-:W-:Y:S01]  /*82f0*/  UMOV UR13, UR29 ;  /* 0x0000001d000d7c82 */ /* 0x000fe20008000000 */
[----:B------:R-:W-:Y:S01]  /*8300*/  R2UR UR31, R3 ;  /* 0x00000000031f72ca */ /* 0x000fe200000e0000 */
[----:B------:R-:W-:Y:S01]  /*8310*/  UMOV UR9, UR17 ;  /* 0x0000001100097c82 */ /* 0x000fe20008000000 */
[----:B------:R-:W-:Y:S01]  /*8320*/  UMOV UR11, UR19 ;  /* 0x00000013000b7c82 */ /* 0x000fe20008000000 */
[----:B------:R-:W-:Y:S01]  /*8330*/  UMOV UR26, 0x80 ;  /* 0x00000080001a7882 */ /* 0x000fe20000000000 */
[----:B------:R-:W-:Y:S01]  /*8340*/  UMOV UR25, UR17 ;  /* 0x0000001100197c82 */ /* 0x000fe20008000000 */
[----:B------:R-:W-:Y:S01]  /*8350*/  UMOV UR27, UR19 ;  /* 0x00000013001b7c82 */ /* 0x000fe20008000000 */
[----:B------:R-:W-:Y:S01]  /*8360*/  UMOV UR41, UR17 ;  /* 0x0000001100297c82 */ /* 0x000fe20008000000 */
[----:B------:R-:W-:-:S06]  /*8370*/  UMOV UR7, 0x10 ;  /* 0x0000001000077882 */ /* 0x000fcc0000000000 */
[----:B------:R2:W-:Y:S01]  /*8380*/  UTMALDG.4D [UR16], [UR30], desc[UR32] ;  /* 0x000020101e0075b4 */ /* 0x0005e20008019000 */
[----:B------:R2:W-:Y:S01]  /*8390*/  UTMALDG.4D [UR8], [UR30], desc[UR32] ;  /* 0x000020081e0075b4 */ /* 0x0005e20008019000 */
[----:B------:R2:W-:Y:S01]  /*83a0*/  UTMALDG.4D [UR24], [UR30], desc[UR32] ;  /* 0x000020181e0075b4 */ /* 0x0005e20008019000 */
[----:B------:R2:W-:Y:S01]  /*83b0*/  UBLKCP.S.G [UR40], [UR42], UR7 ;  /* 0x000000282a0073ba */ /* 0x0005e20008000207 */
[----:B------:R-:W3:Y:S02]  /*83c0*/  SYNCS.PHASECHK.TRANS64.TRYWAIT P1, [R0+URZ+0x36438], R29 ;  /* 0x0364381d000075a7 */ /* 0x000ee4000802017f */
[----:B--23--:R-:W-:Y:S05]  /*83d0*/  @!P1 BRA `(.L_x_1265) ;  /* 0x0000001400049947 */ /* 0x00cfea0003800000 */
.L_x_1287:
[----:B------:R-:W-:Y:S05]  /*83e0*/  @P0 BRA `(.L_x_1266) ;  /* 0x0000000000140947 */ /* 0x000fea0003800000 */
[----:B------:R-:W-:Y:S01]  /*83f0*/  ISETP.NE.AND P1, PT, R20, RZ, PT ;  /* 0x000000ff1400720c */ /* 0x000fe20003f25270 */
[----:B--2---:R-:W-:-:S04]  /*8400*/  IMAD.MOV.U32 R29, RZ, RZ, 0x6100 ;  /* 0x00006100ff1d7424 */ /* 0x004fc800078e00ff */
[----:B------:R3:W-:Y:S08]  /*8410*/  SYNCS.ARRIVE.TRANS64 RZ, [R0+URZ+0x36430], R29 ;  /* 0x0364301d00ff79a7 */ /* 0x0007f0000800003f */
[----:B------:R-:W-:Y:S05]  /*8420*/  @!P1 BRA `(.L_x_1266) ;  /* 0x0000000000049947 */ /* 0x000fea0003800000 */
[----:B------:R-:W-:Y:S01]  /*8430*/  BPT.TRAP 0x1 ;  /* 0x000000040000795c */ /* 0x000fe20000300000 */
.L_x_1266:
[C---:B------:R-:W-:Y:S01]  /*8440*/  R2UR UR27, R28.reuse ;  /* 0x000000001c1b72ca */ /* 0x040fe200000e0000 */
[----:B------:R-:W-:Y:S01]  /*8450*/  UMOV UR32, 0x0 ;  /* 0x0000000000207882 */ /* 0x000fe20000000000 */
[----:B------:R-:W-:Y:S01]  /*8460*/  IADD3 R28, P1, R28, UR14, RZ ;  /* 0x0000000e1c1c7c10 */ /* 0x000fe2000ff3e0ff */
        /* <DEDUP_REMOVED lines=32> */
[----:B------:R-:W5:Y:S02]  /*8670*/  SYNCS.PHASECHK.TRANS64.TRYWAIT P1, [R0+URZ+0x36420], R5 ;  /* 0x03642005000075a7 */ /* 0x000f64000802017f */
[----:B----45:R-:W-:Y:S05]  /*8680*/  @!P1 BRA `(.L_x_1267) ;  /* 0x00000010006c9947 */ /* 0x030fea0003800000 */
.L_x_1289:
[----:B------:R-:W-:Y:S05]  /*8690*/  @P0 BRA `(.L_x_1268) ;  /* 0x0000000000140947 */ /* 0x000fea0003800000 */
[----:B------:R-:W-:Y:S01]  /*86a0*/  ISETP.NE.AND P1, PT, R20, RZ, PT ;  /* 0x000000ff1400720c */ /* 0x000fe20003f25270 */
[----:B----4-:R-:W-:-:S04]  /*86b0*/  IMAD.MOV.U32 R5, RZ, RZ, 0x6100 ;  /* 0x00006100ff057424 */ /* 0x010fc800078e00ff */
[----:B------:R5:W-:Y:S08]  /*86c0*/  SYNCS.ARRIVE.TRANS64 RZ, [R0+URZ+0x36410], R5 ;  /* 0x0364100500ff79a7 */ /* 0x000bf0000800003f */
[----:B------:R-:W-:Y:S05]  /*86d0*/  @!P1 BRA `(.L_x_1268) ;  /* 0x0000000000049947 */ /* 0x000fea0003800000 */
[----:B------:R-:W-:Y:S01]  /*86e0*/  BPT.TRAP 0x1 ;  /* 0x000000040000795c */ /* 0x000fe20000300000 */
.L_x_1268:
        /* <DEDUP_REMOVED lines=14> */
[----:B------:R-:W-:Y:S01]  /*87d0*/  UMOV UR13, UR29 ;  /* 0x0000001d000d7c82 */ /* 0x000fe20008000000 */
[----:B------:R-:W-:-:S02]  /*87e0*/  UMOV UR26, 0x80 ;  /* 0x00000080001a7882 */ /* 0x000fc40000000000 */
[----:B------:R-:W-:Y:S02]  /*87f0*/  USHF.L.U32 UR19, UR7, 0x6, URZ ;  /* 0x0000000607137899 */ /* 0x000fe4000800063f */
[----:B------:R-:W-:Y:S01]  /*8800*/  UIADD3 UR17, UR40, 0x36410, URZ ;  /* 0x0003641028117890 */ /* 0x000fe2000fffe03f */
[----:B------:R-:W-:Y:S01]  /*8810*/  IMAD.U32 R21, RZ, RZ, UR7 ;  /* 0x00000007ff157e24 */ /* 0x000fe2000f8e00ff */
[----:B------:R-:W-:Y:S02]  /*8820*/  UIADD3 UR9, UP0, UR19, UR22, URZ ;  /* 0x0000001613097290 */ /* 0x000fe4000ff1e03f */
[----:B------:R-:W-:Y:S02]  /*8830*/  UIADD3 UR16, UR40, 0x1e000, URZ ;  /* 0x0001e00028107890 */ /* 0x000fe4000fffe03f */
[----:B------:R-:W-:Y:S02]  /*8840*/  ULEA.HI.X.SX32 UR8, UR19, UR8, 0x1, UP0 ;  /* 0x0000000813087291 */ /* 0x000fe400080f0e3f */
[----:B----45:R-:W-:Y:S01]  /*8850*/  IMAD.U32 R5, RZ, RZ, UR9 ;  /* 0x00000009ff057e24 */ /* 0x030fe2000f8e00ff */
[----:B------:R-:W-:Y:S01]  /*8860*/  UIADD3 UR24, UR40, 0x22000, URZ ;  /* 0x0002200028187890 */ /* 0x000fe2000fffe03f */
[----:B------:R-:W-:Y:S01]  /*8870*/  UMOV UR11, UR19 ;  /* 0x00000013000b7c82 */ /* 0x000fe20008000000 */
[----:B------:R-:W-:-:S02]  /*8880*/  UMOV UR25, UR17 ;  /* 0x0000001100197c82 */ /* 0x000fc40008000000 */
[----:B------:R-:W-:Y:S01]  /*8890*/  LEA R4, P1, R5, R12, 0x2 ;  /* 0x0000000c05047211 */ /* 0x000fe200078210ff */
[----:B------:R-:W-:Y:S01]  /*88a0*/  IMAD.U32 R5, RZ, RZ, UR8 ;  /* 0x00000008ff057e24 */ /* 0x000fe2000f8e00ff */
[----:B------:R-:W-:Y:S01]  /*88b0*/  UIADD3 UR8, UR40, 0x20000, URZ ;  /* 0x0002000028087890 */ /* 0x000fe2000fffe03f */
[----:B------:R4:W-:Y:S01]  /*88c0*/  UTMALDG.4D [UR16], [UR30], desc[UR32] ;  /* 0x000020101e0075b4 */ /* 0x0009e20008019000 */
[----:B------:R-:W-:Y:S01]  /*88d0*/  R2UR UR42, R4 ;  /* 0x00000000042a72ca */ /* 0x000fe200000e0000 */
[----:B------:R-:W-:Y:S01]  /*88e0*/  IMAD.U32 R4, RZ, RZ, UR9 ;  /* 0x00000009ff047e24 */ /* 0x000fe2000f8e00ff */
[----:B------:R-:W-:Y:S01]  /*88f0*/  UIADD3 UR40, UR40, 0x30000, URZ ;  /* 0x0003000028287890 */ /* 0x000fe2000fffe03f */
[----:B------:R-:W-:Y:S01]  /*8900*/  UMOV UR9, UR17 ;  /* 0x0000001100097c82 */ /* 0x000fe20008000000 */
[----:B------:R-:W-:Y:S02]  /*8910*/  UMOV UR27, UR19 ;  /* 0x00000013001b7c82 */ /* 0x000fe40008000000 */
[----:B------:R-:W-:Y:S01]  /*8920*/  LEA.HI.X R4, R4, R13, R5, 0x2, P1 ;  /* 0x0000000d04047211 */ /* 0x000fe200008f1405 */
[----:B------:R-:W-:Y:S01]  /*8930*/  UMOV UR41, UR17 ;  /* 0x0000001100297c82 */ /* 0x000fe20008000000 */
[----:B------:R-:W-:Y:S01]  /*8940*/  ISETP.NE.AND P1, PT, R22, RZ, PT ;  /* 0x000000ff1600720c */ /* 0x000fe20003f25270 */
[----:B------:R4:W-:Y:S01]  /*8950*/  UTMALDG.4D [UR8], [UR30], desc[UR32] ;  /* 0x000020081e0075b4 */ /* 0x0009e20008019000 */
[----:B------:R-:W-:Y:S01]  /*8960*/  R2UR UR43, R4 ;  /* 0x00000000042b72ca */ /* 0x000fe200000e0000 */
[----:B------:R-:W-:Y:S01]  /*8970*/  UMOV UR34, 0x10 ;  /* 0x0000001000227882 */ /* 0x000fe20000000000 */
[----:B------:R4:W-:Y:S11]  /*8980*/  UTMALDG.4D [UR24], [UR30], desc[UR32] ;  /* 0x000020181e0075b4 */ /* 0x0009f60008019000 */
[----:B------:R4:W-:Y:S02]  /*8990*/  UBLKCP.S.G [UR40], [UR42], UR34 ;  /* 0x000000282a0073ba */ /* 0x0009e40008000222 */
[----:B----4-:R-:W-:Y:S05]  /*89a0*/  @P1 BRA `(.L_x_1269) ;  /* 0xfffffff000dc1947 */ /* 0x010fea000383ffff */
.L_x_1260:
[----:B------:R-:W-:Y:S01]  /*89b0*/  ISETP.NE.AND P1, PT, R19, RZ, PT ;  /* 0x000000ff1300720c */ /* 0x000fe20003f25270 */
[----:B------:R-:W-:Y:S02]  /*89c0*/  IMAD.MOV.U32 R5, RZ, RZ, 0x1 ;  /* 0x00000001ff057424 */ /* 0x000fe400078e00ff */
[----:B------:R-:W-:-:S10]  /*89d0*/  IMAD.MOV.U32 R4, RZ, RZ, R15 ;  /* 0x000000ffff047224 */ /* 0x000fd400078e000f */
[----:B------:R-:W-:Y:S05]  /*89e0*/  @!P1 BRA `(.L_x_1259) ;  /* 0x0000000400889947 */ /* 0x000fea0003800000 */
[----:B------:R-:W4:Y:S02]  /*89f0*/  SYNCS.PHASECHK.TRANS64.TRYWAIT P1, [R0+URZ+0x36438], R6 ;  /* 0x03643806000075a7 */ /* 0x000f24000802017f */
[----:B----4-:R-:W-:Y:S05]  /*8a00*/  @!P1 BRA `(.L_x_1270) ;  /* 0x0000000c00a49947 */ /* 0x010fea0003800000 */
.L_x_1290:
[----:B------:R-:W-:Y:S05]  /*8a10*/  @P0 BRA `(.L_x_1271) ;  /* 0x0000000000140947 */ /* 0x000fea0003800000 */
[----:B------:R-:W-:Y:S01]  /*8a20*/  ISETP.NE.AND P1, PT, R20, RZ, PT ;  /* 0x000000ff1400720c */ /* 0x000fe20003f25270 */
[----:B------:R-:W-:-:S04]  /*8a30*/  IMAD.MOV.U32 R5, RZ, RZ, 0x6100 ;  /* 0x00006100ff057424 */ /* 0x000fc800078e00ff */
[----:B------:R5:W-:Y:S08]  /*8a40*/  SYNCS.ARRIVE.TRANS64 RZ, [R0+URZ+0x36430], R5 ;  /* 0x0364300500ff79a7 */ /* 0x000bf0000800003f */
[----:B------:R-:W-:Y:S05]  /*8a50*/  @!P1 BRA `(.L_x_1271) ;  /* 0x0000000000049947 */ /* 0x000fea0003800000 */
[----:B------:R-:W-:Y:S01]  /*8a60*/  BPT.TRAP 0x1 ;  /* 0x000000040000795c */ /* 0x000fe20000300000 */
.L_x_1271:
[----:B-----5:R-:W5:Y:S01]  /*8a70*/  LDC.64 R4, c[0x0][0x728] ;  /* 0x0001ca00ff047b82 */ /* 0x020f620000000a00 */
[----:B------:R-:W-:Y:S01]  /*8a80*/  IMAD.SHL.U32 R16, R21, 0x40, RZ ;  /* 0x0000004015107824 */ /* 0x000fe200078e00ff */
[----:B------:R-:W-:Y:S01]  /*8a90*/  R2UR UR24, R0 ;  /* 0x00000000001872ca */ /* 0x000fe200000e0000 */
[----:B------:R-:W-:Y:S01]  /*8aa0*/  UMOV UR32, 0x0 ;  /* 0x0000000000207882 */ /* 0x000fe20000000000 */
[----:B------:R-:W-:Y:S01]  /*8ab0*/  UMOV UR33, 0x14f00000 ;  /* 0x14f0000000217882 */ /* 0x000fe20000000000 */
[----:B------:R-:W-:Y:S01]  /*8ac0*/  UMOV UR18, URZ ;  /* 0x0000003f00127c82 */ /* 0x000fe20008000000 */
[C---:B-1--4-:R-:W-:Y:S01]  /*8ad0*/  IADD3 R6, P1, R16.reuse, UR14, RZ ;  /* 0x0000000e10067c10 */ /* 0x052fe2000ff3e0ff */
        /* <DEDUP_REMOVED lines=13> */
[C---:B-----5:R-:W-:Y:S01]  /*8bb0*/  LEA R4, P2, R6.reuse, R4, 0x2 ;  /* 0x0000000406047211 */ /* 0x060fe200078410ff */
        /* <DEDUP_REMOVED lines=19> */
[----:B-1--4-:R-:W-:Y:S05]  /*8cf0*/  @!P1 BRA `(.L_x_1272) ;  /* 0x0000000800fc9947 */ /* 0x012fea0003800000 */
.L_x_1291:
[----:B-1----:R-:W-:Y:S01]  /*8d00*/  IMAD.MOV.U32 R5, RZ, RZ, RZ ;  /* 0x000000ffff057224 */ /* 0x002fe200078e00ff */
[----:B------:R-:W-:Y:S06]  /*8d10*/  @P0 BRA `(.L_x_1273) ;  /* 0x0000000000140947 */ /* 0x000fec0003800000 */
[----:B------:R-:W-:Y:S01]  /*8d20*/  ISETP.NE.AND P1, PT, R20, RZ, PT ;  /* 0x000000ff1400720c */ /* 0x000fe20003f25270 */
[----:B------:R-:W-:-:S04]  /*8d30*/  IMAD.MOV.U32 R17, RZ, RZ, 0x6100 ;  /* 0x00006100ff117424 */ /* 0x000fc800078e00ff */
[----:B------:R1:W-:Y:S08]  /*8d40*/  SYNCS.ARRIVE.TRANS64 RZ, [R0+URZ+0x36418], R17 ;  /* 0x0364181100ff79a7 */ /* 0x0003f0000800003f */
[----:B------:R-:W-:Y:S05]  /*8d50*/  @!P1 BRA `(.L_x_1273) ;  /* 0x0000000000049947 */ /* 0x000fea0003800000 */
[----:B------:R-:W-:Y:S01]  /*8d60*/  BPT.TRAP 0x1 ;  /* 0x000000040000795c */ /* 0x000fe20000300000 */
.L_x_1273:
        /* <DEDUP_REMOVED lines=8> */
[----:B------:R-:W-:Y:S01]  /*8df0*/  R2UR UR31, R3 ;  /* 0x00000000031f72ca */ /* 0x000fe200000e0000 */
[----:B------:R-:W-:Y:S01]  /*8e00*/  UMOV UR21, UR29 ;  /* 0x0000001d00157c82 */ /* 0x000fe20008000000 */
[----:B------:R-:W-:Y:S01]  /*8e10*/  UMOV UR10, 0x40 ;  /* 0x00000040000a7882 */ /* 0x000fe20000000000 */
[----:B------:R-:W-:Y:S01]  /*8e20*/  UMOV UR12, UR28 ;  /* 0x0000001c000c7c82 */ /* 0x000fe20008000000 */
[----:B------:R-:W-:Y:S01]  /*8e30*/  UMOV UR13, UR29 ;  /* 0x0000001d000d7c82 */ /* 0x000fe20008000000 */
[----:B------:R-:W-:Y:S01]  /*8e40*/  UIADD3 UR19, UR19, 0x40, URZ ;  /* 0x0000004013137890 */ /* 0x000fe2000fffe03f */
[----:B------:R-:W-:Y:S01]  /*8e50*/  IMAD.MOV.U32 R4, RZ, RZ, R15 ;  /* 0x000000ffff047224 */ /* 0x000fe200078e000f */
[----:B------:R-:W-:Y:S01]  /*8e60*/  UMOV UR26, 0x80 ;  /* 0x00000080001a7882 */ /* 0x000fe20000000000 */
[----:B------:R-:W-:Y:S01]  /*8e70*/  IMAD.MOV.U32 R18, RZ, RZ, 0x2 ;  /* 0x00000002ff127424 */ /* 0x000fe200078e00ff */
[----:B------:R-:W-:-:S02]  /*8e80*/  UIADD3 UR8, UP0, UR19, UR22, URZ ;  /* 0x0000001613087290 */ /* 0x000fc4000ff1e03f */
[----:B------:R-:W-:Y:S02]  /*8e90*/  UIADD3 UR16, UR40, 0x24000, URZ ;  /* 0x0002400028107890 */ /* 0x000fe4000fffe03f */
[----:B------:R-:W-:Y:S02]  /*8ea0*/  ULEA.HI.X.SX32 UR7, UR19, UR7, 0x1, UP0 ;  /* 0x0000000713077291 */ /* 0x000fe400080f0e3f */
[----:B-1----:R-:W-:Y:S01]  /*8eb0*/  IMAD.U32 R17, RZ, RZ, UR8 ;  /* 0x00000008ff117e24 */ /* 0x002fe2000f8e00ff */
[----:B------:R-:W-:Y:S01]  /*8ec0*/  UIADD3 UR17, UR40, 0x36418, URZ ;  /* 0x0003641828117890 */ /* 0x000fe2000fffe03f */
[----:B------:R-:W-:Y:S01]  /*8ed0*/  IMAD.U32 R2, RZ, RZ, UR8 ;  /* 0x00000008ff027e24 */ /* 0x000fe2000f8e00ff */
[----:B------:R-:W-:Y:S01]  /*8ee0*/  UIADD3 UR8, UR40, 0x26000, URZ ;  /* 0x0002600028087890 */ /* 0x000fe2000fffe03f */
[----:B------:R-:W-:Y:S01]  /*8ef0*/  IMAD.U32 R3, RZ, RZ, UR7 ;  /* 0x00000007ff037e24 */ /* 0x000fe2000f8e00ff */
[----:B------:R-:W-:Y:S01]  /*8f00*/  LEA R12, P1, R17, R12, 0x2 ;  /* 0x0000000c110c7211 */ /* 0x000fe200078210ff */
[----:B------:R-:W-:-:S02]  /*8f10*/  UIADD3 UR24, UR40, 0x28000, URZ ;  /* 0x0002800028187890 */ /* 0x000fc4000fffe03f */
[----:B------:R-:W-:Y:S01]  /*8f20*/  UIADD3 UR40, UR40, 0x30100, URZ ;  /* 0x0003010028287890 */ /* 0x000fe2000fffe03f */
[----:B------:R-:W-:Y:S01]  /*8f30*/  LEA.HI.X R13, R2, R13, R3, 0x2, P1 ;  /* 0x0000000d020d7211 */ /* 0x000fe200008f1403 */
[----:B------:R-:W-:Y:S01]  /*8f40*/  UMOV UR9, UR17 ;  /* 0x0000001100097c82 */ /* 0x000fe20008000000 */
[----:B------:R-:W-:Y:S01]  /*8f50*/  R2UR UR42, R12 ;  /* 0x000000000c2a72ca */ /* 0x000fe200000e0000 */
[----:B------:R-:W-:Y:S01]  /*8f60*/  UMOV UR11, UR19 ;  /* 0x00000013000b7c82 */ /* 0x000fe20008000000 */
[----:B------:R-:W-:Y:S01]  /*8f70*/  R2UR UR43, R13 ;  /* 0x000000000d2b72ca */ /* 0x000fe200000e0000 */
[----:B------:R4:W-:Y:S01]  /*8f80*/  UTMALDG.4D [UR16], [UR30], desc[UR32] ;  /* 0x000020101e0075b4 */ /* 0x0009e20008019000 */
[----:B------:R-:W-:Y:S01]  /*8f90*/  UMOV UR25, UR17 ;  /* 0x0000001100197c82 */ /* 0x000fe20008000000 */
[----:B------:R-:W-:Y:S01]  /*8fa0*/  UMOV UR27, UR19 ;  /* 0x00000013001b7c82 */ /* 0x000fe20008000000 */
[----:B------:R-:W-:Y:S01]  /*8fb0*/  UMOV UR41, UR17 ;  /* 0x0000001100297c82 */ /* 0x000fe20008000000 */
[----:B------:R-:W-:Y:S01]  /*8fc0*/  UMOV UR7, 0x10 ;  /* 0x0000001000077882 */ /* 0x000fe20000000000 */
[----:B------:R4:W-:Y:S01]  /*8fd0*/  UTMALDG.4D [UR8], [UR30], desc[UR32] ;  /* 0x000020081e0075b4 */ /* 0x0009e20008019000 */
[----:B------:R4:W-:Y:S06]  /*8fe0*/  UTMALDG.4D [UR24], [UR30], desc[UR32] ;  /* 0x000020181e0075b4 */ /* 0x0009ec0008019000 */
[----:B------:R4:W-:Y:S02]  /*8ff0*/  UBLKCP.S.G [UR40], [UR42], UR7 ;  /* 0x000000282a0073ba */ /* 0x0009e40008000207 */
[----:B----4-:R-:W-:Y:S01]  /*9000*/  NOP ;  /* 0x0000000000007918 */ /* 0x010fe20000000000 */
.L_x_1259:
[----:B------:R-:W-:-:S04]  /*9010*/  SHF.L.U32 R3, R5, 0x1f, RZ ;  /* 0x0000001f05037819 */ /* 0x000fc800000006ff */
[----:B------:R-:W4:Y:S02]  /*9020*/  SYNCS.PHASECHK.TRANS64.TRYWAIT P1, [R0+URZ+0x36438], R3 ;  /* 0x03643803000075a7 */ /* 0x000f24000802017f */
[----:B----4-:R-:W-:Y:S05]  /*9030*/  @!P1 BRA `(.L_x_1274) ;  /* 0x0000000800409947 */ /* 0x010fea0003800000 */
.L_x_1292:
[----:B------:R-:W-:Y:S05]  /*9040*/  @P0 BRA `(.L_x_1275) ;  /* 0x0000000000180947 */ /* 0x000fea0003800000 */
[----:B------:R-:W5:Y:S01]  /*9050*/  S2R R2, SR_TID.X ;  /* 0x0000000000027919 */ /* 0x000f620000002100 */
[----:B----4-:R-:W-:-:S04]  /*9060*/  IMAD.MOV.U32 R3, RZ, RZ, 0x6100 ;  /* 0x00006100ff037424 */ /* 0x010fc800078e00ff */
[----:B------:R4:W-:Y:S01]  /*9070*/  SYNCS.ARRIVE.TRANS64 RZ, [R0+URZ+0x36430], R3 ;  /* 0x0364300300ff79a7 */ /* 0x0009e2000800003f */
[----:B-----5:R-:W-:-:S13]  /*9080*/  LOP3.LUT P0, RZ, R2, 0x1f, RZ, 0xc0, !PT ;  /* 0x0000001f02ff7812 */ /* 0x020fda000780c0ff */
[----:B----4-:R-:W-:Y:S05]  /*9090*/  @!P0 BRA `(.L_x_1275) ;  /* 0x0000000000048947 */ /* 0x010fea0003800000 */
[----:B------:R-:W-:Y:S01]  /*90a0*/  BPT.TRAP 0x1 ;  /* 0x000000040000795c */ /* 0x000fe20000300000 */
.L_x_1275:
[----:B------:R-:W-:Y:S01]  /*90b0*/  R2UR UR19, R4 ;  /* 0x00000000041372ca */ /* 0x000fe200000e0000 */
[----:B------:R-:W-:Y:S01]  /*90c0*/  ULDC.64 UR30, c[0x0][0x728] ;  /* 0x0001ca00001e7ab9 */ /* 0x000fe20000000a00 */
[----:B------:R-:W-:Y:S01]  /*90d0*/  R2UR UR7, R9 ;  /* 0x00000000090772ca */ /* 0x000fe200000e0000 */
[----:B------:R-:W-:Y:S01]  /*90e0*/  UMOV UR40, 0x0 ;  /* 0x0000000000287882 */ /* 0x000fe20000000000 */
[----:B------:R-:W-:Y:S01]  /*90f0*/  IADD3 R10, P0, R10, 0x1f0, RZ ;  /* 0x000001f00a0a7810 */ /* 0x000fe20007f1e0ff */
[----:B------:R-:W-:Y:S01]  /*9100*/  UMOV UR41, 0x14f00000 ;  /* 0x14f0000000297882 */ /* 0x000fe20000000000 */
[----:B------:R-:W-:Y:S01]  /*9110*/  R2UR UR24, R0 ;  /* 0x00000000001872ca */ /* 0x000fe200000e0000 */
[----:B------:R-:W-:Y:S01]  /*9120*/  UMOV UR18, URZ ;  /* 0x0000003f00127c82 */ /* 0x000fe20008000000 */
[----:B------:R-:W-:Y:S01]  /*9130*/  R2UR UR32, R10 ;  /* 0x000000000a2072ca */ /* 0x000fe200000e0000 */
[----:B------:R-:W-:Y:S01]  /*9140*/  IMAD.X R11, RZ, RZ, R11, P0 ;  /* 0x000000ffff0b7224 */ /* 0x000fe200000e060b */
[----:B------:R-:W-:Y:S01]  /*9150*/  UMOV UR20, UR28 ;  /* 0x0000001c00147c82 */ /* 0x000fe20008000000 */
[----:B------:R-:W-:Y:S01]  /*9160*/  UMOV UR21, UR29 ;  /* 0x0000001d00157c82 */ /* 0x000fe20008000000 */
[----:B------:R-:W-:Y:S01]  /*9170*/  UMOV UR10, 0x40 ;  /* 0x00000040000a7882 */ /* 0x000fe20000000000 */
[----:B------:R-:W-:Y:S01]  /*9180*/  USHF.L.U32 UR19, UR19, 0x6, URZ ;  /* 0x0000000613137899 */ /* 0x000fe2000800063f */
[----:B------:R-:W-:Y:S01]  /*9190*/  R2UR UR33, R11 ;  /* 0x000000000b2172ca */ /* 0x000fe200000e0000 */
[----:B------:R-:W-:Y:S01]  /*91a0*/  UMOV UR12, UR28 ;  /* 0x0000001c000c7c82 */ /* 0x000fe20008000000 */
[----:B------:R-:W-:Y:S01]  /*91b0*/  UMOV UR13, UR29 ;  /* 0x0000001d000d7c82 */ /* 0x000fe20008000000 */
[----:B------:R-:W-:Y:S01]  /*91c0*/  UIADD3 UR8, UP0, UR19, UR14, URZ ;  /* 0x0000000e13087290 */ /* 0x000fe2000ff1e03f */
[C---:B------:R-:W-:Y:S01]  /*91d0*/  ISETP.NE.AND P0, PT, R18.reuse, 0x2, PT ;  /* 0x000000021200780c */ /* 0x040fe20003f05270 */
[----:B------:R-:W-:Y:S01]  /*91e0*/  UIADD3 UR17, UR24, 0x36430, URZ ;  /* 0x0003643018117890 */ /* 0x000fe2000fffe03f */
[----:B------:R-:W-:Y:S01]  /*91f0*/  LOP3.LUT R5, R5, 0x1, RZ, 0x3c, !PT ;  /* 0x0000000105057812 */ /* 0x000fe200078e3cff */
[----:B------:R-:W-:Y:S01]  /*9200*/  ULEA.HI.X.SX32 UR7, UR19, UR7, 0x1, UP0 ;  /* 0x0000000713077291 */ /* 0x000fe200080f0e3f */
[----:B-1234-:R-:W-:Y:S01]  /*9210*/  SEL R0, RZ, 0x1, P0 ;  /* 0x00000001ff007807 */ /* 0x01efe20000000000 */
[----:B------:R-:W-:Y:S01]  /*9220*/  ULEA UR30, UP0, UR8, UR30, 0x2 ;  /* 0x0000001e081e7291 */ /* 0x000fe2000f80103f */
[----:B------:R-:W-:Y:S01]  /*9230*/  SEL R18, R18, RZ, P0 ;  /* 0x000000ff12127207 */ /* 0x000fe20000000000 */
[----:B------:R-:W-:Y:S01]  /*9240*/  UIADD3 UR16, UR24, 0x2a000, URZ ;  /* 0x0002a00018107890 */ /* 0x000fe2000fffe03f */
[----:B------:R-:W-:Y:S01]  /*9250*/  LOP3.LUT R7, R7, R0, RZ, 0x3c, !PT ;  /* 0x0000000007077212 */ /* 0x000fe200078e3cff */
[----:B------:R-:W-:-:S02]  /*9260*/  ULEA.HI.X UR31, UR8, UR31, UR7, 0x2, UP0 ;  /* 0x0000001f081f7291 */ /* 0x000fc400080f1407 */
[----:B------:R-:W-:Y:S02]  /*9270*/  UIADD3 UR42, UR24, 0x30200, URZ ;  /* 0x00030200182a7890 */ /* 0x000fe4000fffe03f */
[----:B------:R-:W-:Y:S02]  /*9280*/  UIADD3 UR8, UR24, 0x2c000, URZ ;  /* 0x0002c00018087890 */ /* 0x000fe4000fffe03f */
[----:B------:R-:W-:Y:S01]  /*9290*/  UIADD3 UR24, UR24, 0x2e000, URZ ;  /* 0x0002e00018187890 */ /* 0x000fe2000fffe03f */
[----:B------:R1:W-:Y:S01]  /*92a0*/  UTMALDG.4D [UR16], [UR32], desc[UR40] ;  /* 0x00002810200075b4 */ /* 0x0003e20008019000 */
[----:B------:R-:W-:Y:S01]  /*92b0*/  UMOV UR9, UR17 ;  /* 0x0000001100097c82 */ /* 0x000fe20008000000 */
[----:B------:R-:W-:Y:S01]  /*92c0*/  UMOV UR11, UR19 ;  /* 0x00000013000b7c82 */ /* 0x000fe20008000000 */
[----:B------:R-:W-:Y:S01]  /*92d0*/  UMOV UR26, 0x80 ;  /* 0x00000080001a7882 */ /* 0x000fe20000000000 */
[----:B------:R-:W-:Y:S01]  /*92e0*/  UMOV UR25, UR17 ;  /* 0x0000001100197c82 */ /* 0x000fe20008000000 */
[----:B------:R-:W-:Y:S01]  /*92f0*/  UMOV UR27, UR19 ;  /* 0x00000013001b7c82 */ /* 0x000fe20008000000 */
[----:B------:R-:W-:Y:S01]  /*9300*/  UMOV UR43, UR17 ;  /* 0x00000011002b7c82 */ /* 0x000fe20008000000 */
[----:B------:R-:W-:Y:S01]  /*9310*/  UMOV UR7, 0x10 ;  /* 0x0000001000077882 */ /* 0x000fe20000000000 */
[----:B------:R1:W-:Y:S01]  /*9320*/  UTMALDG.4D [UR8], [UR32], desc[UR40] ;  /* 0x00002808200075b4 */ /* 0x0003e20008019000 */
[----:B------:R1:W-:Y:S01]  /*9330*/  UTMALDG.4D [UR24], [UR32], desc[UR40] ;  /* 0x00002818200075b4 */ /* 0x0003e20008019000 */
[----:B------:R1:W-:Y:S02]  /*9340*/  UBLKCP.S.G [UR42], [UR30], UR7 ;  /* 0x0000002a1e0073ba */ /* 0x0003e40008000207 */
[----:B-1----:R-:W-:Y:S01]  /*9350*/  NOP ;  /* 0x0000000000007918 */ /* 0x002fe20000000000 */
.L_x_1256:
[----:B------:R-:W-:Y:S05]  /*9360*/  BSYNC B1 ;  /* 0x0000000000017941 */ /* 0x000fea0003800000 */
.L_x_1254:
[----:B------:R-:W-:-:S03]  /*9370*/  UMOV UR7, 0xffffffff ;  /* 0xffffffff00077882 */ /* 0x000fc60000000000 */
[----:B------:R-:W-:Y:S05]  /*9380*/  BRA.DIV UR7, `(.L_x_1276) ;  /* 0x0000000607807947 */ /* 0x000fea000b800000 */
[----:B------:R-:W-:-:S13]  /*9390*/  ELECT P6, URZ, PT ;  /* 0x00000000003f782f */ /* 0x000fda00038c0000 */
.L_x_1295:
[----:B------:R-:W-:Y:S05]  /*93a0*/  @!P6 BRA `(.L_x_1219) ;  /* 0x000000000074e947 */ /* 0x000fea0003800000 */
[----:B------:R-:W-:-:S06]  /*93b0*/  ULOP3.LUT UR7, UR38, 0x2, URZ, 0xfc, !UPT ;  /* 0x0000000226077892 */ /* 0x000fcc000f8efc3f */
[----:B------:R-:W-:-:S05]  /*93c0*/  IMAD.U32 R0, RZ, RZ, UR7 ;  /* 0x00000007ff007e24 */ /* 0x000fca000f8e00ff */
[----:B------:R-:W-:-:S13]  /*93d0*/  ISETP.NE.AND P2, PT, R0, 0x3, PT ;  /* 0x000000030000780c */ /* 0x000fda0003f45270 */
[----:B------:R-:W-:Y:S05]  /*93e0*/  @!P2 BRA `(.L_x_1277) ;  /* 0x000000000004a947 */ /* 0x000fea0003800000 */
[----:B------:R-:W-:Y:S01]  /*93f0*/  BPT.TRAP 0x1 ;  /* 0x000000040000795c */ /* 0x000fe20000300000 */
.L_x_1277:
[----:B------:R-:W1:Y:S01]  /*9400*/  S2R R3, SR_CgaCtaId ;  /* 0x0000000000037919 */ /* 0x000e620000008800 */
[----:B------:R-:W-:Y:S02]  /*9410*/  MOV R0, 0x400 ;  /* 0x0000040000007802 */ /* 0x000fe40000000f00 */
[----:B------:R-:W-:Y:S02]  /*9420*/  SHF.L.U32 R2, R7, 0x1f, RZ ;  /* 0x0000001f07027819 */ /* 0x000fe400000006ff */
[----:B-1----:R-:W-:-:S05]  /*9430*/  LEA R4, R3, R0, 0x18 ;  /* 0x0000000003047211 */ /* 0x002fca00078ec0ff */
        /* <DEDUP_REMOVED lines=11> */
.L_x_1296:
[----:B------:R-:W2:Y:S02]  /*94f0*/  SYNCS.PHASECHK.TRANS64.TRYWAIT P0, [R3+URZ], R0 ;  /* 0x00000000030075a7 */ /* 0x000ea4000800017f */
[----:B--2---:R-:W-:Y:S05]  /*9500*/  @!P0 BRA `(.L_x_1279) ;  /* 0x0000000400548947 */ /* 0x004fea0003800000 */
.L_x_1297:
[----:B------:R-:W-:Y:S05]  /*9510*/  @!P2 BRA `(.L_x_1280) ;  /* 0x000000000004a947 */ /* 0x000fea0003800000 */
[----:B------:R-:W-:Y:S01]  /*9520*/  BPT.TRAP 0x1 ;  /* 0x000000040000795c */ /* 0x000fe20000300000 */
.L_x_1280:
[----:B------:R-:W-:-:S07]  /*9530*/  SHF.L.U32 R5, R5, 0x1f, RZ ;  /* 0x0000001f05057819 */ /* 0x000fce00000006ff */
.L_x_1281:
[----:B---3--:R3:W4:Y:S02]  /*9540*/  SYNCS.PHASECHK.TRANS64.TRYWAIT P0, [R4+URZ+0x36438], R5 ;  /* 0x03643805040075a7 */ /* 0x008724000800017f */
[----:B----4-:R-:W-:Y:S05]  /*9550*/  @!P0 NANOSLEEP.SYNCS 0x989680 ;  /* 0x009896800000895d */ /* 0x010fea0003900000 */
[----:B------:R-:W4:Y:S02]  /*9560*/  @!P0 SYNCS.PHASECHK.TRANS64 P0, [R4+URZ+0x36438], R5 ;  /* 0x03643805040085a7 */ /* 0x000f24000800007f */
[----:B----4-:R-:W-:Y:S05]  /*9570*/  @!P0 BRA `(.L_x_1281) ;  /* 0xfffffffc00f08947 */ /* 0x010fea000383ffff */
.L_x_1219:
[----:B------:R-:W-:Y:S05]  /*9580*/  BSYNC B0 ;  /* 0x0000000000007941 */ /* 0x000fea0003800000 */
.L_x_1217:
[----:B------:R-:W-:Y:S05]  /*9590*/  EXIT ;  /* 0x000000000000794d */ /* 0x000fea0003800000 */
.L_x_1164:
[----:B------:R-:W-:Y:S02]  /*95a0*/  IMAD.MOV.U32 R12, RZ, RZ, RZ ;  /* 0x000000ffff0c7224 */ /* 0x000fe400078e00ff */
[----:B------:R-:W-:Y:S02]  /*95b0*/  IMAD.MOV.U32 R11, RZ, RZ, 0x1f ;  /* 0x0000001fff0b7424 */ /* 0x000fe400078e00ff */
[----:B------:R-:W-:-:S07]  /*95c0*/  IMAD.MOV.U32 R15, RZ, RZ, -0x1 ;  /* 0xffffffffff0f7424 */ /* 0x000fce00078e00ff */
[----:B------:R-:W-:Y:S05]  /*95d0*/  WARPSYNC.COLLECTIVE R15, `(.L_x_1282) ;  /* 0x000000000f087348 */ /* 0x000fea0003c00000 */
[----:B------:R1:W2:Y:S02]  /*95e0*/  SHFL.IDX P6, R14, R13, R12, R11 ;  /* 0x0000000c0d0e7389 */ /* 0x0002a400000c000b */
[----:B-12---:R-:W-:Y:S01]  /*95f0*/  ENDCOLLECTIVE ;  /* 0x000000000000791b */ /* 0x006fe20003800000 */
.L_x_1282:
[----:B------:R-:W-:Y:S05]  /*9600*/  BRA `(.L_x_1283) ;  /* 0xffffff7800b47947 */ /* 0x000fea000383ffff */
.L_x_1166:
[----:B--2---:R2:W3:Y:S02]  /*9610*/  SYNCS.PHASECHK.TRANS64.TRYWAIT P0, [R153+URZ+0x36400], R10 ;  /* 0x0364000a990075a7 */ /* 0x0044e4000800017f */
[----:B---3--:R-:W-:Y:S05]  /*9620*/  @!P0 NANOSLEEP.SYNCS 0x989680 ;  /* 0x009896800000895d */ /* 0x008fea0003900000 */
[----:B------:R-:W3:Y:S02]  /*9630*/  @!P0 SYNCS.PHASECHK.TRANS64 P0, [R153+URZ+0x36400], R10 ;  /* 0x0364000a990085a7 */ /* 0x000ee4000800007f */
[----:B---3--:R-:W-:Y:S05]  /*9640*/  @!P0 BRA `(.L_x_1166) ;  /* 0xfffffffc00f08947 */ /* 0x008fea000383ffff */
[----:B------:R-:W-:Y:S05]  /*9650*/  BRA `(.L_x_1165) ;  /* 0xffffff7800ec7947 */ /* 0x000fea000383ffff */
.L_x_1170:
[----:B--2---:R2:W3:Y:S02]  /*9660*/  SYNCS.PHASECHK.TRANS64.TRYWAIT P1, [R4+URZ+0x36410], R17 ;  /* 0x03641011040075a7 */ /* 0x0044e4000802017f */
[----:B---3--:R-:W-:Y:S05]  /*9670*/  @!P1 NANOSLEEP.SYNCS 0x989680 ;  /* 0x009896800000995d */ /* 0x008fea0003900000 */
[----:B------:R-:W3:Y:S02]  /*9680*/  @!P1 SYNCS.PHASECHK.TRANS64 P1, [R4+URZ+0x36410], R17 ;  /* 0x03641011040095a7 */ /* 0x000ee4000802007f */
[----:B---3--:R-:W-:Y:S05]  /*9690*/  @!P1 BRA `(.L_x_1170) ;  /* 0xfffffffc00f09947 */ /* 0x008fea000383ffff */
[----:B------:R-:W-:Y:S05]  /*96a0*/  BRA `(.L_x_1169) ;  /* 0xffffff8000bc7947 */ /* 0x000fea000383ffff */
.L_x_1174:
[----:B------:R1:W1:Y:S02]  /*96b0*/  SYNCS.PHASECHK.TRANS64.TRYWAIT P1, [R153+URZ+0x36430], R16 ;  /* 0x03643010990075a7 */ /* 0x000264000802017f */
[----:B-1----:R-:W-:Y:S05]  /*96c0*/  @!P1 NANOSLEEP.SYNCS 0x989680 ;  /* 0x009896800000995d */ /* 0x002fea0003900000 */
[----:B------:R-:W1:Y:S02]  /*96d0*/  @!P1 SYNCS.PHASECHK.TRANS64 P1, [R153+URZ+0x36430], R16 ;  /* 0x03643010990095a7 */ /* 0x000e64000802007f */
[----:B-1----:R-:W-:Y:S05]  /*96e0*/  @!P1 BRA `(.L_x_1174) ;  /* 0xfffffffc00f09947 */ /* 0x002fea000383ffff */
[----:B------:R-:W-:Y:S05]  /*96f0*/  BRA `(.L_x_1173) ;  /* 0xffffff8800607947 */ /* 0x000fea000383ffff */
.L_x_1257:
[----:B-1----:R1:W2:Y:S02]  /*9700*/  SYNCS.PHASECHK.TRANS64.TRYWAIT P1, [R0+URZ+0x36420], R6 ;  /* 0x03642006000075a7 */ /* 0x0022a4000802017f */
[----:B--2---:R-:W-:Y:S05]  /*9710*/  @!P1 NANOSLEEP.SYNCS 0x989680 ;  /* 0x009896800000995d */ /* 0x004fea0003900000 */
[----:B------:R-:W2:Y:S02]  /*9720*/  @!P1 SYNCS.PHASECHK.TRANS64 P1, [R0+URZ+0x36420], R6 ;  /* 0x03642006000095a7 */ /* 0x000ea4000802007f */
[----:B--2---:R-:W-:Y:S05]  /*9730*/  @!P1 BRA `(.L_x_1257) ;  /* 0xfffffffc00f09947 */ /* 0x004fea000383ffff */
[----:B------:R-:W-:Y:S05]  /*9740*/  BRA `(.L_x_1284) ;  /* 0xffffffdc00847947 */ /* 0x000fea000383ffff */
.L_x_1261:
[----:B-1----:R1:W2:Y:S02]  /*9750*/  SYNCS.PHASECHK.TRANS64.TRYWAIT P1, [R0+URZ+0x36438], R6 ;  /* 0x03643806000075a7 */ /* 0x0022a4000802017f */
[----:B--2---:R-:W-:Y:S05]  /*9760*/  @!P1 NANOSLEEP.SYNCS 0x989680 ;  /* 0x009896800000995d */ /* 0x004fea0003900000 */
[----:B------:R-:W2:Y:S02]  /*9770*/  @!P1 SYNCS.PHASECHK.TRANS64 P1, [R0+URZ+0x36438], R6 ;  /* 0x03643806000095a7 */ /* 0x000ea4000802007f */
[----:B--2---:R-:W-:Y:S05]  /*9780*/  @!P1 BRA `(.L_x_1261) ;  /* 0xfffffffc00f09947 */ /* 0x004fea000383ffff */
[----:B------:R-:W-:Y:S05]  /*9790*/  BRA `(.L_x_1285) ;  /* 0xffffffe400707947 */ /* 0x000fea000383ffff */
.L_x_1263:
[----:B--2---:R2:W3:Y:S02]  /*97a0*/  SYNCS.PHASECHK.TRANS64.TRYWAIT P1, [R0+URZ+0x36428], R3 ;  /* 0x03642803000075a7 */ /* 0x0044e4000802017f */
[----:B---3--:R-:W-:Y:S05]  /*97b0*/  @!P1 NANOSLEEP.SYNCS 0x989680 ;  /* 0x009896800000995d */ /* 0x008fea0003900000 */
[----:B------:R-:W3:Y:S02]  /*97c0*/  @!P1 SYNCS.PHASECHK.TRANS64 P1, [R0+URZ+0x36428], R3 ;  /* 0x03642803000095a7 */ /* 0x000ee4000802007f */
[----:B---3--:R-:W-:Y:S05]  /*97d0*/  @!P1 BRA `(.L_x_1263) ;  /* 0xfffffffc00f09947 */ /* 0x008fea000383ffff */
[----:B------:R-:W-:Y:S05]  /*97e0*/  BRA `(.L_x_1286) ;  /* 0xffffffe800347947 */ /* 0x000fea000383ffff */
.L_x_1265:
[----:B--2---:R2:W3:Y:S02]  /*97f0*/  SYNCS.PHASECHK.TRANS64.TRYWAIT P1, [R0+URZ+0x36438], R29 ;  /* 0x0364381d000075a7 */ /* 0x0044e4000802017f */
[----:B---3--:R-:W-:Y:S05]  /*9800*/  @!P1 NANOSLEEP.SYNCS 0x989680 ;  /* 0x009896800000995d */ /* 0x008fea0003900000 */
[----:B------:R-:W3:Y:S02]  /*9810*/  @!P1 SYNCS.PHASECHK.TRANS64 P1, [R0+URZ+0x36438], R29 ;  /* 0x0364381d000095a7 */ /* 0x000ee4000802007f */
[----:B---3--:R-:W-:Y:S05]  /*9820*/  @!P1 BRA `(.L_x_1265) ;  /* 0xfffffffc00f09947 */ /* 0x008fea000383ffff */
[----:B------:R-:W-:Y:S05]  /*9830*/  BRA `(.L_x_1287) ;  /* 0xffffffe800e87947 */ /* 0x000fea000383ffff */
.L_x_1267:
[----:B------:R-:W-:-:S07]  /*9840*/  SHF.L.U32 R5, R7, 0x1f, RZ ;  /* 0x0000001f07057819 */ /* 0x000fce00000006ff */
.L_x_1288:
[----:B----4-:R4:W5:Y:S02]  /*9850*/  SYNCS.PHASECHK.TRANS64.TRYWAIT P1, [R0+URZ+0x36420], R5 ;  /* 0x03642005000075a7 */ /* 0x010964000802017f */
[----:B-----5:R-:W-:Y:S05]  /*9860*/  @!P1 NANOSLEEP.SYNCS 0x989680 ;  /* 0x009896800000995d */ /* 0x020fea0003900000 */
[----:B------:R-:W5:Y:S02]  /*9870*/  @!P1 SYNCS.PHASECHK.TRANS64 P1, [R0+URZ+0x36420], R5 ;  /* 0x03642005000095a7 */ /* 0x000f64000802007f */
[----:B-----5:R-:W-:Y:S05]  /*9880*/  @!P1 BRA `(.L_x_1288) ;  /* 0xfffffffc00f09947 */ /* 0x020fea000383ffff */
[----:B------:R-:W-:Y:S05]  /*9890*/  BRA `(.L_x_1289) ;  /* 0xffffffec007c7947 */ /* 0x000fea000383ffff */
.L_x_1270:
[----:B----4-:R4:W5:Y:S02]  /*98a0*/  SYNCS.PHASECHK.TRANS64.TRYWAIT P1, [R0+URZ+0x36438], R6 ;  /* 0x03643806000075a7 */ /* 0x010964000802017f */
[----:B-----5:R-:W-:Y:S05]  /*98b0*/  @!P1 NANOSLEEP.SYNCS 0x989680 ;  /* 0x009896800000995d */ /* 0x020fea0003900000 */
[----:B------:R-:W5:Y:S02]  /*98c0*/  @!P1 SYNCS.PHASECHK.TRANS64 P1, [R0+URZ+0x36438], R6 ;  /* 0x03643806000095a7 */ /* 0x000f64000802007f */
[----:B-----5:R-:W-:Y:S05]  /*98d0*/  @!P1 BRA `(.L_x_1270) ;  /* 0xfffffffc00f09947 */ /* 0x020fea000383ffff */
[----:B------:R-:W-:Y:S05]  /*98e0*/  BRA `(.L_x_1290) ;  /* 0xfffffff000487947 */ /* 0x000fea000383ffff */
.L_x_1272:
[----:B-1----:R1:W4:Y:S02]  /*98f0*/  SYNCS.PHASECHK.TRANS64.TRYWAIT P1, [R0+URZ+0x36428], R5 ;  /* 0x03642805000075a7 */ /* 0x002324000802017f */
[----:B----4-:R-:W-:Y:S05]  /*9900*/  @!P1 NANOSLEEP.SYNCS 0x989680 ;  /* 0x009896800000995d */ /* 0x010fea0003900000 */
[----:B------:R-:W4:Y:S02]  /*9910*/  @!P1 SYNCS.PHASECHK.TRANS64 P1, [R0+URZ+0x36428], R5 ;  /* 0x03642805000095a7 */ /* 0x000f24000802007f */
[----:B----4-:R-:W-:Y:S05]  /*9920*/  @!P1 BRA `(.L_x_1272) ;  /* 0xfffffffc00f09947 */ /* 0x010fea000383ffff */
[----:B------:R-:W-:Y:S05]  /*9930*/  BRA `(.L_x_1291) ;  /* 0xfffffff000f07947 */ /* 0x000fea000383ffff */
.L_x_1274:
[----:B----4-:R4:W5:Y:S02]  /*9940*/  SYNCS.PHASECHK.TRANS64.TRYWAIT P1, [R0+URZ+0x36438], R3 ;  /* 0x03643803000075a7 */ /* 0x010964000802017f */
[----:B-----5:R-:W-:Y:S05]  /*9950*/  @!P1 NANOSLEEP.SYNCS 0x989680 ;  /* 0x009896800000995d */ /* 0x020fea0003900000 */
[----:B------:R-:W5:Y:S02]  /*9960*/  @!P1 SYNCS.PHASECHK.TRANS64 P1, [R0+URZ+0x36438], R3 ;  /* 0x03643803000095a7 */ /* 0x000f64000802007f */
[----:B-----5:R-:W-:Y:S05]  /*9970*/  @!P1 BRA `(.L_x_1274) ;  /* 0xfffffffc00f09947 */ /* 0x020fea000383ffff */
[----:B------:R-:W-:Y:S05]  /*9980*/  BRA `(.L_x_1292) ;  /* 0xfffffff400ac7947 */ /* 0x000fea000383ffff */
.L_x_1276:
[----:B------:R-:W-:Y:S01]  /*9990*/  BSSY B1, `(.L_x_1293) ;  /* 0x0000006000017945 */ /* 0x000fe20003800000 */
[----:B------:R-:W-:-:S07]  /*99a0*/  IMAD.MOV.U32 R15, RZ, RZ, -0x1 ;  /* 0xffffffffff0f7424 */ /* 0x000fce00078e00ff */
[----:B------:R-:W-:Y:S05]  /*99b0*/  WARPSYNC.COLLECTIVE R15, `(.L_x_1294) ;  /* 0x000000000f0c7348 */ /* 0x000fea0003c00000 */
[----:B------:R-:W-:Y:S02]  /*99c0*/  ELECT P6, UR62, PT ;  /* 0x00000000003e782f */ /* 0x000fe400038c0000 */
[----:B------:R-:W-:Y:S01]  /*99d0*/  MOV R14, UR62 ;  /* 0x0000003e000e7c02 */ /* 0x000fe20008000f00 */
[----:B------:R-:W-:Y:S10]  /*99e0*/  ENDCOLLECTIVE ;  /* 0x000000000000791b */ /* 0x000ff40003800000 */
.L_x_1294:
[----:B------:R-:W-:Y:S05]  /*99f0*/  BSYNC B1 ;  /* 0x0000000000017941 */ /* 0x000fea0003800000 */
.L_x_1293:
[----:B------:R-:W-:Y:S05]  /*9a00*/  BRA `(.L_x_1295) ;  /* 0xfffffff800647947 */ /* 0x000fea000383ffff */
.L_x_1278:
[----:B-1----:R1:W2:Y:S02]  /*9a10*/  SYNCS.PHASECHK.TRANS64.TRYWAIT P0, [R9+URZ], R2 ;  /* 0x00000002090075a7 */ /* 0x0022a4000800017f */
[----:B--2---:R-:W-:Y:S05]  /*9a20*/  @!P0 NANOSLEEP.SYNCS 0x989680 ;  /* 0x009896800000895d */ /* 0x004fea0003900000 */
[----:B------:R-:W2:Y:S02]  /*9a30*/  @!P0 SYNCS.PHASECHK.TRANS64 P0, [R9+URZ], R2 ;  /* 0x00000002090085a7 */ /* 0x000ea4000800007f */
[----:B--2---:R-:W-:Y:S05]  /*9a40*/  @!P0 BRA `(.L_x_1278) ;  /* 0xfffffffc00f08947 */ /* 0x004fea000383ffff */
[----:B------:R-:W-:Y:S05]  /*9a50*/  BRA `(.L_x_1296) ;  /* 0xfffffff800a47947 */ /* 0x000fea000383ffff */
.L_x_1279:
[----:B--2---:R2:W3:Y:S02]  /*9a60*/  SYNCS.PHASECHK.TRANS64.TRYWAIT P0, [R3+URZ], R0 ;  /* 0x00000000030075a7 */ /* 0x0044e4000800017f */
[----:B---3--:R-:W-:Y:S05]  /*9a70*/  @!P0 NANOSLEEP.SYNCS 0x989680 ;  /* 0x009896800000895d */ /* 0x008fea0003900000 */
[----:B------:R-:W3:Y:S02]  /*9a80*/  @!P0 SYNCS.PHASECHK.TRANS64 P0, [R3+URZ], R0 ;  /* 0x00000000030085a7 */ /* 0x000ee4000800007f */
[----:B---3--:R-:W-:Y:S05]  /*9a90*/  @!P0 BRA `(.L_x_1279) ;  /* 0xfffffffc00f08947 */ /* 0x008fea000383ffff */
[----:B------:R-:W-:Y:S05]  /*9aa0*/  BRA `(.L_x_1297) ;  /* 0xfffffff800987947 */ /* 0x000fea000383ffff */
.L_x_1298:
        /* <DEDUP_REMOVED lines=13> */
.L_x_3863:


//--------------------- .text._ZN7cutlass13device_kernelIN5flash11enable_sm90INS1_16FlashAttnBwdSm90INS1_25CollectiveMainloopBwdSm90ILi2ELi1ELi1EN4cute5tupleIJNS5_1CILi1EEES8_S8_EEENS6_IJNS7_ILi64EEENS7_ILi96EEENS7_ILi192EEEEEENS_10bfloat16_tEfNS_4arch4Sm90ELb0ELb1ELb0ELb0ELb1ELb0ELb1ELb0ELi3ELi1ELi1ELi1ELb0EEENS1_21CollectiveEpilogueBwdISD_SE_SG_Li384ELb0ELb1ELi3EEENS1_19SingleTileSchedulerILb0ELb0ELb0ELi96EEEEEEEEEvNT_6ParamsE --------------------------
	.section	.text._ZN7cutlass13device_kernelIN5flash11enable_sm90INS1_16FlashAttnBwdSm90INS1_25CollectiveMainloopBwdSm90ILi2ELi1ELi1EN4cute5tupleIJNS5_1CILi1EEES8_S8_EEENS6_IJNS7_ILi64EEENS7_ILi96EEENS7_ILi192EEEEEENS_10bfloat16_tEfNS_4arch4Sm90ELb0ELb1ELb0ELb0ELb1ELb0ELb1ELb0ELi3ELi1ELi1ELi1ELb0EEENS1_21CollectiveEpilogueBwdISD_SE_SG_Li384ELb0ELb1ELi3EEENS1_19SingleTileSchedulerILb0ELb0ELb0ELi96EEEEEEEEEvNT_6ParamsE,"ax",@progbits
	.align	128
.text._ZN7cutlass13device_kernelIN5flash11enable_sm90INS1_16FlashAttnBwdSm90INS1_25CollectiveMainloopBwdSm90ILi2ELi1ELi1EN4cute5tupleIJNS5_1CILi1EEES8_S8_EEENS6_IJNS7_ILi64EEENS7_ILi96EEENS7_ILi192EEEEEENS_10bfloat16_tEfNS_4arch4Sm90ELb0ELb1ELb0ELb0ELb1ELb0ELb1ELb0ELi3ELi1ELi1ELi1ELb0EEENS1_21CollectiveEpilogueBwdISD_SE_SG_Li384ELb0ELb1ELi3EEENS1_19SingleTileSchedulerILb0ELb0ELb0ELi96EEEEEEEEEvNT_6ParamsE:
        .type           _ZN7cutlass13device_kernelIN5flash11enable_sm90INS1_16FlashAttnBwdSm90INS1_25CollectiveMainloopBwdSm90ILi2ELi1ELi1EN4cute5tupleIJNS5_1CILi1EEES8_S8_EEENS6_IJNS7_ILi64EEENS7_ILi96EEENS7_ILi192EEEEEENS_10bfloat16_tEfNS_4arch4Sm90ELb0ELb1ELb0ELb0ELb1ELb0ELb1ELb0ELi3ELi1ELi1ELi1ELb0EEENS1_21CollectiveEpilogueBwdISD_SE_SG_Li384ELb0ELb1ELi3EEENS1_19SingleTileSchedulerILb0ELb0ELb0ELi96EEEEEEEEEvNT_6ParamsE,@function
        .size           _ZN7cutlass13device_kernelIN5flash11enable_sm90INS1_16FlashAttnBwdSm90INS1_25CollectiveMainloopBwdSm90ILi2ELi1ELi1EN4cute5tupleIJNS5_1CILi1EEES8_S8_EEENS6_IJNS7_ILi64EEENS7_ILi96EEENS7_ILi192EEEEEENS_10bfloat16_tEfNS_4arch4Sm90ELb0ELb1ELb0ELb0ELb1ELb0ELb1ELb0ELi3ELi1ELi1ELi1ELb0EEENS1_21CollectiveEpilogueBwdISD_SE_SG_Li384ELb0ELb1ELi3EEENS1_19SingleTileSchedulerILb0ELb0ELb0ELi96EEEEEEEEEvNT_6ParamsE,(.L_x_3864 - _ZN7cutlass13device_kernelIN5flash11enable_sm90INS1_16FlashAttnBwdSm90INS1_25CollectiveMainloopBwdSm90ILi2ELi1ELi1EN4cute5tupleIJNS5_1CILi1EEES8_S8_EEENS6_IJNS7_ILi64EEENS7_ILi96EEENS7_ILi192EEEEEENS_10bfloat16_tEfNS_4arch4Sm90ELb0ELb1ELb0ELb0ELb1ELb0ELb1ELb0ELi3ELi1ELi1ELi1ELb0EEENS1_21CollectiveEpilogueBwdISD_SE_SG_Li384ELb0ELb1ELi3EEENS1_19SingleTileSchedulerILb0ELb0ELb0ELi96EEEEEEEEEvNT_6ParamsE)
        .other          _ZN7cutlass13device_kernelIN5flash11enable_sm90INS1_16FlashAttnBwdSm90INS1_25CollectiveMainloopBwdSm90ILi2ELi1ELi1EN4cute5tupleIJNS5_1CILi1EEES8_S8_EEENS6_IJNS7_ILi64EEENS7_ILi96EEENS7_ILi192EEEEEENS_10bfloat16_tEfNS_4arch4Sm90ELb0ELb1ELb0ELb0ELb1ELb0ELb1ELb0ELi3ELi1ELi1ELi1ELb0EEENS1_21CollectiveEpilogueBwdISD_SE_SG_Li384ELb0ELb1ELi3EEENS1_19SingleTileSchedulerILb0ELb0ELb0ELi96EEEEEEEEEvNT_6ParamsE,@"STO_CUDA_ENTRY STV_DEFAULT"
_ZN7cutlass13device_kernelIN5flash11enable_sm90INS1_16FlashAttnBwdSm90INS1_25CollectiveMainloopBwdSm90ILi2ELi1ELi1EN4cute5tupleIJNS5_1CILi1EEES8_S8_EEENS6_IJNS7_ILi64EEENS7_ILi96EEENS7_ILi192EEEEEENS_10bfloat16_tEfNS_4arch4Sm90ELb0ELb1ELb0ELb0ELb1ELb0ELb1ELb0ELi3ELi1ELi1ELi1ELb0EEENS1_21CollectiveEpilogueBwdISD_SE_SG_Li384ELb0ELb1ELi3EEENS1_19SingleTileSchedulerILb0ELb0ELb0ELi96EEEEEEEEEvNT_6ParamsE:
        /* <DEDUP_REMOVED lines=29> */
.L_x_1300:
[----:B------:R-:W-:Y:S05]  /*01d0*/  BSYNC B0 ;  /* 0x0000000000007941 */ /* 0x000fea0003800000 */
.L_x_1299:
        /* <DEDUP_REMOVED lines=35> */
[----:B------:R3:W1:Y:S02]  /*0410*/  SYNCS.EXCH.64 URZ, [UR8+0x36428], UR4 ;  /* 0x03642804083f75b2 */ /* 0x0006640008000100 */
[----:B---3--:R-:W-:Y:S01]  /*0420*/  NOP ;  /* 0x0000000000007918 */ /* 0x008fe20000000000 */
.L_x_1301:
        /* <DEDUP_REMOVED lines=20> */
.L_x_1302:
[----:B------:R-:W-:Y:S01]  /*0570*/  PLOP3.LUT P0, PT, PT, PT, UP0, 0x80, 0x0 ;  /* 0x000000000000781c */ /* 0x000fe20003f0f008 */
[----:B------:R-:W-:Y:S01]  /*0580*/  NOP ;  /* 0x0000000000007918 */ /* 0x000fe20000000000 */
[----:B------:R-:W-:Y:S01]  /*0590*/  ULDC.64 UR46, c[0x0][0x208] ;  /* 0x00008200002e7ab9 */ /* 0x000fe20000000a00 */
[----:B-12-4-:R-:W-:Y:S10]  /*05a0*/  BAR.SYNC.DEFER_BLOCKING 0x0 ;  /* 0x0000000000007b1d */ /* 0x016ff40000010000 */
[----:B------:R-:W-:Y:S05]  /*05b0*/  @!P0 BRA `(.L_x_1303) ;  /* 0x0000005800488947 */ /* 0x000fea0003800000 */
.L_x_1304:
        /* <DEDUP_REMOVED lines=85> */
.L_x_1305:
        /* <DEDUP_REMOVED lines=36> */
.L_x_1308:
        /* <DEDUP_REMOVED lines=15> */
.L_x_1307:
        /* <DEDUP_REMOVED lines=20> */
.L_x_1310:
        /* <DEDUP_REMOVED lines=15> */
.L_x_1309:
        /* <DEDUP_REMOVED lines=8> */
.L_x_1459:
        /* <DEDUP_REMOVED lines=19> */
.L_x_1312:
        /* <DEDUP_REMOVED lines=109> */
.L_x_1332:
[----:B------:R-:W-:Y:S01]  /*18f0*/  ISETP.NE.AND P0, PT, R15, 0x3, PT ;  /* 0x000000030f00780c */ /* 0x000fe20003f05270 */
[----:B------:R-:W-:-:S12]  /*1900*/  YIELD ;  /* 0x0000000000007946 */ /* 0x000fd80003800000 */
[----:B------:R-:W-:Y:S05]  /*1910*/  @!P0 BRA `(.L_x_1314) ;  /* 0x0000000000048947 */ /* 0x000fea0003800000 */
[----:B------:R-:W-:Y:S01]  /*1920*/  BPT.TRAP 0x1 ;  /* 0x000000040000795c */ /* 0x000fe20000300000 */
.L_x_1314:
[----:B------:R-:W-:Y:S02]  /*1930*/  LEA R4, R3, UR37, 0x3 ;  /* 0x0000002503047c11 */ /* 0x000fe4000f8e18ff */
[----:B------:R-:W-:-:S04]  /*1940*/  SHF.L.U32 R17, R8, 0x1f, RZ ;  /* 0x0000001f08117819 */ /* 0x000fc800000006ff */
[----:B------:R1:W2:Y:S01]  /*1950*/  SYNCS.PHASECHK.TRANS64.TRYWAIT P1, [R4+URZ+0x36410], R17 ;  /* 0x03641011040075a7 */ /* 0x0002a2000802017f */
[----:B------:R-:W-:Y:S05]  /*1960*/  @!P0 BRA `(.L_x_1315) ;  /* 0x0000000000048947 */ /* 0x000fea0003800000 */
[----:B------:R-:W-:Y:S01]  /*1970*/  BPT.TRAP 0x1 ;  /* 0x000000040000795c */ /* 0x000fe20000300000 */
.L_x_1315:
[----:B--2---:R-:W-:Y:S05]  /*1980*/  @P1 BRA `(.L_x_1316) ;  /* 0x0000000000081947 */ /* 0x004fea0003800000 */
[----:B------:R-:W2:Y:S02]  /*1990*/  SYNCS.PHASECHK.TRANS64.TRYWAIT P1, [R4+URZ+0x36410], R17 ;  /* 0x03641011040075a7 */ /* 0x000ea4000802017f */
[----:B--2---:R-:W-:Y:S05]  /*19a0*/  @!P1 BRA `(.L_x_1317) ;  /* 0x0000008800e09947 */ /* 0x004fea0003800000 */
.L_x_1316:
        /* <DEDUP_REMOVED lines=15> */
[----:B------:R-:W-:Y:S02]  /*1aa0*/  USHF.R.U32.HI UR6, URZ, 0x4, UR4 ;  /* 0x000000043f067899 */ /* 0x000fe40008011604 */
[----:B------:R-:W-:Y:S02]  /*1ab0*/  UIMAD UR8, UR8, 0x600, UR5 ;  /* 0x00000600080878a4 */ /* 0x000fe4000f8e0205 */
[----:B------:R-:W-:Y:S02]  /*1ac0*/  ULOP3.LUT UR6, UR6, 0x3fff, URZ, 0xc0, !UPT ;  /* 0x00003fff06067892 */ /* 0x000fe4000f8ec03f */
[----:B------:R-:W-:-:S02]  /*1ad0*/  UIADD3 UR12, UR8, 0x2, URZ ;  /* 0x00000002080c7890 */ /* 0x000fc4000fffe03f */
[----:B------:R-:W-:-:S04]  /*1ae0*/  ULOP3.LUT UR6, UR6, 0x10000, URZ, 0xfc, !UPT ;  /* 0x0001000006067892 */ /* 0x000fc8000f8efc3f */
[----:B------:R-:W-:-:S03]  /*1af0*/  UIADD3 UR14, UR6, 0x2, URZ ;  /* 0x00000002060e7890 */ /* 0x000fc6000fffe03f */
[----:B------:R-:W-:Y:S02]  /*1b00*/  UMOV UR10, UR6 ;  /* 0x00000006000a7c82 */ /* 0x000fe40008000000 */
[----:B------:R-:W-:Y:S01]  /*1b10*/  HGMMA.64x32x16.F32.BF16 R136, gdesc[UR8], RZ, !UPT, gsb0 ;  /* 0x00600000088879f0 */ /* 0x000fe2000c0018ff */
        /* <DEDUP_REMOVED lines=66> */
[----:B------:R-:W-:Y:S01]  /*1f40*/  UIADD3 UR8, UR8, 0x406, URZ ;  /* 0x0000040608087890 */ /* 0x000fe2000fffe03f */
        /* <DEDUP_REMOVED lines=11> */
.L_x_1318:
[----:B---3--:R-:W-:-:S04]  /*2000*/  SHF.L.U32 R16, R5, 0x1f, RZ ;  /* 0x0000001f05107819 */ /* 0x008fc800000006ff */
[----:B------:R3:W1:Y:S01]  /*2010*/  SYNCS.PHASECHK.TRANS64.TRYWAIT P1, [UR37+0x36430], R16 ;  /* 0x03643010ff0075a7 */ /* 0x0006620008020165 */
[----:B------:R-:W-:Y:S05]  /*2020*/  @!P0 BRA `(.L_x_1319) ;  /* 0x0000000000048947 */ /* 0x000fea0003800000 */
[----:B------:R-:W-:Y:S01]  /*2030*/  BPT.TRAP 0x1 ;  /* 0x000000040000795c */ /* 0x000fe20000300000 */
.L_x_1319:
[----:B-1----:R-:W-:Y:S05]  /*2040*/  @P1 BRA `(.L_x_1320) ;  /* 0x0000000000081947 */ /* 0x002fea0003800000 */
[----:B------:R-:W1:Y:S02]  /*2050*/  SYNCS.PHASECHK.TRANS64.TRYWAIT P1, [UR37+0x36430], R16 ;  /* 0x03643010ff0075a7 */ /* 0x000e640008020165 */
[----:B-1----:R-:W-:Y:S05]  /*2060*/  @!P1 BRA `(.L_x_1321) ;  /* 0x0000008400449947 */ /* 0x002fea0003800000 */
.L_x_1320:
        /* <DEDUP_REMOVED lines=114> */
.L_x_1324:
[----:B------:R-:W-:-:S06]  /*2790*/  UISETP.NE.AND UP0, UPT, UR44, 0x1, UPT ;  /* 0x000000012c00788c */ /* 0x000fcc000bf05270 */
[----:B------:R-:W-:-:S05]  /*27a0*/  PLOP3.LUT P1, PT, PT, PT, UP0, 0x80, 0x0 ;  /* 0x000000000000781c */ /* 0x000fca0003f2f008 */
[----:B------:R-:W-:-:S08]  /*27b0*/  @UP0 ULDC UR5, c[0x0][0x754] ;  /* 0x0001d50000050ab9 */ /* 0x000fd00000000800 */
[----:B------:R-:W-:Y:S01]  /*27c0*/  @P1 IMAD.HI.U32 R16, R23, UR5, RZ ;  /* 0x0000000517101c27 */ /* 0x000fe2000f8e00ff */
[----:B------:R-:W-:-:S04]  /*27d0*/  @UP0 ULDC UR5, c[0x0][0x758] ;  /* 0x0001d60000050ab9 */ /* 0x000fc80000000800 */
[----:B------:R-:W-:-:S07]  /*27e0*/  @P1 SHF.R.U32.HI R23, RZ, UR5, R16 ;  /* 0x00000005ff171c19 */ /* 0x000fce0008011610 */
.L_x_1325:
[----:B------:R-:W-:Y:S05]  /*27f0*/  BSYNC B0 ;  /* 0x0000000000007941 */ /* 0x000fea0003800000 */
.L_x_1323:
[----:B------:R-:W-:Y:S01]  /*2800*/  IMAD R23, R23, UR44, R12 ;  /* 0x0000002c17177c24 */ /* 0x000fe2000f8e020c */
[----:B------:R-:W-:-:S04]  /*2810*/  IADD3 R16, R19, UR4, R6 ;  /* 0x0000000413107c10 */ /* 0x000fc8000fffe006 */
[----:B------:R-:W-:Y:S02]  /*2820*/  VIADDMNMX R17, R23, UR44, R17, PT ;  /* 0x0000002c17117c46 */ /* 0x000fe4000b800111 */
[----:B------:R-:W-:-:S07]  /*2830*/  VIMNMX R16, R16, R23, !PT ;  /* 0x0000001710107248 */ /* 0x000fce0007fe0100 */
.L_x_1322:
        /* <DEDUP_REMOVED lines=58> */
.L_x_1328:
[----:B------:R-:W-:-:S06]  /*2be0*/  UISETP.NE.AND UP0, UPT, UR44, 0x1, UPT ;  /* 0x000000012c00788c */ /* 0x000fcc000bf05270 */
[----:B------:R-:W-:-:S05]  /*2bf0*/  PLOP3.LUT P6, PT, PT, PT, UP0, 0x80, 0x0 ;  /* 0x000000000000781c */ /* 0x000fca0003fcf008 */
[----:B------:R-:W-:-:S08]  /*2c00*/  @UP0 ULDC UR4, c[0x0][0x754] ;  /* 0x0001d50000040ab9 */ /* 0x000fd00000000800 */
[----:B------:R-:W-:Y:S01]  /*2c10*/  @P6 IMAD.HI.U32 R16, R17, UR4, RZ ;  /* 0x0000000411106c27 */ /* 0x000fe2000f8e00ff */
[----:B------:R-:W-:Y:S01]  /*2c20*/  PLOP3.LUT P6, PT, PT, PT, UP0, 0x80, 0x0 ;  /* 0x000000000000781c */ /* 0x000fe20003fcf008 */
[----:B------:R-:W-:-:S12]  /*2c30*/  @UP0 ULDC UR4, c[0x0][0x758] ;  /* 0x0001d60000040ab9 */ /* 0x000fd80000000800 */
[----:B------:R-:W-:-:S07]  /*2c40*/  @P6 SHF.R.U32.HI R17, RZ, UR4, R16 ;  /* 0x00000004ff116c19 */ /* 0x000fce0008011610 */
.L_x_1329:
[----:B------:R-:W-:Y:S05]  /*2c50*/  BSYNC B0 ;  /* 0x0000000000007941 */ /* 0x000fea0003800000 */
.L_x_1327:
[----:B------:R-:W-:-:S05]  /*2c60*/  IMAD R17, R17, UR44, R12 ;  /* 0x0000002c11117c24 */ /* 0x000fca000f8e020c */
[----:B------:R-:W-:Y:S02]  /*2c70*/  VIMNMX R18, R18, R17, !PT ;  /* 0x0000001112127248 */ /* 0x000fe40007fe0100 */
[----:B------:R-:W-:-:S07]  /*2c80*/  VIADDMNMX R20, R17, UR44, R20, PT ;  /* 0x0000002c11147c46 */ /* 0x000fce000b800114 */
.L_x_1326:
        /* <DEDUP_REMOVED lines=14> */
[--C-:B------:R-:W-:Y:S01]  /*2d70*/  FFMA.FTZ R137, R16, UR45, -R21.reuse ;  /* 0x0000002d10897c23 */ /* 0x100fe20008010815 */
        /* <DEDUP_REMOVED lines=199> */
.L_x_1330:
        /* <DEDUP_REMOVED lines=59> */
.L_x_1331:
        /* <DEDUP_REMOVED lines=63> */
.L_x_1306:
        /* <DEDUP_REMOVED lines=25> */
.L_x_1334:
        /* <DEDUP_REMOVED lines=20> */
.L_x_1335:
        /* <DEDUP_REMOVED lines=18> */
.L_x_1336:
        /* <DEDUP_REMOVED lines=18> */
.L_x_1337:
        /* <DEDUP_REMOVED lines=137> */
.L_x_1339:
[----:B------:R-:W-:Y:S05]  /*4f30*/  BSYNC B0 ;  /* 0x0000000000007941 */ /* 0x000fea0003800000 */
.L_x_1338:
[----:B------:R-:W-:-:S04]  /*4f40*/  DEPBAR.LE SB0, 0x0 ;  /* 0x000080000000791a */ /* 0x000fc80000000000 */
[----:B------:R-:W-:Y:S05]  /*4f50*/  EXIT ;  /* 0x000000000000794d */ /* 0x000fea0003800000 */
.L_x_1333:
[----:B------:R-:W1:Y:S01]  /*4f60*/  S2R R0, SR_TID.X ;  /* 0x0000000000007919 */ /* 0x000e620000002100 */
[----:B------:R-:W2:Y:S01]  /*4f70*/  S2UR UR9, SR_CTAID.Y ;  /* 0x00000000000979c3 */ /* 0x000ea20000002600 */
[----:B------:R-:W-:Y:S01]  /*4f80*/  BSSY B0, `(.L_x_1340) ;  /* 0x0000032000007945 */ /* 0x000fe20003800000 */
[----:B------:R-:W3:Y:S06]  /*4f90*/  S2R R11, SR_CTAID.X ;  /* 0x00000000000b7919 */ /* 0x000eec0000002500 */
        /* <DEDUP_REMOVED lines=48> */
.L_x_1341:
[----:B------:R-:W-:Y:S05]  /*52a0*/  BSYNC B0 ;  /* 0x0000000000007941 */ /* 0x000fea0003800000 */
.L_x_1340:
        /* <DEDUP_REMOVED lines=16> */
.L_x_1343:
[----:B------:R-:W-:Y:S05]  /*53b0*/  BSYNC B0 ;  /* 0x0000000000007941 */ /* 0x000fea0003800000 */
.L_x_1342:
        /* <DEDUP_REMOVED lines=16> */
.L_x_1345:
[----:B------:R-:W-:Y:S05]  /*54c0*/  BSYNC B0 ;  /* 0x0000000000007941 */ /* 0x000fea0003800000 */
.L_x_1344:
        /* <DEDUP_REMOVED lines=17> */
.L_x_1347:
[----:B------:R-:W-:Y:S05]  /*55e0*/  BSYNC B0 ;  /* 0x0000000000007941 */ /* 0x000fea0003800000 */
.L_x_1346:
        /* <DEDUP_REMOVED lines=17> */
.L_x_1349:
[----:B------:R-:W-:Y:S05]  /*5700*/  BSYNC B0 ;  /* 0x0000000000007941 */ /* 0x000fea0003800000 */
.L_x_1348:
        /* <DEDUP_REMOVED lines=29> */
.L_x_1351:
[----:B------:R-:W-:Y:S05]  /*58e0*/  BSYNC B0 ;  /* 0x0000000000007941 */ /* 0x000fea0003800000 */
.L_x_1350:
        /* <DEDUP_REMOVED lines=13> */
.L_x_1353:
[----:B------:R-:W-:Y:S05]  /*59c0*/  BSYNC B0 ;  /* 0x0000000000007941 */ /* 0x000fea0003800000 */
.L_x_1352:
        /* <DEDUP_REMOVED lines=15> */
.L_x_1355:
[----:B------:R-:W-:Y:S05]  /*5ac0*/  BSYNC B0 ;  /* 0x0000000000007941 */ /* 0x000fea0003800000 */
.L_x_1354:
        /* <DEDUP_REMOVED lines=15> */
.L_x_1357:
[----:B------:R-:W-:Y:S05]  /*5bc0*/  BSYNC B0 ;  /* 0x0000000000007941 */ /* 0x000fea0003800000 */
.L_x_1356:
        /* <DEDUP_REMOVED lines=15> */
.L_x_1359:
[----:B------:R-:W-:Y:S05]  /*5cc0*/  BSYNC B0 ;  /* 0x0000000000007941 */ /* 0x000fea0003800000 */
.L_x_1358:
        /* <DEDUP_REMOVED lines=15> */
.L_x_1361:
[----:B------:R-:W-:Y:S05]  /*5dc0*/  BSYNC B0 ;  /* 0x0000000000007941 */ /* 0x000fea0003800000 */
.L_x_1360:
        /* <DEDUP_REMOVED lines=15> */
.L_x_1363:
[----:B------:R-:W-:Y:S05]  /*5ec0*/  BSYNC B0 ;  /* 0x0000000000007941 */ /* 0x000fea0003800000 */
.L_x_1362:
[----:B------:R-:W-:Y:S05]  /*5ed0*/  EXIT ;  /* 0x000000000000794d */ /* 0x000fea0003800000 */
.L_x_1303:
        /* <DEDUP_REMOVED lines=14> */
[----:B------:R-:W-:Y:S02]  /*5fc0*/  ULDC UR4, c[0x0][0x280] ;  /* 0x0000a00000047ab9 */ /* 0x000fe40000000800 */
[----:B------:R-:W-:-:S04]  /*5fd0*/  UIADD3 UR5, UR4, 0x3f, URZ ;  /* 0x0000003f04057890 */ /* 0x000fc8000fffe03f */
[----:B------:R-:W-:Y:S01]  /*5fe0*/  USHF.R.S32.HI UR6, URZ, 0x1f, UR5 ;  /* 0x0000001f3f067899 */ /* 0x000fe20008011405 */
[----:B------:R-:W2:Y:S03]  /*5ff0*/  S2UR UR17, SR_CTAID.Y ;  /* 0x00000000001179c3 */ /* 0x000ea60000002600 */
[----:B------:R-:W-:-:S04]  /*6000*/  ULEA.HI UR5, UR6, UR5, URZ, 0x6 ;  /* 0x0000000506057291 */ /* 0x000fc8000f8f303f */
[----:B------:R-:W-:Y:S01]  /*6010*/  USHF.R.S32.HI UR5, URZ, 0x6, UR5 ;  /* 0x000000063f057899 */ /* 0x000fe20008011405 */
[----:B-1----:R-:W-:Y:S01]  /*6020*/  ISETP.LE.AND P0, PT, RZ, UR23, PT ;  /* 0x00000017ff007c0c */ /* 0x002fe2000bf03270 */
[----:B--2---:R-:W-:-:S12]  /*6030*/  USHF.R.S32.HI UR18, URZ, 0x1f, UR17 ;  /* 0x0000001f3f127899 */ /* 0x004fd80008011411 */
[----:B------:R-:W-:Y:S05]  /*6040*/  @!P0 BRA `(.L_x_1367) ;  /* 0x00000000002c8947 */ /* 0x000fea0003800000 */
        /* <DEDUP_REMOVED lines=9> */
[----:B------:R-:W-:Y:S01]  /*60e0*/  USEL UR11, UR5, UR7, UP0 ;  /* 0x00000007050b7287 */ /* 0x000fe20008000000 */
[----:B------:R-:W-:Y:S11]  /*60f0*/  BRA `(.L_x_1368) ;  /* 0x0000000000047947 */ /* 0x000ff60003800000 */
.L_x_1367:
[----:B------:R-:W-:-:S05]  /*6100*/  UMOV UR11, UR5 ;  /* 0x00000005000b7c82 */ /* 0x000fca0008000000 */
.L_x_1368:
[----:B------:R-:W-:Y:S01]  /*6110*/  UIMAD UR4, UR23, 0x60, UR4 ;  /* 0x00000060170478a4 */ /* 0x000fe2000f8e0204 */
[----:B------:R-:W-:Y:S01]  /*6120*/  ULDC UR6, c[0x0][0x290] ;  /* 0x0000a40000067ab9 */ /* 0x000fe20000000800 */
[----:B------:R-:W-:Y:S01]  /*6130*/  ULDC UR7, c[0x0][0x74c] ;  /* 0x0001d30000077ab9 */ /* 0x000fe20000000800 */
[----:B------:R-:W-:Y:S01]  /*6140*/  ULDC.64 UR8, c[0x0][0x2d8] ;  /* 0x0000b60000087ab9 */ /* 0x000fe20000000a00 */
[----:B------:R-:W-:Y:S02]  /*6150*/  UIADD3 UR6, -UR7, UR4, -UR6 ;  /* 0x0000000407067290 */ /* 0x000fe4000fffe906 */
[----:B------:R-:W-:Y:S02]  /*6160*/  UIMAD UR4, UR18, UR8, URZ ;  /* 0x00000008120472a4 */ /* 0x000fe4000f8e023f */
[----:B------:R-:W-:Y:S02]  /*6170*/  USHF.R.S32.HI UR7, URZ, 0x1f, UR6 ;  /* 0x0000001f3f077899 */ /* 0x000fe40008011406 */
[----:B------:R-:W-:-:S02]  /*6180*/  UIMAD UR4, UR17, UR9, UR4 ;  /* 0x00000009110472a4 */ /* 0x000fc4000f8e0204 */
[----:B------:R-:W-:Y:S02]  /*6190*/  ULEA.HI UR10, UR7, UR6, URZ, 0x6 ;  /* 0x00000006070a7291 */ /* 0x000fe4000f8f303f */
[----:B------:R-:W-:Y:S02]  /*61a0*/  UIMAD.WIDE.U32 UR6, UR17, UR8, URZ ;  /* 0x00000008110672a5 */ /* 0x000fe4000f8e003f */
[----:B------:R-:W-:Y:S02]  /*61b0*/  USHF.R.S32.HI UR10, URZ, 0x6, UR10 ;  /* 0x000000063f0a7899 */ /* 0x000fe4000801140a */
[----:B------:R-:W-:Y:S02]  /*61c0*/  USHF.R.S32.HI UR9, URZ, 0x1f, UR16 ;  /* 0x0000001f3f097899 */ /* 0x000fe40008011410 */
[----:B------:R-:W-:Y:S01]  /*61d0*/  UISETP.LT.AND UP0, UPT, URZ, UR10, UPT ;  /* 0x0000000a3f00728c */ /* 0x000fe2000bf01270 */
[----:B------:R-:W-:Y:S01]  /*61e0*/  ULDC.64 UR12, c[0x0][0x2e0] ;  /* 0x0000b800000c7ab9 */ /* 0x000fe20000000a00 */
[----:B------:R-:W-:-:S02]  /*61f0*/  ULDC UR15, c[0x0][0x288] ;  /* 0x0000a200000f7ab9 */ /* 0x000fc40000000800 */
[----:B------:R-:W-:Y:S02]  /*6200*/  USEL UR8, URZ, UR10, !UP0 ;  /* 0x0000000a3f087287 */ /* 0x000fe4000c000000 */
[----:B------:R-:W-:Y:S02]  /*6210*/  UIMAD UR9, UR9, UR12, URZ ;  /* 0x0000000c090972a4 */ /* 0x000fe4000f8e023f */
[----:B------:R-:W-:Y:S02]  /*6220*/  UISETP.GT.AND UP0, UPT, UR11, UR8, UPT ;  /* 0x000000080b00728c */ /* 0x000fe4000bf04270 */
[----:B------:R-:W-:Y:S02]  /*6230*/  UIMAD UR10, UR16, UR15, URZ ;  /* 0x0000000f100a72a4 */ /* 0x000fe4000f8e023f */
[----:B------:R-:W-:Y:S02]  /*6240*/  UIMAD UR14, UR16, UR13, UR9 ;  /* 0x0000000d100e72a4 */ /* 0x000fe4000f8e0209 */
[----:B------:R-:W-:Y:S01]  /*6250*/  PLOP3.LUT P1, PT, PT, PT, UP0, 0x80, 0x0 ;  /* 0x000000000000781c */ /* 0x000fe20003f2f008 */
[----:B------:R-:W-:-:S02]  /*6260*/  UIADD3 UR7, UR7, UR4, URZ ;  /* 0x0000000407077290 */ /* 0x000fc4000fffe03f */
[----:B------:R-:W-:Y:S02]  /*6270*/  UIADD3 UR9, UP1, UR10, UR17, URZ ;  /* 0x000000110a097290 */ /* 0x000fe4000ff3e03f */
[----:B------:R-:W-:Y:S01]  /*6280*/  UIMAD.WIDE.U32 UR6, UR16, UR12, UR6 ;  /* 0x0000000c100672a5 */ /* 0x000fe2000f8e0006 */
[----:B------:R-:W-:Y:S01]  /*6290*/  ELECT P0, URZ, PT ;  /* 0x00000000003f782f */ /* 0x000fe20003800000 */
[----:B------:R-:W-:-:S06]  /*62a0*/  ULEA.HI.X.SX32 UR10, UR10, UR18, 0x1, UP1 ;  /* 0x000000120a0a7291 */ /* 0x000fcc00088f0e3f */
[----:B------:R-:W-:Y:S06]  /*62b0*/  @!P1 BRA `(.L_x_1369) ;  /* 0x0000001400509947 */ /* 0x000fec0003800000 */
[----:B------:R-:W1:Y:S01]  /*62c0*/  S2R R0, SR_TID.X ;  /* 0x0000000000007919 */ /* 0x000e620000002100 */
[----:B------:R-:W-:Y:S02]  /*62d0*/  UIADD3 UR4, -UR8, UR11, URZ ;  /* 0x0000000b08047290 */ /* 0x000fe4000fffe13f */
[----:B------:R-:W-:Y:S02]  /*62e0*/  UIADD3 UR14, UR7, UR14, URZ ;  /* 0x0000000e070e7290 */ /* 0x000fe4000fffe03f */
[----:B------:R-:W-:-:S04]  /*62f0*/  ULOP3.LUT UR4, UR4, 0x1, URZ, 0xc0, !UPT ;  /* 0x0000000104047892 */ /* 0x000fc8000f8ec03f */
[----:B------:R-:W-:-:S03]  /*6300*/  UISETP.NE.U32.AND UP0, UPT, UR4, 0x1, UPT ;  /* 0x000000010400788c */ /* 0x000fc6000bf05070 */
[----:B------:R-:W-:Y:S02]  /*6310*/  ULDC UR4, c[0x0][0x760] ;  /* 0x0001d80000047ab9 */ /* 0x000fe40000000800 */
[----:B------:R-:W-:Y:S01]  /*6320*/  UIMAD UR15, UR15, UR4, URZ ;  /* 0x000000040f0f72a4 */ /* 0x000fe2000f8e023f */
[----:B------:R-:W-:Y:S02]  /*6330*/  PLOP3.LUT P1, PT, PT, PT, UP0, 0x80, 0x0 ;  /* 0x000000000000781c */ /* 0x000fe40003f2f008 */
[----:B-1----:R-:W-:-:S11]  /*6340*/  LOP3.LUT R9, R0, 0x1f, RZ, 0xc0, !PT ;  /* 0x0000001f00097812 */ /* 0x002fd600078ec0ff */
[----:B------:R-:W-:Y:S05]  /*6350*/  @P1 BRA `(.L_x_1370) ;  /* 0x0000000400d01947 */ /* 0x000fea0003800000 */
        /* <DEDUP_REMOVED lines=8> */
[----:B------:R-:W-:-:S04]  /*63e0*/  IMAD.U32 R2, RZ, RZ, UR13 ;  /* 0x0000000dff027e24 */ /* 0x000fc8000f8e00ff */
[----:B------:R-:W-:Y:S01]  /*63f0*/  IMAD.U32 R3, RZ, RZ, UR4 ;  /* 0x00000004ff037e24 */ /* 0x000fe2000f8e00ff */
[----:B------:R-:W-:Y:S06]  /*6400*/  @P2 BRA `(.L_x_1372) ;  /* 0x0000000000142947 */ /* 0x000fec0003800000 */
.L_x_1373:
[----:B------:R-:W2:Y:S04]  /*6410*/  LDG.E.STRONG.GPU R0, desc[UR46][R2.64] ;  /* 0x0000002e02007981 */ /* 0x000ea8000c1ef900 */
[----:B--2---:R-:W-:Y:S01]  /*6420*/  CCTL.IVALL ;  /* 0x00000000ff00798f */ /* 0x004fe20002000000 */
[----:B------:R-:W-:Y:S05]  /*6430*/  YIELD ;  /* 0x0000000000007946 */ /* 0x000fea0003800000 */
[----:B------:R-:W-:-:S13]  /*6440*/  ISETP.NE.AND P1, PT, R0, UR23, PT ;  /* 0x0000001700007c0c */ /* 0x000fda000bf25270 */
[----:B------:R-:W-:Y:S05]  /*6450*/  @P1 BRA `(.L_x_1373) ;  /* 0xfffffffc00ec1947 */ /* 0x000fea000383ffff */
.L_x_1372:
[----:B------:R-:W-:Y:S05]  /*6460*/  BSYNC B1 ;  /* 0x0000000000017941 */ /* 0x000fea0003800000 */
.L_x_1371:
[----:B------:R-:W-:-:S03]  /*6470*/  UMOV UR4, 0xffffffff ;  /* 0xffffffff00047882 */ /* 0x000fc60000000000 */
[----:B------:R-:W-:Y:S05]  /*6480*/  BRA.DIV UR4, `(.L_x_1374) ;  /* 0x0000004204507947 */ /* 0x000fea000b800000 */
[----:B------:R-:W-:Y:S01]  /*6490*/  NOP ;  /* 0x0000000000007918 */ /* 0x000fe20000000000 */
.L_x_1462:
        /* <DEDUP_REMOVED lines=22> */
.L_x_1376:
[----:B------:R-:W-:Y:S05]  /*6600*/  BSYNC B1 ;  /* 0x0000000000017941 */ /* 0x000fea0003800000 */
.L_x_1375:
        /* <DEDUP_REMOVED lines=19> */
.L_x_1378:
[----:B------:R-:W-:Y:S05]  /*6740*/  BSYNC B1 ;  /* 0x0000000000017941 */ /* 0x000fea0003800000 */
.L_x_1377:
        /* <DEDUP_REMOVED lines=20> */
.L_x_1380:
[----:B------:R-:W-:Y:S05]  /*6890*/  BSYNC B1 ;  /* 0x0000000000017941 */ /* 0x000fea0003800000 */
.L_x_1379:
[----:B------:R-:W-:Y:S06]  /*68a0*/  BAR.ARV 0xa, 0xa0 ;  /* 0x0282800000007b1d */ /* 0x000fec0000002000 */
[----:B------:R-:W-:Y:S04]  /*68b0*/  BSSY B1, `(.L_x_1381) ;  /* 0x0000003000017945 */ /* 0x000fe80003800000 */
[----:B------:R-:W-:Y:S05]  /*68c0*/  @!P0 BRA `(.L_x_1382) ;  /* 0x0000000000048947 */ /* 0x000fea0003800000 */
[----:B------:R-:W-:-:S04]  /*68d0*/  DEPBAR.LE SB0, 0x1 ;  /* 0x000080400000791a */ /* 0x000fc80000000000 */
.L_x_1382:
[----:B------:R-:W-:Y:S05]  /*68e0*/  BSYNC B1 ;  /* 0x0000000000017941 */ /* 0x000fea0003800000 */
.L_x_1381:
[----:B------:R-:W-:Y:S06]  /*68f0*/  BAR.ARV 0xb, 0xa0 ;  /* 0x02c2800000007b1d */ /* 0x000fec0000002000 */
[----:B------:R-:W-:Y:S04]  /*6900*/  BSSY B1, `(.L_x_1383) ;  /* 0x0000003000017945 */ /* 0x000fe80003800000 */
[----:B------:R-:W-:Y:S05]  /*6910*/  @!P0 BRA `(.L_x_1384) ;  /* 0x0000000000048947 */ /* 0x000fea0003800000 */
[----:B------:R-:W-:-:S04]  /*6920*/  DEPBAR.LE SB0, 0x0 ;  /* 0x000080000000791a */ /* 0x000fc80000000000 */
.L_x_1384:
[----:B------:R-:W-:Y:S05]  /*6930*/  BSYNC B1 ;  /* 0x0000000000017941 */ /* 0x000fea0003800000 */
.L_x_1383:
        /* <DEDUP_REMOVED lines=19> */
.L_x_1386:
[----:B------:R-:W-:Y:S05]  /*6a70*/  BSYNC B1 ;  /* 0x0000000000017941 */ /* 0x000fea0003800000 */
.L_x_1385:
[----:B------:R-:W-:Y:S01]  /*6a80*/  UIADD3 UR18, UR8, 0x1, URZ ;  /* 0x0000000108127890 */ /* 0x000fe2000fffe03f */
[----:B------:R-:W-:Y:S11]  /*6a90*/  BRA `(.L_x_1387) ;  /* 0x0000000000047947 */ /* 0x000ff60003800000 */
.L_x_1370:
[----:B------:R-:W-:-:S05]  /*6aa0*/  UMOV UR18, UR8 ;  /* 0x0000000800127c82 */ /* 0x000fca0008000000 */
.L_x_1387:
[----:B------:R-:W-:-:S03]  /*6ab0*/  UIADD3 UR4, UR8, 0x1, URZ ;  /* 0x0000000108047890 */ /* 0x000fc6000fffe03f */
[----:B------:R-:W-:Y:S01]  /*6ac0*/  UMOV UR8, UR18 ;  /* 0x0000001200087c82 */ /* 0x000fe20008000000 */
[----:B------:R-:W-:-:S06]  /*6ad0*/  UISETP.NE.AND UP0, UPT, UR11, UR4, UPT ;  /* 0x000000040b00728c */ /* 0x000fcc000bf05270 */
[----:B------:R-:W-:-:S13]  /*6ae0*/  PLOP3.LUT P1, PT, PT, PT, UP0, 0x80, 0x0 ;  /* 0x000000000000781c */ /* 0x000fda0003f2f008 */
[----:B------:R-:W-:Y:S05]  /*6af0*/  @!P1 BRA `(.L_x_1369) ;  /* 0x0000000c00409947 */ /* 0x000fea0003800000 */
[----:B------:R-:W-:Y:S01]  /*6b00*/  ULDC.64 UR20, c[0x0][0x2c0] ;  /* 0x0000b00000147ab9 */ /* 0x000fe20000000a00 */
[----:B------:R-:W-:Y:S01]  /*6b10*/  UMOV UR4, URZ ;  /* 0x0000003f00047c82 */ /* 0x000fe20008000000 */
[----:B------:R-:W-:Y:S01]  /*6b20*/  ULEA UR20, UP0, UR6, UR20, 0x2 ;  /* 0x0000001406147291 */ /* 0x000fe2000f80103f */
[----:B------:R-:W-:-:S03]  /*6b30*/  UMOV UR8, UR18 ;  /* 0x0000001200087c82 */ /* 0x000fc60008000000 */
[----:B------:R-:W-:Y:S02]  /*6b40*/  ULEA.HI.X UR21, UR6, UR21, UR14, 0x2, UP0 ;  /* 0x0000001506157291 */ /* 0x000fe400080f140e */
[----:B------:R-:W-:-:S04]  /*6b50*/  UIADD3 UR20, UP0, UR20, 0x4000, URZ ;  /* 0x0000400014147890 */ /* 0x000fc8000ff1e03f */
[----:B------:R-:W-:-:S12]  /*6b60*/  UIADD3.X UR21, URZ, UR21, URZ, UP0, !UPT ;  /* 0x000000153f157290 */ /* 0x000fd800087fe43f */
.L_x_1420:
        /* <DEDUP_REMOVED lines=11> */
.L_x_1390:
[----:B------:R-:W2:Y:S04]  /*6c20*/  LDG.E.STRONG.GPU R0, desc[UR46][R2.64] ;  /* 0x0000002e02007981 */ /* 0x000ea8000c1ef900 */
[----:B--2---:R-:W-:Y:S01]  /*6c30*/  CCTL.IVALL ;  /* 0x00000000ff00798f */ /* 0x004fe20002000000 */
[----:B------:R-:W-:Y:S05]  /*6c40*/  YIELD ;  /* 0x0000000000007946 */ /* 0x000fea0003800000 */
[----:B------:R-:W-:-:S13]  /*6c50*/  ISETP.NE.AND P1, PT, R0, UR23, PT ;  /* 0x0000001700007c0c */ /* 0x000fda000bf25270 */
[----:B------:R-:W-:Y:S05]  /*6c60*/  @P1 BRA `(.L_x_1390) ;  /* 0xfffffffc00ec1947 */ /* 0x000fea000383ffff */
.L_x_1389:
[----:B------:R-:W-:Y:S05]  /*6c70*/  BSYNC B1 ;  /* 0x0000000000017941 */ /* 0x000fea0003800000 */
.L_x_1388:
[----:B------:R-:W-:-:S03]  /*6c80*/  UMOV UR16, 0xffffffff ;  /* 0xffffffff00107882 */ /* 0x000fc60000000000 */
[----:B------:R-:W-:Y:S05]  /*6c90*/  BRA.DIV UR16, `(.L_x_1391) ;  /* 0x0000003a10687947 */ /* 0x000fea000b800000 */
[----:B------:R-:W-:Y:S01]  /*6ca0*/  NOP ;  /* 0x0000000000007918 */ /* 0x000fe20000000000 */
.L_x_1465:
        /* <DEDUP_REMOVED lines=19> */
.L_x_1393:
[----:B------:R-:W-:Y:S05]  /*6de0*/  BSYNC B1 ;  /* 0x0000000000017941 */ /* 0x000fea0003800000 */
.L_x_1392:
[----:B------:R-:W-:Y:S01]  /*6df0*/  UIMAD UR16, UR18, 0x3000, UR4 ;  /* 0x00003000121078a4 */ /* 0x000fe2000f8e0204 */
        /* <DEDUP_REMOVED lines=13> */
.L_x_1395:
[----:B------:R-:W-:Y:S05]  /*6ed0*/  BSYNC B1 ;  /* 0x0000000000017941 */ /* 0x000fea0003800000 */
.L_x_1394:
        /* <DEDUP_REMOVED lines=15> */
.L_x_1397:
[----:B------:R-:W-:Y:S05]  /*6fd0*/  BSYNC B1 ;  /* 0x0000000000017941 */ /* 0x000fea0003800000 */
.L_x_1396:
[----:B------:R-:W-:Y:S06]  /*6fe0*/  BAR.ARV 0xa, 0xa0 ;  /* 0x0282800000007b1d */ /* 0x000fec0000002000 */
[----:B------:R-:W-:Y:S04]  /*6ff0*/  BSSY B1, `(.L_x_1398) ;  /* 0x0000003000017945 */ /* 0x000fe80003800000 */
[----:B------:R-:W-:Y:S05]  /*7000*/  @!P0 BRA `(.L_x_1399) ;  /* 0x0000000000048947 */ /* 0x000fea0003800000 */
[----:B------:R-:W-:-:S04]  /*7010*/  DEPBAR.LE SB0, 0x1 ;  /* 0x000080400000791a */ /* 0x000fc80000000000 */
.L_x_1399:
[----:B------:R-:W-:Y:S05]  /*7020*/  BSYNC B1 ;  /* 0x0000000000017941 */ /* 0x000fea0003800000 */
.L_x_1398:
[----:B------:R-:W-:Y:S06]  /*7030*/  BAR.ARV 0xb, 0xa0 ;  /* 0x02c2800000007b1d */ /* 0x000fec0000002000 */
[----:B------:R-:W-:Y:S04]  /*7040*/  BSSY B1, `(.L_x_1400) ;  /* 0x0000003000017945 */ /* 0x000fe80003800000 */
[----:B------:R-:W-:Y:S05]  /*7050*/  @!P0 BRA `(.L_x_1401) ;  /* 0x0000000000048947 */ /* 0x000fea0003800000 */
[----:B------:R-:W-:-:S04]  /*7060*/  DEPBAR.LE SB0, 0x0 ;  /* 0x000080000000791a */ /* 0x000fc80000000000 */
.L_x_1401:
[----:B------:R-:W-:Y:S05]  /*7070*/  BSYNC B1 ;  /* 0x0000000000017941 */ /* 0x000fea0003800000 */
.L_x_1400:
        /* <DEDUP_REMOVED lines=19> */
.L_x_1403:
[----:B------:R-:W-:Y:S05]  /*71b0*/  BSYNC B1 ;  /* 0x0000000000017941 */ /* 0x000fea0003800000 */
.L_x_1402:
        /* <DEDUP_REMOVED lines=9> */
.L_x_1406:
[----:B------:R-:W2:Y:S04]  /*7250*/  LDG.E.STRONG.GPU R0, desc[UR46][R2.64] ;  /* 0x0000002e02007981 */ /* 0x000ea8000c1ef900 */
[----:B--2---:R-:W-:Y:S01]  /*7260*/  CCTL.IVALL ;  /* 0x00000000ff00798f */ /* 0x004fe20002000000 */
[----:B------:R-:W-:Y:S05]  /*7270*/  YIELD ;  /* 0x0000000000007946 */ /* 0x000fea0003800000 */
[----:B------:R-:W-:-:S13]  /*7280*/  ISETP.NE.AND P1, PT, R0, UR23, PT ;  /* 0x0000001700007c0c */ /* 0x000fda000bf25270 */
[----:B------:R-:W-:Y:S05]  /*7290*/  @P1 BRA `(.L_x_1406) ;  /* 0xfffffffc00ec1947 */ /* 0x000fea000383ffff */
.L_x_1405:
[----:B------:R-:W-:Y:S05]  /*72a0*/  BSYNC B1 ;  /* 0x0000000000017941 */ /* 0x000fea0003800000 */
.L_x_1404:
[----:B------:R-:W-:-:S03]  /*72b0*/  UMOV UR12, 0xffffffff ;  /* 0xffffffff000c7882 */ /* 0x000fc60000000000 */
[----:B------:R-:W-:Y:S05]  /*72c0*/  BRA.DIV UR12, `(.L_x_1407) ;  /* 0x000000320cf87947 */ /* 0x000fea000b800000 */
[----:B------:R-:W-:Y:S01]  /*72d0*/  NOP ;  /* 0x0000000000007918 */ /* 0x000fe20000000000 */
.L_x_1468:
        /* <DEDUP_REMOVED lines=15> */
.L_x_1409:
[----:B------:R-:W-:Y:S05]  /*73d0*/  BSYNC B1 ;  /* 0x0000000000017941 */ /* 0x000fea0003800000 */
.L_x_1408:
        /* <DEDUP_REMOVED lines=14> */
.L_x_1411:
[----:B------:R-:W-:Y:S05]  /*74c0*/  BSYNC B1 ;  /* 0x0000000000017941 */ /* 0x000fea0003800000 */
.L_x_1410:
        /* <DEDUP_REMOVED lines=15> */
.L_x_1413:
[----:B------:R-:W-:Y:S05]  /*75c0*/  BSYNC B1 ;  /* 0x0000000000017941 */ /* 0x000fea0003800000 */
.L_x_1412:
[----:B------:R-:W-:Y:S06]  /*75d0*/  BAR.ARV 0xa, 0xa0 ;  /* 0x0282800000007b1d */ /* 0x000fec0000002000 */
[----:B------:R-:W-:Y:S04]  /*75e0*/  BSSY B1, `(.L_x_1414) ;  /* 0x0000003000017945 */ /* 0x000fe80003800000 */
[----:B------:R-:W-:Y:S05]  /*75f0*/  @!P0 BRA `(.L_x_1415) ;  /* 0x0000000000048947 */ /* 0x000fea0003800000 */
[----:B------:R-:W-:-:S04]  /*7600*/  DEPBAR.LE SB0, 0x1 ;  /* 0x000080400000791a */ /* 0x000fc80000000000 */
.L_x_1415:
[----:B------:R-:W-:Y:S05]  /*7610*/  BSYNC B1 ;  /* 0x0000000000017941 */ /* 0x000fea0003800000 */
.L_x_1414:
[----:B------:R-:W-:Y:S06]  /*7620*/  BAR.ARV 0xb, 0xa0 ;  /* 0x02c2800000007b1d */ /* 0x000fec0000002000 */
[----:B------:R-:W-:Y:S04]  /*7630*/  BSSY B1, `(.L_x_1416) ;  /* 0x0000003000017945 */ /* 0x000fe80003800000 */
[----:B------:R-:W-:Y:S05]  /*7640*/  @!P0 BRA `(.L_x_1417) ;  /* 0x0000000000048947 */ /* 0x000fea0003800000 */
[----:B------:R-:W-:-:S04]  /*7650*/  DEPBAR.LE SB0, 0x0 ;  /* 0x000080000000791a */ /* 0x000fc80000000000 */
.L_x_1417:
[----:B------:R-:W-:Y:S05]  /*7660*/  BSYNC B1 ;  /* 0x0000000000017941 */ /* 0x000fea0003800000 */
.L_x_1416:
        /* <DEDUP_REMOVED lines=19> */
.L_x_1419:
[----:B------:R-:W-:Y:S05]  /*77a0*/  BSYNC B1 ;  /* 0x0000000000017941 */ /* 0x000fea0003800000 */
.L_x_1418:
[----:B------:R-:W-:Y:S02]  /*77b0*/  UIADD3 UR8, UR8, 0x2, URZ ;  /* 0x0000000208087890 */ /* 0x000fe4000fffe03f */
[----:B------:R-:W-:Y:S02]  /*77c0*/  UIADD3 UR4, UR4, 0x6000, URZ ;  /* 0x0000600004047890 */ /* 0x000fe4000fffe03f */
[----:B------:R-:W-:-:S06]  /*77d0*/  UISETP.GE.AND UP0, UPT, UR8, UR11, UPT ;  /* 0x0000000b0800728c */ /* 0x000fcc000bf06270 */
[----:B------:R-:W-:-:S13]  /*77e0*/  PLOP3.LUT P1, PT, PT, PT, UP0, 0x80, 0x0 ;  /* 0x000000000000781c */ /* 0x000fda0003f2f008 */
[----:B------:R-:W-:Y:S05]  /*77f0*/  @!P1 BRA `(.L_x_1420) ;  /* 0xfffffff000dc9947 */ /* 0x000fea000383ffff */
.L_x_1369:
[----:B------:R-:W-:-:S06]  /*7800*/  UISETP.GT.AND UP0, UPT, UR5, UR8, UPT ;  /* 0x000000080500728c */ /* 0x000fcc000bf04270 */
[----:B------:R-:W-:-:S13]  /*7810*/  PLOP3.LUT P0, PT, PT, PT, UP0, 0x80, 0x0 ;  /* 0x000000000000781c */ /* 0x000fda0003f0f008 */
[----:B------:R-:W-:Y:S05]  /*7820*/  @!P0 BRA `(.L_x_1366) ;  /* 0x0000002c00088947 */ /* 0x000fea0003800000 */
[----:B------:R-:W2:Y:S01]  /*7830*/  S2R R0, SR_TID.X ;  /* 0x0000000000007919 */ /* 0x000ea20000002100 */
[----:B------:R-:W-:Y:S01]  /*7840*/  UIADD3 UR4, UR5, -UR8, URZ ;  /* 0x8000000805047290 */ /* 0x000fe2000fffe03f */
[----:B------:R-:W-:Y:S01]  /*7850*/  ULDC UR16, c[0x0][0x288] ;  /* 0x0000a20000107ab9 */ /* 0x000fe20000000800 */
[----:B------:R-:W-:Y:S02]  /*7860*/  ULDC UR17, c[0x0][0x760] ;  /* 0x0001d80000117ab9 */ /* 0x000fe40000000800 */
[----:B------:R-:W-:Y:S02]  /*7870*/  ULOP3.LUT UR4, UR4, 0x1, URZ, 0xc0, !UPT ;  /* 0x0000000104047892 */ /* 0x000fe4000f8ec03f */
[----:B------:R-:W-:Y:S02]  /*7880*/  UIMAD UR18, UR16, UR17, URZ ;  /* 0x00000011101272a4 */ /* 0x000fe4000f8e023f */
[----:B------:R-:W-:-:S06]  /*7890*/  UISETP.NE.U32.AND UP0, UPT, UR4, 0x1, UPT ;  /* 0x000000010400788c */ /* 0x000fcc000bf05070 */
[----:B------:R-:W-:Y:S02]  /*78a0*/  PLOP3.LUT P0, PT, PT, PT, UP0, 0x80, 0x0 ;  /* 0x000000000000781c */ /* 0x000fe40003f0f008 */
[----:B--2---:R-:W-:-:S11]  /*78b0*/  LOP3.LUT R0, R0, 0x1f, RZ, 0xc0, !PT ;  /* 0x0000001f00007812 */ /* 0x004fd600078ec0ff */
[----:B------:R-:W-:Y:S05]  /*78c0*/  @P0 BRA `(.L_x_1421) ;  /* 0x0000000000780947 */ /* 0x000fea0003800000 */
[----:B------:R-:W-:Y:S01]  /*78d0*/  UIMAD UR4, UR18, UR8, URZ ;  /* 0x00000008120472a4 */ /* 0x000fe2000f8e023f */
[----:B------:R-:W-:Y:S01]  /*78e0*/  ISETP.NE.AND P0, PT, R0, RZ, PT ;  /* 0x000000ff0000720c */ /* 0x000fe20003f05270 */
[----:B------:R-:W-:Y:S01]  /*78f0*/  ULDC.64 UR12, c[0x0][0x768] ;  /* 0x0001da00000c7ab9 */ /* 0x000fe20000000a00 */
[----:B------:R-:W-:Y:S01]  /*7900*/  BSSY B1, `(.L_x_1422) ;  /* 0x0000019000017945 */ /* 0x000fe20003800000 */
[----:B------:R-:W-:-:S04]  /*7910*/  UIADD3 UR6, UP0, UR4, UR9, URZ ;  /* 0x0000000904067290 */ /* 0x000fc8000ff1e03f */
[----:B------:R-:W-:Y:S02]  /*7920*/  ULEA.HI.X.SX32 UR7, UR4, UR10, 0x1, UP0 ;  /* 0x0000000a04077291 */ /* 0x000fe400080f0e3f */
[----:B------:R-:W-:Y:S02]  /*7930*/  ULEA UR11, UP0, UR6, UR12, 0x2 ;  /* 0x0000000c060b7291 */ /* 0x000fe4000f80103f */
[----:B------:R-:W-:Y:S02]  /*7940*/  UIADD3 UR4, UR8, 0x1, URZ ;  /* 0x0000000108047890 */ /* 0x000fe4000fffe03f */
[----:B------:R-:W-:Y:S01]  /*7950*/  ULEA.HI.X UR7, UR6, UR13, UR7, 0x2, UP0 ;  /* 0x0000000d06077291 */ /* 0x000fe200080f1407 */
[----:B------:R-:W-:Y:S01]  /*7960*/  NOP ;  /* 0x0000000000007918 */ /* 0x000fe20000000000 */
[----:B------:R-:W-:Y:S10]  /*7970*/  @P0 BRA `(.L_x_1423) ;  /* 0x0000000000440947 */ /* 0x000ff40003800000 */
        /* <DEDUP_REMOVED lines=9> */
[----:B-1----:R-:W1:Y:S01]  /*7a10*/  S2R R2, SR_LANEID ;  /* 0x0000000000027919 */ /* 0x002e620000000000 */
[----:B------:R-:W-:Y:S01]  /*7a20*/  VOTEU.ANY UR6, UPT, PT ;  /* 0x0000000000067886 */ /* 0x000fe200038e0100 */
[----:B------:R-:W-:Y:S01]  /*7a30*/  IMAD.U32 R3, RZ, RZ, UR7 ;  /* 0x00000007ff037e24 */ /* 0x000fe2000f8e00ff */
[----:B------:R-:W-:-:S02]  /*7a40*/  UFLO.U32 UR12, UR6 ;  /* 0x00000006000c72bd */ /* 0x000fc400080e0000 */
[----:B------:R-:W2:Y:S04]  /*7a50*/  POPC R5, UR6 ;  /* 0x0000000600057d09 */ /* 0x000ea80008000000 */
[----:B-1----:R-:W-:Y:S01]  /*7a60*/  ISETP.EQ.U32.AND P0, PT, R2, UR12, PT ;  /* 0x0000000c02007c0c */ /* 0x002fe2000bf02070 */
[----:B------:R-:W-:-:S12]  /*7a70*/  IMAD.U32 R2, RZ, RZ, UR11 ;  /* 0x0000000bff027e24 */ /* 0x000fd8000f8e00ff */
[----:B--2---:R2:W-:Y:S02]  /*7a80*/  @P0 REDG.E.ADD.S32.STRONG.GPU desc[UR46][R2.64], R5 ;  /* 0x000000050200098e */ /* 0x0045e4000c10e3ae */
.L_x_1423:
[----:B------:R-:W-:Y:S05]  /*7a90*/  BSYNC B1 ;  /* 0x0000000000017941 */ /* 0x000fea0003800000 */
.L_x_1422:
[----:B------:R-:W-:Y:S05]  /*7aa0*/  BRA `(.L_x_1424) ;  /* 0x0000000000047947 */ /* 0x000fea0003800000 */
.L_x_1421:
[----:B------:R-:W-:-:S05]  /*7ab0*/  UMOV UR4, UR8 ;  /* 0x0000000800047c82 */ /* 0x000fca0008000000 */
.L_x_1424:
[----:B------:R-:W-:-:S04]  /*7ac0*/  UIADD3 UR6, UR8, 0x1, URZ ;  /* 0x0000000108067890 */ /* 0x000fc8000fffe03f */
[----:B------:R-:W-:-:S06]  /*7ad0*/  UISETP.NE.AND UP0, UPT, UR5, UR6, UPT ;  /* 0x000000060500728c */ /* 0x000fcc000bf05270 */
[----:B------:R-:W-:-:S13]  /*7ae0*/  PLOP3.LUT P0, PT, PT, PT, UP0, 0x80, 0x0 ;  /* 0x000000000000781c */ /* 0x000fda0003f0f008 */
[----:B------:R-:W-:Y:S05]  /*7af0*/  @!P0 BRA `(.L_x_1366) ;  /* 0x0000002800548947 */ /* 0x000fea0003800000 */
[----:B------:R-:W-:Y:S01]  /*7b00*/  UIADD3 UR6, UR4, 0x1, URZ ;  /* 0x0000000104067890 */ /* 0x000fe2000fffe03f */
[----:B------:R-:W-:Y:S01]  /*7b10*/  ISETP.NE.AND P1, PT, R0, RZ, PT ;  /* 0x000000ff0000720c */ /* 0x000fe20003f25270 */
[----:B------:R-:W-:Y:S02]  /*7b20*/  UIMAD UR7, UR4, UR16, URZ ;  /* 0x00000010040772a4 */ /* 0x000fe4000f8e023f */
[----:B------:R-:W-:Y:S02]  /*7b30*/  UIADD3 UR11, -UR5, UR4, URZ ;  /* 0x00000004050b7290 */ /* 0x000fe4000fffe13f */
[----:B------:R-:W-:Y:S02]  /*7b40*/  UIMAD UR6, UR18, UR6, URZ ;  /* 0x00000006120672a4 */ /* 0x000fe4000f8e023f */
[----:B------:R-:W-:Y:S01]  /*7b50*/  UIMAD UR7, UR7, UR17, URZ ;  /* 0x00000011070772a4 */ /* 0x000fe2000f8e023f */
[----:B------:R-:W-:-:S11]  /*7b60*/  ULDC.64 UR20, c[0x0][0x768] ;  /* 0x0001da0000147ab9 */ /* 0x000fd60000000a00 */
.L_x_1429:
[----:B------:R-:W-:Y:S01]  /*7b70*/  UIADD3 UR12, UP0, UR7, UR9, URZ ;  /* 0x00000009070c7290 */ /* 0x000fe2000ff1e03f */
[----:B------:R-:W-:-:S03]  /*7b80*/  NOP ;  /* 0x0000000000007918 */ /* 0x000fc60000000000 */
[----:B------:R-:W-:Y:S01]  /*7b90*/  ULEA.HI.X.SX32 UR13, UR7, UR10, 0x1, UP0 ;  /* 0x0000000a070d7291 */ /* 0x000fe200080f0e3f */
[----:B------:R-:W-:Y:S01]  /*7ba0*/  BSSY B1, `(.L_x_1425) ;  /* 0x0000015000017945 */ /* 0x000fe20003800000 */
[----:B------:R-:W-:-:S04]  /*7bb0*/  ULEA UR15, UP0, UR12, UR20, 0x2 ;  /* 0x000000140c0f7291 */ /* 0x000fc8000f80103f */
[----:B------:R-:W-:Y:S01]  /*7bc0*/  ULEA.HI.X UR13, UR12, UR21, UR13, 0x2, UP0 ;  /* 0x000000150c0d7291 */ /* 0x000fe200080f140d */
[----:B---34-:R-:W-:Y:S11]  /*7bd0*/  @P1 BRA `(.L_x_1426) ;  /* 0x0000000000441947 */ /* 0x018ff60003800000 */
[----:B------:R-:W-:Y:S01]  /*7be0*/  @!PT LDS RZ, [RZ] ;  /* 0x00000000fffff984 */ /* 0x000fe20000000800 */
[----:B------:R-:W-:Y:S01]  /*7bf0*/  @!PT LDS RZ, [RZ] ;  /* 0x00000000fffff984 */ /* 0x000fe20000000800 */
[----:B------:R-:W-:Y:S01]  /*7c00*/  @!PT LDS RZ, [RZ] ;  /* 0x00000000fffff984 */ /* 0x000fe20000000800 */
[----:B------:R-:W-:Y:S01]  /*7c10*/  @!PT LDS RZ, [RZ] ;  /* 0x00000000fffff984 */ /* 0x000fe20000000800 */
[----:B------:R3:W-:Y:S06]  /*7c20*/  MEMBAR.ALL.CTA ;  /* 0x0000000000007992 */ /* 0x0007ec0000008000 */
[----:B---3--:R-:W-:Y:S06]  /*7c30*/  MEMBAR.ALL.GPU ;  /* 0x0000000000007992 */ /* 0x008fec000000a000 */
[----:B------:R-:W-:-:S00]  /*7c40*/  ERRBAR ;  /* 0x00000000000079ab */ /* 0x000fc00000000000 */
[----:B------:R-:W-:Y:S06]  /*7c50*/  CGAERRBAR ;  /* 0x00000000000075ab */ /* 0x000fec0000000000 */
[----:B012345:R-:W-:Y:S01]  /*7c60*/  CCTL.IVALL ;  /* 0x00000000ff00798f */ /* 0x03ffe20002000000 */
[----:B------:R-:W3:Y:S01]  /*7c70*/  S2R R0, SR_LANEID ;  /* 0x0000000000007919 */ /* 0x000ee20000000000 */
[----:B------:R-:W-:Y:S01]  /*7c80*/  VOTEU.ANY UR12, UPT, PT ;  /* 0x00000000000c7886 */ /* 0x000fe200038e0100 */
[----:B-12---:R-:W-:Y:S01]  /*7c90*/  IMAD.U32 R2, RZ, RZ, UR15 ;  /* 0x0000000fff027e24 */ /* 0x006fe2000f8e00ff */
[----:B------:R-:W-:-:S02]  /*7ca0*/  UFLO.U32 UR14, UR12 ;  /* 0x0000000c000e72bd */ /* 0x000fc400080e0000 */
[----:B------:R-:W1:Y:S01]  /*7cb0*/  POPC R5, UR12 ;  /* 0x0000000c00057d09 */ /* 0x000e620008000000 */
[----:B------:R-:W-:-:S03]  /*7cc0*/  IMAD.U32 R3, RZ, RZ, UR13 ;  /* 0x0000000dff037e24 */ /* 0x000fc6000f8e00ff */
[----:B---3--:R-:W-:-:S13]  /*7cd0*/  ISETP.EQ.U32.AND P0, PT, R0, UR14, PT ;  /* 0x0000000e00007c0c */ /* 0x008fda000bf02070 */
[----:B-1----:R3:W-:Y:S02]  /*7ce0*/  @P0 REDG.E.ADD.S32.STRONG.GPU desc[UR46][R2.64], R5 ;  /* 0x000000050200098e */ /* 0x0027e4000c10e3ae */
.L_x_1426:
[----:B------:R-:W-:Y:S05]  /*7cf0*/  BSYNC B1 ;  /* 0x0000000000017941 */ /* 0x000fea0003800000 */
.L_x_1425:
[----:B------:R-:W-:Y:S01]  /*7d00*/  UIADD3 UR12, UP0, UR6, UR9, URZ ;  /* 0x00000009060c7290 */ /* 0x000fe2000ff1e03f */
[----:B------:R-:W-:-:S03]  /*7d10*/  NOP ;  /* 0x0000000000007918 */ /* 0x000fc60000000000 */
[----:B------:R-:W-:Y:S01]  /*7d20*/  ULEA.HI.X.SX32 UR13, UR6, UR10, 0x1, UP0 ;  /* 0x0000000a060d7291 */ /* 0x000fe200080f0e3f */
[----:B------:R-:W-:Y:S01]  /*7d30*/  BSSY B1, `(.L_x_1427) ;  /* 0x0000015000017945 */ /* 0x000fe20003800000 */
[----:B------:R-:W-:-:S04]  /*7d40*/  ULEA UR15, UP0, UR12, UR20, 0x2 ;  /* 0x000000140c0f7291 */ /* 0x000fc8000f80103f */
[----:B------:R-:W-:Y:S01]  /*7d50*/  ULEA.HI.X UR13, UR12, UR21, UR13, 0x2, UP0 ;  /* 0x000000150c0d7291 */ /* 0x000fe200080f140d */
[----:B------:R-:W-:Y:S11]  /*7d60*/  @P1 BRA `(.L_x_1428) ;  /* 0x0000000000441947 */ /* 0x000ff60003800000 */
[----:B------:R-:W-:Y:S01]  /*7d70*/  @!PT LDS RZ, [RZ] ;  /* 0x00000000fffff984 */ /* 0x000fe20000000800 */
[----:B------:R-:W-:Y:S01]  /*7d80*/  @!PT LDS RZ, [RZ] ;  /* 0x00000000fffff984 */ /* 0x000fe20000000800 */
[----:B------:R-:W-:Y:S01]  /*7d90*/  @!PT LDS RZ, [RZ] ;  /* 0x00000000fffff984 */ /* 0x000fe20000000800 */
[----:B------:R-:W-:Y:S01]  /*7da0*/  @!PT LDS RZ, [RZ] ;  /* 0x00000000fffff984 */ /* 0x000fe20000000800 */
[----:B------:R4:W-:Y:S06]  /*7db0*/  MEMBAR.ALL.CTA ;  /* 0x0000000000007992 */ /* 0x0009ec0000008000 */
[----:B----4-:R-:W-:Y:S06]  /*7dc0*/  MEMBAR.ALL.GPU ;  /* 0x0000000000007992 */ /* 0x010fec000000a000 */
[----:B------:R-:W-:-:S00]  /*7dd0*/  ERRBAR ;  /* 0x00000000000079ab */ /* 0x000fc00000000000 */
[----:B------:R-:W-:Y:S06]  /*7de0*/  CGAERRBAR ;  /* 0x00000000000075ab */ /* 0x000fec0000000000 */
[----:B012345:R-:W-:Y:S01]  /*7df0*/  CCTL.IVALL ;  /* 0x00000000ff00798f */ /* 0x03ffe20002000000 */
[----:B------:R-:W4:Y:S01]  /*7e00*/  S2R R0, SR_LANEID ;  /* 0x0000000000007919 */ /* 0x000f220000000000 */
[----:B------:R-:W-:Y:S01]  /*7e10*/  VOTEU.ANY UR12, UPT, PT ;  /* 0x00000000000c7886 */ /* 0x000fe200038e0100 */
[----:B-123--:R-:W-:Y:S01]  /*7e20*/  IMAD.U32 R2, RZ, RZ, UR15 ;  /* 0x0000000fff027e24 */ /* 0x00efe2000f8e00ff */
[----:B------:R-:W-:-:S02]  /*7e30*/  UFLO.U32 UR14, UR12 ;  /* 0x0000000c000e72bd */ /* 0x000fc400080e0000 */
[----:B------:R-:W1:Y:S01]  /*7e40*/  POPC R5, UR12 ;  /* 0x0000000c00057d09 */ /* 0x000e620008000000 */
[----:B------:R-:W-:-:S03]  /*7e50*/  IMAD.U32 R3, RZ, RZ, UR13 ;  /* 0x0000000dff037e24 */ /* 0x000fc6000f8e00ff */
[----:B----4-:R-:W-:-:S13]  /*7e60*/  ISETP.EQ.U32.AND P0, PT, R0, UR14, PT ;  /* 0x0000000e00007c0c */ /* 0x010fda000bf02070 */
[----:B-1----:R4:W-:Y:S02]  /*7e70*/  @P0 REDG.E.ADD.S32.STRONG.GPU desc[UR46][R2.64], R5 ;  /* 0x000000050200098e */ /* 0x0029e4000c10e3ae */
.L_x_1428:
[----:B------:R-:W-:Y:S05]  /*7e80*/  BSYNC B1 ;  /* 0x0000000000017941 */ /* 0x000fea0003800000 */
.L_x_1427:
[----:B------:R-:W-:Y:S02]  /*7e90*/  UIADD3 UR11, UR11, 0x2, URZ ;  /* 0x000000020b0b7890 */ /* 0x000fe4000fffe03f */
[----:B------:R-:W-:Y:S02]  /*7ea0*/  ULEA UR6, UR18, UR6, 0x1 ;  /* 0x0000000612067291 */ /* 0x000fe4000f8e083f */
[----:B------:R-:W-:Y:S02]  /*7eb0*/  ULEA UR7, UR18, UR7, 0x1 ;  /* 0x0000000712077291 */ /* 0x000fe4000f8e083f */
[----:B------:R-:W-:-:S13]  /*7ec0*/  ISETP.NE.AND P0, PT, RZ, UR11, PT ;  /* 0x0000000bff007c0c */ /* 0x000fda000bf05270 */
[----:B------:R-:W-:Y:S05]  /*7ed0*/  @!P0 BRA `(.L_x_1366) ;  /* 0x00000024005c8947 */ /* 0x000fea0003800000 */
[----:B------:R-:W-:Y:S05]  /*7ee0*/  BRA `(.L_x_1429) ;  /* 0xfffffffc00207947 */ /* 0x000fea000383ffff */
.L_x_1365:
        /* <DEDUP_REMOVED lines=34> */
.L_x_1431:
        /* <DEDUP_REMOVED lines=50> */
.L_x_1469:
        /* <DEDUP_REMOVED lines=9> */
.L_x_1434:
        /* <DEDUP_REMOVED lines=115> */
.L_x_1445:
[----:B-1----:R-:W-:-:S05]  /*8bf0*/  IMAD.MOV.U32 R6, RZ, RZ, 0x1 ;  /* 0x00000001ff067424 */ /* 0x002fca00078e00ff */
[----:B------:R-:W-:-:S04]  /*8c00*/  SHF.L.U32 R6, R6, 0x1f, RZ ;  /* 0x0000001f06067819 */ /* 0x000fc800000006ff */
[----:B------:R-:W1:Y:S02]  /*8c10*/  SYNCS.PHASECHK.TRANS64.TRYWAIT P1, [R0+URZ+0x36438], R6 ;  /* 0x03643806000075a7 */ /* 0x000e64000802017f */
[----:B-123--:R-:W-:Y:S05]  /*8c20*/  @!P1 BRA `(.L_x_1437) ;  /* 0x0000001800d09947 */ /* 0x00efea0003800000 */
.L_x_1470:
[----:B------:R-:W-:Y:S05]  /*8c30*/  @P0 BRA `(.L_x_1438) ;  /* 0x0000000000140947 */ /* 0x000fea0003800000 */
[----:B------:R-:W-:Y:S01]  /*8c40*/  ISETP.NE.AND P1, PT, R20, RZ, PT ;  /* 0x000000ff1400720c */ /* 0x000fe20003f25270 */
[----:B------:R-:W-:-:S04]  /*8c50*/  IMAD.MOV.U32 R3, RZ, RZ, 0x6100 ;  /* 0x00006100ff037424 */ /* 0x000fc800078e00ff */
[----:B------:R2:W-:Y:S08]  /*8c60*/  SYNCS.ARRIVE.TRANS64 RZ, [R0+URZ+0x36430], R3 ;  /* 0x0364300300ff79a7 */ /* 0x0005f0000800003f */
[----:B------:R-:W-:Y:S05]  /*8c70*/  @!P1 BRA `(.L_x_1438) ;  /* 0x0000000000049947 */ /* 0x000fea0003800000 */
[----:B------:R-:W-:Y:S01]  /*8c80*/  BPT.TRAP 0x1 ;  /* 0x000000040000795c */ /* 0x000fe20000300000 */
.L_x_1438:
        /* <DEDUP_REMOVED lines=48> */
.L_x_1471:
[----:B------:R-:W-:Y:S05]  /*8f90*/  @P0 BRA `(.L_x_1440) ;  /* 0x0000000000140947 */ /* 0x000fea0003800000 */
[----:B------:R-:W-:Y:S01]  /*8fa0*/  ISETP.NE.AND P1, PT, R20, RZ, PT ;  /* 0x000000ff1400720c */ /* 0x000fe20003f25270 */
[----:B--2---:R-:W-:-:S04]  /*8fb0*/  IMAD.MOV.U32 R3, RZ, RZ, 0x6100 ;  /* 0x00006100ff037424 */ /* 0x004fc800078e00ff */
[----:B------:R3:W-:Y:S08]  /*8fc0*/  SYNCS.ARRIVE.TRANS64 RZ, [R0+URZ+0x36418], R3 ;  /* 0x0364180300ff79a7 */ /* 0x0007f0000800003f */
[----:B------:R-:W-:Y:S05]  /*8fd0*/  @!P1 BRA `(.L_x_1440) ;  /* 0x0000000000049947 */ /* 0x000fea0003800000 */
[----:B------:R-:W-:Y:S01]  /*8fe0*/  BPT.TRAP 0x1 ;  /* 0x000000040000795c */ /* 0x000fe20000300000 */
.L_x_1440:
        /* <DEDUP_REMOVED lines=44> */
.L_x_1472:
[----:B------:R-:W-:Y:S05]  /*92b0*/  @P0 BRA `(.L_x_1442) ;  /* 0x0000000000140947 */ /* 0x000fea0003800000 */
[----:B------:R-:W-:Y:S01]  /*92c0*/  ISETP.NE.AND P1, PT, R20, RZ, PT ;  /* 0x000000ff1400720c */ /* 0x000fe20003f25270 */
[----:B--2---:R-:W-:-:S04]  /*92d0*/  IMAD.MOV.U32 R29, RZ, RZ, 0x6100 ;  /* 0x00006100ff1d7424 */ /* 0x004fc800078e00ff */
[----:B------:R3:W-:Y:S08]  /*92e0*/  SYNCS.ARRIVE.TRANS64 RZ, [R0+URZ+0x36430], R29 ;  /* 0x0364301d00ff79a7 */ /* 0x0007f0000800003f */
[----:B------:R-:W-:Y:S05]  /*92f0*/  @!P1 BRA `(.L_x_1442) ;  /* 0x0000000000049947 */ /* 0x000fea0003800000 */
[----:B------:R-:W-:Y:S01]  /*9300*/  BPT.TRAP 0x1 ;  /* 0x000000040000795c */ /* 0x000fe20000300000 */
.L_x_1442:
        /* <DEDUP_REMOVED lines=37> */
.L_x_1474:
[----:B------:R-:W-:Y:S05]  /*9560*/  @P0 BRA `(.L_x_1444) ;  /* 0x0000000000140947 */ /* 0x000fea0003800000 */
[----:B------:R-:W-:Y:S01]  /*9570*/  ISETP.NE.AND P1, PT, R20, RZ, PT ;  /* 0x000000ff1400720c */ /* 0x000fe20003f25270 */
[----:B----4-:R-:W-:-:S04]  /*9580*/  IMAD.MOV.U32 R5, RZ, RZ, 0x6100 ;  /* 0x00006100ff057424 */ /* 0x010fc800078e00ff */
[----:B------:R4:W-:Y:S08]  /*9590*/  SYNCS.ARRIVE.TRANS64 RZ, [R0+URZ+0x36410], R5 ;  /* 0x0364100500ff79a7 */ /* 0x0009f0000800003f */
[----:B------:R-:W-:Y:S05]  /*95a0*/  @!P1 BRA `(.L_x_1444) ;  /* 0x0000000000049947 */ /* 0x000fea0003800000 */
[----:B------:R-:W-:Y:S01]  /*95b0*/  BPT.TRAP 0x1 ;  /* 0x000000040000795c */ /* 0x000fe20000300000 */
.L_x_1444:
        /* <DEDUP_REMOVED lines=22> */
[----:B----4-:R-:W-:Y:S01]  /*9720*/  IMAD.U32 R5, RZ, RZ, UR9 ;  /* 0x00000009ff057e24 */ /* 0x010fe2000f8e00ff */
        /* <DEDUP_REMOVED lines=21> */
.L_x_1436:
[----:B------:R-:W-:Y:S01]  /*9880*/  ISETP.NE.AND P1, PT, R19, RZ, PT ;  /* 0x000000ff1300720c */ /* 0x000fe20003f25270 */
[----:B------:R-:W-:Y:S02]  /*9890*/  IMAD.MOV.U32 R5, RZ, RZ, 0x1 ;  /* 0x00000001ff057424 */ /* 0x000fe400078e00ff */
[----:B------:R-:W-:-:S10]  /*98a0*/  IMAD.MOV.U32 R4, RZ, RZ, R15 ;  /* 0x000000ffff047224 */ /* 0x000fd400078e000f */
[----:B------:R-:W-:Y:S05]  /*98b0*/  @!P1 BRA `(.L_x_1435) ;  /* 0x0000000400889947 */ /* 0x000fea0003800000 */
[----:B------:R-:W4:Y:S02]  /*98c0*/  SYNCS.PHASECHK.TRANS64.TRYWAIT P1, [R0+URZ+0x36438], R6 ;  /* 0x03643806000075a7 */ /* 0x000f24000802017f */
[----:B----4-:R-:W-:Y:S05]  /*98d0*/  @!P1 BRA `(.L_x_1446) ;  /* 0x0000000c00f89947 */ /* 0x010fea0003800000 */
.L_x_1475:
[----:B------:R-:W-:Y:S05]  /*98e0*/  @P0 BRA `(.L_x_1447) ;  /* 0x0000000000140947 */ /* 0x000fea0003800000 */
[----:B------:R-:W-:Y:S01]  /*98f0*/  ISETP.NE.AND P1, PT, R20, RZ, PT ;  /* 0x000000ff1400720c */ /* 0x000fe20003f25270 */
[----:B------:R-:W-:-:S04]  /*9900*/  IMAD.MOV.U32 R5, RZ, RZ, 0x6100 ;  /* 0x00006100ff057424 */ /* 0x000fc800078e00ff */
[----:B------:R1:W-:Y:S08]  /*9910*/  SYNCS.ARRIVE.TRANS64 RZ, [R0+URZ+0x36430], R5 ;  /* 0x0364300500ff79a7 */ /* 0x0003f0000800003f */
[----:B------:R-:W-:Y:S05]  /*9920*/  @!P1 BRA `(.L_x_1447) ;  /* 0x0000000000049947 */ /* 0x000fea0003800000 */
[----:B------:R-:W-:Y:S01]  /*9930*/  BPT.TRAP 0x1 ;  /* 0x000000040000795c */ /* 0x000fe20000300000 */
.L_x_1447:
[----:B-1----:R-:W1:Y:S01]  /*9940*/  LDC.64 R4, c[0x0][0x728] ;  /* 0x0001ca00ff047b82 */ /* 0x002e620000000a00 */
[----:B------:R-:W-:Y:S01]  /*9950*/  IMAD.SHL.U32 R16, R21, 0x40, RZ ;  /* 0x0000004015107824 */ /* 0x000fe200078e00ff */
[----:B------:R-:W-:Y:S01]  /*9960*/  R2UR UR24, R0 ;  /* 0x00000000001872ca */ /* 0x000fe200000e0000 */
[----:B------:R-:W-:Y:S01]  /*9970*/  UMOV UR32, 0x0 ;  /* 0x0000000000207882 */ /* 0x000fe20000000000 */
[----:B------:R-:W-:Y:S01]  /*9980*/  UMOV UR33, 0x14f00000 ;  /* 0x14f0000000217882 */ /* 0x000fe20000000000 */
[----:B------:R-:W-:Y:S01]  /*9990*/  UMOV UR18, URZ ;  /* 0x0000003f00127c82 */ /* 0x000fe20008000000 */
[C---:B----4-:R-:W-:Y:S01]  /*99a0*/  IADD3 R6, P1, R16.reuse, UR14, RZ ;  /* 0x0000000e10067c10 */ /* 0x050fe2000ff3e0ff */
        /* <DEDUP_REMOVED lines=13> */
[C---:B-1----:R-:W-:Y:S01]  /*9a80*/  LEA R4, P2, R6.reuse, R4, 0x2 ;  /* 0x0000000406047211 */ /* 0x042fe200078410ff */
        /* <DEDUP_REMOVED lines=20> */
.L_x_1476:
[----:B-1----:R-:W-:Y:S01]  /*9bd0*/  IMAD.MOV.U32 R5, RZ, RZ, RZ ;  /* 0x000000ffff057224 */ /* 0x002fe200078e00ff */
[----:B------:R-:W-:Y:S06]  /*9be0*/  @P0 BRA `(.L_x_1449) ;  /* 0x0000000000140947 */ /* 0x000fec0003800000 */
[----:B------:R-:W-:Y:S01]  /*9bf0*/  ISETP.NE.AND P1, PT, R20, RZ, PT ;  /* 0x000000ff1400720c */ /* 0x000fe20003f25270 */
[----:B------:R-:W-:-:S04]  /*9c00*/  IMAD.MOV.U32 R17, RZ, RZ, 0x6100 ;  /* 0x00006100ff117424 */ /* 0x000fc800078e00ff */
[----:B------:R1:W-:Y:S08]  /*9c10*/  SYNCS.ARRIVE.TRANS64 RZ, [R0+URZ+0x36418], R17 ;  /* 0x0364181100ff79a7 */ /* 0x0003f0000800003f */
[----:B------:R-:W-:Y:S05]  /*9c20*/  @!P1 BRA `(.L_x_1449) ;  /* 0x0000000000049947 */ /* 0x000fea0003800000 */
[----:B------:R-:W-:Y:S01]  /*9c30*/  BPT.TRAP 0x1 ;  /* 0x000000040000795c */ /* 0x000fe20000300000 */
.L_x_1449:
        /* <DEDUP_REMOVED lines=42> */
.L_x_1435:
[----:B------:R-:W-:-:S04]  /*9ee0*/  SHF.L.U32 R3, R5, 0x1f, RZ ;  /* 0x0000001f05037819 */ /* 0x000fc800000006ff */
[----:B------:R-:W4:Y:S02]  /*9ef0*/  SYNCS.PHASECHK.TRANS64.TRYWAIT P1, [R0+URZ+0x36438], R3 ;  /* 0x03643803000075a7 */ /* 0x000f24000802017f */
[----:B----4-:R-:W-:Y:S05]  /*9f00*/  @!P1 BRA `(.L_x_1450) ;  /* 0x0000000800949947 */ /* 0x010fea0003800000 */
.L_x_1477:
[----:B------:R-:W-:Y:S05]  /*9f10*/  @P0 BRA `(.L_x_1451) ;  /* 0x0000000000180947 */ /* 0x000fea0003800000 */
[----:B------:R-:W5:Y:S01]  /*9f20*/  S2R R2, SR_TID.X ;  /* 0x0000000000027919 */ /* 0x000f620000002100 */
[----:B----4-:R-:W-:-:S04]  /*9f30*/  IMAD.MOV.U32 R3, RZ, RZ, 0x6100 ;  /* 0x00006100ff037424 */ /* 0x010fc800078e00ff */
[----:B------:R4:W-:Y:S01]  /*9f40*/  SYNCS.ARRIVE.TRANS64 RZ, [R0+URZ+0x36430], R3 ;  /* 0x0364300300ff79a7 */ /* 0x0009e2000800003f */
[----:B-----5:R-:W-:-:S13]  /*9f50*/  LOP3.LUT P0, RZ, R2, 0x1f, RZ, 0xc0, !PT ;  /* 0x0000001f02ff7812 */ /* 0x020fda000780c0ff */
[----:B----4-:R-:W-:Y:S05]  /*9f60*/  @!P0 BRA `(.L_x_1451) ;  /* 0x0000000000048947 */ /* 0x010fea0003800000 */
[----:B------:R-:W-:Y:S01]  /*9f70*/  BPT.TRAP 0x1 ;  /* 0x000000040000795c */ /* 0x000fe20000300000 */
.L_x_1451:
        /* <DEDUP_REMOVED lines=43> */
.L_x_1432:
[----:B------:R-:W-:Y:S05]  /*a230*/  BSYNC B1 ;  /* 0x0000000000017941 */ /* 0x000fea0003800000 */
.L_x_1430:
[----:B------:R-:W-:-:S03]  /*a240*/  UMOV UR7, 0xffffffff ;  /* 0xffffffff00077882 */ /* 0x000fc60000000000 */
[----:B------:R-:W-:Y:S05]  /*a250*/  BRA.DIV UR7, `(.L_x_1452) ;  /* 0x0000000607d47947 */ /* 0x000fea000b800000 */
[----:B------:R-:W-:-:S13]  /*a260*/  ELECT P6, URZ, PT ;  /* 0x00000000003f782f */ /* 0x000fda00038c0000 */
.L_x_1480:
[----:B------:R-:W-:Y:S05]  /*a270*/  @!P6 BRA `(.L_x_1366) ;  /* 0x000000000074e947 */ /* 0x000fea0003800000 */
[----:B------:R-:W-:-:S06]  /*a280*/  ULOP3.LUT UR7, UR38, 0x2, URZ, 0xfc, !UPT ;  /* 0x0000000226077892 */ /* 0x000fcc000f8efc3f */
[----:B------:R-:W-:-:S05]  /*a290*/  IMAD.U32 R0, RZ, RZ, UR7 ;  /* 0x00000007ff007e24 */ /* 0x000fca000f8e00ff */
[----:B------:R-:W-:-:S13]  /*a2a0*/  ISETP.NE.AND P2, PT, R0, 0x3, PT ;  /* 0x000000030000780c */ /* 0x000fda0003f45270 */
[----:B------:R-:W-:Y:S05]  /*a2b0*/  @!P2 BRA `(.L_x_1453) ;  /* 0x000000000004a947 */ /* 0x000fea0003800000 */
[----:B------:R-:W-:Y:S01]  /*a2c0*/  BPT.TRAP 0x1 ;  /* 0x000000040000795c */ /* 0x000fe20000300000 */
.L_x_1453:
        /* <DEDUP_REMOVED lines=15> */
.L_x_1481:
[----:B------:R-:W2:Y:S02]  /*a3c0*/  SYNCS.PHASECHK.TRANS64.TRYWAIT P0, [R3+URZ], R0 ;  /* 0x00000000030075a7 */ /* 0x000ea4000800017f */
[----:B--2---:R-:W-:Y:S05]  /*a3d0*/  @!P0 BRA `(.L_x_1455) ;  /* 0x0000000400a88947 */ /* 0x004fea0003800000 */
.L_x_1482:
[----:B------:R-:W-:Y:S05]  /*a3e0*/  @!P2 BRA `(.L_x_1456) ;  /* 0x000000000004a947 */ /* 0x000fea0003800000 */
[----:B------:R-:W-:Y:S01]  /*a3f0*/  BPT.TRAP 0x1 ;  /* 0x000000040000795c */ /* 0x000fe20000300000 */
.L_x_1456:
[----:B------:R-:W-:-:S07]  /*a400*/  SHF.L.U32 R5, R5, 0x1f, RZ ;  /* 0x0000001f05057819 */ /* 0x000fce00000006ff */
.L_x_1457:
[----:B---3--:R3:W4:Y:S02]  /*a410*/  SYNCS.PHASECHK.TRANS64.TRYWAIT P0, [R4+URZ+0x36438], R5 ;  /* 0x03643805040075a7 */ /* 0x008724000800017f */
[----:B----4-:R-:W-:Y:S05]  /*a420*/  @!P0 NANOSLEEP.SYNCS 0x989680 ;  /* 0x009896800000895d */ /* 0x010fea0003900000 */
[----:B------:R-:W4:Y:S02]  /*a430*/  @!P0 SYNCS.PHASECHK.TRANS64 P0, [R4+URZ+0x36438], R5 ;  /* 0x03643805040085a7 */ /* 0x000f24000800007f */
[----:B----4-:R-:W-:Y:S05]  /*a440*/  @!P0 BRA `(.L_x_1457) ;  /* 0xfffffffc00f08947 */ /* 0x010fea000383ffff */
.L_x_1366:
[----:B------:R-:W-:Y:S05]  /*a450*/  BSYNC B0 ;  /* 0x0000000000007941 */ /* 0x000fea0003800000 */
.L_x_1364:
[----:B------:R-:W-:Y:S05]  /*a460*/  EXIT ;  /* 0x000000000000794d */ /* 0x000fea0003800000 */
.L_x_1311:
[----:B------:R-:W-:Y:S02]  /*a470*/  IMAD.MOV.U32 R12, RZ, RZ, RZ ;  /* 0x000000ffff0c7224 */ /* 0x000fe400078e00ff */
[----:B------:R-:W-:Y:S02]  /*a480*/  IMAD.MOV.U32 R11, RZ, RZ, 0x1f ;  /* 0x0000001fff0b7424 */ /* 0x000fe400078e00ff */
[----:B------:R-:W-:-:S07]  /*a490*/  IMAD.MOV.U32 R15, RZ, RZ, -0x1 ;  /* 0xffffffffff0f7424 */ /* 0x000fce00078e00ff */
[----:B------:R-:W-:Y:S05]  /*a4a0*/  WARPSYNC.COLLECTIVE R15, `(.L_x_1458) ;  /* 0x000000000f087348 */ /* 0x000fea0003c00000 */
[----:B------:R1:W2:Y:S02]  /*a4b0*/  SHFL.IDX P6, R14, R13, R12, R11 ;  /* 0x0000000c0d0e7389 */ /* 0x0002a400000c000b */
[----:B-12---:R-:W-:Y:S01]  /*a4c0*/  ENDCOLLECTIVE ;  /* 0x000000000000791b */ /* 0x006fe20003800000 */
.L_x_1458:
[----:B------:R-:W-:Y:S05]  /*a4d0*/  BRA `(.L_x_1459) ;  /* 0xffffff6c00047947 */ /* 0x000fea000383ffff */
.L_x_1313:
[----:B--2---:R2:W3:Y:S02]  /*a4e0*/  SYNCS.PHASECHK.TRANS64.TRYWAIT P0, [R153+URZ+0x36400], R10 ;  /* 0x0364000a990075a7 */ /* 0x0044e4000800017f */
[----:B---3--:R-:W-:Y:S05]  /*a4f0*/  @!P0 NANOSLEEP.SYNCS 0x989680 ;  /* 0x009896800000895d */ /* 0x008fea0003900000 */
[----:B------:R-:W3:Y:S02]  /*a500*/  @!P0 SYNCS.PHASECHK.TRANS64 P0, [R153+URZ+0x36400], R10 ;  /* 0x0364000a990085a7 */ /* 0x000ee4000800007f */
[----:B---3--:R-:W-:Y:S05]  /*a510*/  @!P0 BRA `(.L_x_1313) ;  /* 0xfffffffc00f08947 */ /* 0x008fea000383ffff */
[----:B------:R-:W-:Y:S05]  /*a520*/  BRA `(.L_x_1312) ;  /* 0xffffff6c003c7947 */ /* 0x000fea000383ffff */
.L_x_1317:
[----:B--2---:R2:W3:Y:S02]  /*a530*/  SYNCS.PHASECHK.TRANS64.TRYWAIT P1, [R4+URZ+0x36410], R17 ;  /* 0x03641011040075a7 */ /* 0x0044e4000802017f */
[----:B---3--:R-:W-:Y:S05]  /*a540*/  @!P1 NANOSLEEP.SYNCS 0x989680 ;  /* 0x009896800000995d */ /* 0x008fea0003900000 */
[----:B------:R-:W3:Y:S02]  /*a550*/  @!P1 SYNCS.PHASECHK.TRANS64 P1, [R4+URZ+0x36410], R17 ;  /* 0x03641011040095a7 */ /* 0x000ee4000802007f */
[----:B---3--:R-:W-:Y:S05]  /*a560*/  @!P1 BRA `(.L_x_1317) ;  /* 0xfffffffc00f09947 */ /* 0x008fea000383ffff */
[----:B------:R-:W-:Y:S05]  /*a570*/  BRA `(.L_x_1316) ;  /* 0xffffff74000c7947 */ /* 0x000fea000383ffff */
.L_x_1321:
[----:B------:R1:W1:Y:S02]  /*a580*/  SYNCS.PHASECHK.TRANS64.TRYWAIT P1, [R153+URZ+0x36430], R16 ;  /* 0x03643010990075a7 */ /* 0x000264000802017f */
[----:B-1----:R-:W-:Y:S05]  /*a590*/  @!P1 NANOSLEEP.SYNCS 0x989680 ;  /* 0x009896800000995d */ /* 0x002fea0003900000 */
[----:B------:R-:W1:Y:S02]  /*a5a0*/  @!P1 SYNCS.PHASECHK.TRANS64 P1, [R153+URZ+0x36430], R16 ;  /* 0x03643010990095a7 */ /* 0x000e64000802007f */
[----:B-1----:R-:W-:Y:S05]  /*a5b0*/  @!P1 BRA `(.L_x_1321) ;  /* 0xfffffffc00f09947 */ /* 0x002fea000383ffff */
[----:B------:R-:W-:Y:S05]  /*a5c0*/  BRA `(.L_x_1320) ;  /* 0xffffff7800a87947 */ /* 0x000fea000383ffff */
.L_x_1374:
[----:B------:R-:W-:Y:S01]  /*a5d0*/  BSSY B1, `(.L_x_1460) ;  /* 0x0000005000017945 */ /* 0x000fe20003800000 */
[----:B------:R-:W-:-:S07]  /*a5e0*/  IMAD.MOV.U32 R15, RZ, RZ, -0x1 ;  /* 0xffffffffff0f7424 */ /* 0x000fce00078e00ff */
[----:B------:R-:W-:Y:S05]  /*a5f0*/  WARPSYNC.COLLECTIVE R15, `(.L_x_1461) ;  /* 0x000000000f087348 */ /* 0x000fea0003c00000 */
[----:B------:R-:W-:Y:S01]  /*a600*/  NOP ;  /* 0x0000000000007918 */ /* 0x000fe20000000000 */
[----:B------:R-:W-:Y:S01]  /*a610*/  ENDCOLLECTIVE ;  /* 0x000000000000791b */ /* 0x000fe20003800000 */
.L_x_1461:
[----:B------:R-:W-:Y:S05]  /*a620*/  BSYNC B1 ;  /* 0x0000000000017941 */ /* 0x000fea0003800000 */
.L_x_1460:
[----:B------:R-:W-:Y:S05]  /*a630*/  BRA `(.L_x_1462) ;  /* 0xffffffbc00987947 */ /* 0x000fea000383ffff */
.L_x_1391:
[----:B------:R-:W-:Y:S01]  /*a640*/  BSSY B1, `(.L_x_1463) ;  /* 0x0000005000017945 */ /* 0x000fe20003800000 */
[----:B------:R-:W-:-:S07]  /*a650*/  IMAD.MOV.U32 R15, RZ, RZ, -0x1 ;  /* 0xffffffffff0f7424 */ /* 0x000fce00078e00ff */
[----:B------:R-:W-:Y:S05]  /*a660*/  WARPSYNC.COLLECTIVE R15, `(.L_x_1464) ;  /* 0x000000000f087348 */ /* 0x000fea0003c00000 */
[----:B------:R-:W-:Y:S01]  /*a670*/  NOP ;  /* 0x0000000000007918 */ /* 0x000fe20000000000 */
[----:B------:R-:W-:Y:S01]  /*a680*/  ENDCOLLECTIVE ;  /* 0x000000000000791b */ /* 0x000fe20003800000 */
.L_x_1464:
[----:B------:R-:W-:Y:S05]  /*a690*/  BSYNC B1 ;  /* 0x0000000000017941 */ /* 0x000fea0003800000 */
.L_x_1463:
[----:B------:R-:W-:Y:S05]  /*a6a0*/  BRA `(.L_x_1465) ;  /* 0xffffffc400807947 */ /* 0x000fea000383ffff */
.L_x_1407:
[----:B------:R-:W-:Y:S01]  /*a6b0*/  BSSY B1, `(.L_x_1466) ;  /* 0x0000005000017945 */ /* 0x000fe20003800000 */
[----:B------:R-:W-:-:S07]  /*a6c0*/  IMAD.MOV.U32 R15, RZ, RZ, -0x1 ;  /* 0xffffffffff0f7424 */ /* 0x000fce00078e00ff */
[----:B------:R-:W-:Y:S05]  /*a6d0*/  WARPSYNC.COLLECTIVE R15, `(.L_x_1467) ;  /* 0x000000000f087348 */ /* 0x000fea0003c00000 */
[----:B------:R-:W-:Y:S01]  /*a6e0*/  NOP ;  /* 0x0000000000007918 */ /* 0x000fe20000000000 */
[----:B------:R-:W-:Y:S01]  /*a6f0*/  ENDCOLLECTIVE ;  /* 0x000000000000791b */ /* 0x000fe20003800000 */
.L_x_1467:
[----:B------:R-:W-:Y:S05]  /*a700*/  BSYNC B1 ;  /* 0x0000000000017941 */ /* 0x000fea0003800000 */
.L_x_1466:
[----:B------:R-:W-:Y:S05]  /*a710*/  BRA `(.L_x_1468) ;  /* 0xffffffc800f07947 */ /* 0x000fea000383ffff */
.L_x_1433:
[----:B-1----:R1:W2:Y:S02]  /*a720*/  SYNCS.PHASECHK.TRANS64.TRYWAIT P1, [R0+URZ+0x36420], R6 ;  /* 0x03642006000075a7 */ /* 0x0022a4000802017f */
[----:B--2---:R-:W-:Y:S05]  /*a730*/  @!P1 NANOSLEEP.SYNCS 0x989680 ;  /* 0x009896800000995d */ /* 0x004fea0003900000 */
[----:B------:R-:W2:Y:S02]  /*a740*/  @!P1 SYNCS.PHASECHK.TRANS64 P1, [R0+URZ+0x36420], R6 ;  /* 0x03642006000095a7 */ /* 0x000ea4000802007f */
[----:B--2---:R-:W-:Y:S05]  /*a750*/  @!P1 BRA `(.L_x_1433) ;  /* 0xfffffffc00f09947 */ /* 0x004fea000383ffff */
[----:B------:R-:W-:Y:S05]  /*a760*/  BRA `(.L_x_1469) ;  /* 0xffffffdc00307947 */ /* 0x000fea000383ffff */
.L_x_1437:
[----:B-1----:R1:W2:Y:S02]  /*a770*/  SYNCS.PHASECHK.TRANS64.TRYWAIT P1, [R0+URZ+0x36438], R6 ;  /* 0x03643806000075a7 */ /* 0x0022a4000802017f */
[----:B--2---:R-:W-:Y:S05]  /*a780*/  @!P1 NANOSLEEP.SYNCS 0x989680 ;  /* 0x009896800000995d */ /* 0x004fea0003900000 */
[----:B------:R-:W2:Y:S02]  /*a790*/  @!P1 SYNCS.PHASECHK.TRANS64 P1, [R0+URZ+0x36438], R6 ;  /* 0x03643806000095a7 */ /* 0x000ea4000802007f */
[----:B--2---:R-:W-:Y:S05]  /*a7a0*/  @!P1 BRA `(.L_x_1437) ;  /* 0xfffffffc00f09947 */ /* 0x004fea000383ffff */
[----:B------:R-:W-:Y:S05]  /*a7b0*/  BRA `(.L_x_1470) ;  /* 0xffffffe4001c7947 */ /* 0x000fea000383ffff */
.L_x_1439:
[----:B--2---:R2:W3:Y:S02]  /*a7c0*/  SYNCS.PHASECHK.TRANS64.TRYWAIT P1, [R0+URZ+0x36428], R3 ;  /* 0x03642803000075a7 */ /* 0x0044e4000802017f */
[----:B---3--:R-:W-:Y:S05]  /*a7d0*/  @!P1 NANOSLEEP.SYNCS 0x989680 ;  /* 0x009896800000995d */ /* 0x008fea0003900000 */
[----:B------:R-:W3:Y:S02]  /*a7e0*/  @!P1 SYNCS.PHASECHK.TRANS64 P1, [R0+URZ+0x36428], R3 ;  /* 0x03642803000095a7 */ /* 0x000ee4000802007f */
[----:B---3--:R-:W-:Y:S05]  /*a7f0*/  @!P1 BRA `(.L_x_1439) ;  /* 0xfffffffc00f09947 */ /* 0x008fea000383ffff */
[----:B------:R-:W-:Y:S05]  /*a800*/  BRA `(.L_x_1471) ;  /* 0xffffffe400e07947 */ /* 0x000fea000383ffff */
.L_x_1441:
[----:B--2---:R2:W3:Y:S02]  /*a810*/  SYNCS.PHASECHK.TRANS64.TRYWAIT P1, [R0+URZ+0x36438], R29 ;  /* 0x0364381d000075a7 */ /* 0x0044e4000802017f */
[----:B---3--:R-:W-:Y:S05]  /*a820*/  @!P1 NANOSLEEP.SYNCS 0x989680 ;  /* 0x009896800000995d */ /* 0x008fea0003900000 */
[----:B------:R-:W3:Y:S02]  /*a830*/  @!P1 SYNCS.PHASECHK.TRANS64 P1, [R0+URZ+0x36438], R29 ;  /* 0x0364381d000095a7 */ /* 0x000ee4000802007f */
[----:B---3--:R-:W-:Y:S05]  /*a840*/  @!P1 BRA `(.L_x_1441) ;  /* 0xfffffffc00f09947 */ /* 0x008fea000383ffff */
[----:B------:R-:W-:Y:S05]  /*a850*/  BRA `(.L_x_1472) ;  /* 0xffffffe800947947 */ /* 0x000fea000383ffff */
.L_x_1443:
[----:B------:R-:W-:-:S07]  /*a860*/  SHF.L.U32 R5, R7, 0x1f, RZ ;  /* 0x0000001f07057819 */ /* 0x000fce00000006ff */
.L_x_1473:
[----:B----4-:R4:W1:Y:S02]  /*a870*/  SYNCS.PHASECHK.TRANS64.TRYWAIT P1, [R0+URZ+0x36420], R5 ;  /* 0x03642005000075a7 */ /* 0x010864000802017f */
[----:B-1----:R-:W-:Y:S05]  /*a880*/  @!P1 NANOSLEEP.SYNCS 0x989680 ;  /* 0x009896800000995d */ /* 0x002fea0003900000 */
[----:B------:R-:W1:Y:S02]  /*a890*/  @!P1 SYNCS.PHASECHK.TRANS64 P1, [R0+URZ+0x36420], R5 ;  /* 0x03642005000095a7 */ /* 0x000e64000802007f */
[----:B-1----:R-:W-:Y:S05]  /*a8a0*/  @!P1 BRA `(.L_x_1473) ;  /* 0xfffffffc00f09947 */ /* 0x002fea000383ffff */
[----:B------:R-:W-:Y:S05]  /*a8b0*/  BRA `(.L_x_1474) ;  /* 0xffffffec00287947 */ /* 0x000fea000383ffff */
.L_x_1446:
[----:B----4-:R4:W1:Y:S02]  /*a8c0*/  SYNCS.PHASECHK.TRANS64.TRYWAIT P1, [R0+URZ+0x36438], R6 ;  /* 0x03643806000075a7 */ /* 0x010864000802017f */
[----:B-1----:R-:W-:Y:S05]  /*a8d0*/  @!P1 NANOSLEEP.SYNCS 0x989680 ;  /* 0x009896800000995d */ /* 0x002fea0003900000 */
[----:B------:R-:W1:Y:S02]  /*a8e0*/  @!P1 SYNCS.PHASECHK.TRANS64 P1, [R0+URZ+0x36438], R6 ;  /* 0x03643806000095a7 */ /* 0x000e64000802007f */
[----:B-1----:R-:W-:Y:S05]  /*a8f0*/  @!P1 BRA `(.L_x_1446) ;  /* 0xfffffffc00f09947 */ /* 0x002fea000383ffff */
[----:B------:R-:W-:Y:S05]  /*a900*/  BRA `(.L_x_1475) ;  /* 0xffffffec00f47947 */ /* 0x000fea000383ffff */
.L_x_1448:
[----:B-1----:R1:W4:Y:S02]  /*a910*/  SYNCS.PHASECHK.TRANS64.TRYWAIT P1, [R0+URZ+0x36428], R5 ;  /* 0x03642805000075a7 */ /* 0x002324000802017f */
[----:B----4-:R-:W-:Y:S05]  /*a920*/  @!P1 NANOSLEEP.SYNCS 0x989680 ;  /* 0x009896800000995d */ /* 0x010fea0003900000 */
[----:B------:R-:W4:Y:S02]  /*a930*/  @!P1 SYNCS.PHASECHK.TRANS64 P1, [R0+URZ+0x36428], R5 ;  /* 0x03642805000095a7 */ /* 0x000f24000802007f */
[----:B----4-:R-:W-:Y:S05]  /*a940*/  @!P1 BRA `(.L_x_1448) ;  /* 0xfffffffc00f09947 */ /* 0x010fea000383ffff */
[----:B------:R-:W-:Y:S05]  /*a950*/  BRA `(.L_x_1476) ;  /* 0xfffffff0009c7947 */ /* 0x000fea000383ffff */
.L_x_1450:
[----:B----4-:R4:W1:Y:S02]  /*a960*/  SYNCS.PHASECHK.TRANS64.TRYWAIT P1, [R0+URZ+0x36438], R3 ;  /* 0x03643803000075a7 */ /* 0x010864000802017f */
[----:B-1----:R-:W-:Y:S05]  /*a970*/  @!P1 NANOSLEEP.SYNCS 0x989680 ;  /* 0x009896800000995d */ /* 0x002fea0003900000 */
[----:B------:R-:W1:Y:S02]  /*a980*/  @!P1 SYNCS.PHASECHK.TRANS64 P1, [R0+URZ+0x36438], R3 ;  /* 0x03643803000095a7 */ /* 0x000e64000802007f */
[----:B-1----:R-:W-:Y:S05]  /*a990*/  @!P1 BRA `(.L_x_1450) ;  /* 0xfffffffc00f09947 */ /* 0x002fea000383ffff */
[----:B------:R-:W-:Y:S05]  /*a9a0*/  BRA `(.L_x_1477) ;  /* 0xfffffff400587947 */ /* 0x000fea000383ffff */
.L_x_1452:
[----:B------:R-:W-:Y:S01]  /*a9b0*/  BSSY B1, `(.L_x_1478) ;  /* 0x0000006000017945 */ /* 0x000fe20003800000 */
[----:B------:R-:W-:-:S07]  /*a9c0*/  IMAD.MOV.U32 R15, RZ, RZ, -0x1 ;  /* 0xffffffffff0f7424 */ /* 0x000fce00078e00ff */
[----:B------:R-:W-:Y:S05]  /*a9d0*/  WARPSYNC.COLLECTIVE R15, `(.L_x_1479) ;  /* 0x000000000f0c7348 */ /* 0x000fea0003c00000 */
[----:B------:R-:W-:Y:S02]  /*a9e0*/  ELECT P6, UR62, PT ;  /* 0x00000000003e782f */ /* 0x000fe400038c0000 */
[----:B------:R-:W-:Y:S01]  /*a9f0*/  MOV R14, UR62 ;  /* 0x0000003e000e7c02 */ /* 0x000fe20008000f00 */
[----:B------:R-:W-:Y:S10]  /*aa00*/  ENDCOLLECTIVE ;  /* 0x000000000000791b */ /* 0x000ff40003800000 */
.L_x_1479:
[----:B------:R-:W-:Y:S05]  /*aa10*/  BSYNC B1 ;  /* 0x0000000000017941 */ /* 0x000fea0003800000 */
.L_x_1478:
[----:B------:R-:W-:Y:S05]  /*aa20*/  BRA `(.L_x_1480) ;  /* 0xfffffff800107947 */ /* 0x000fea000383ffff */
.L_x_1454:
[----:B-1----:R1:W2:Y:S02]  /*aa30*/  SYNCS.PHASECHK.TRANS64.TRYWAIT P0, [R9+URZ], R2 ;  /* 0x00000002090075a7 */ /* 0x0022a4000800017f */
[----:B--2---:R-:W-:Y:S05]  /*aa40*/  @!P0 NANOSLEEP.SYNCS 0x989680 ;  /* 0x009896800000895d */ /* 0x004fea0003900000 */
[----:B------:R-:W2:Y:S02]  /*aa50*/  @!P0 SYNCS.PHASECHK.TRANS64 P0, [R9+URZ], R2 ;  /* 0x00000002090085a7 */ /* 0x000ea4000800007f */
[----:B--2---:R-:W-:Y:S05]  /*aa60*/  @!P0 BRA `(.L_x_1454) ;  /* 0xfffffffc00f08947 */ /* 0x004fea000383ffff */
[----:B------:R-:W-:Y:S05]  /*aa70*/  BRA `(.L_x_1481) ;  /* 0xfffffff800507947 */ /* 0x000fea000383ffff */
.L_x_1455:
[----:B--2---:R2:W3:Y:S02]  /*aa80*/  SYNCS.PHASECHK.TRANS64.TRYWAIT P0, [R3+URZ], R0 ;  /* 0x00000000030075a7 */ /* 0x0044e4000800017f */
[----:B---3--:R-:W-:Y:S05]  /*aa90*/  @!P0 NANOSLEEP.SYNCS 0x989680 ;  /* 0x009896800000895d */ /* 0x008fea0003900000 */
[----:B------:R-:W3:Y:S02]  /*aaa0*/  @!P0 SYNCS.PHASECHK.TRANS64 P0, [R3+URZ], R0 ;  /* 0x00000000030085a7 */ /* 0x000ee4000800007f */
[----:B---3--:R-:W-:Y:S05]  /*aab0*/  @!P0 BRA `(.L_x_1455) ;  /* 0xfffffffc00f08947 */ /* 0x008fea000383ffff */
[----:B------:R-:W-:Y:S05]  /*aac0*/  BRA `(.L_x_1482) ;  /* 0xfffffff800447947 */ /* 0x000fea000383ffff */
.L_x_1483:
        /* <DEDUP_REMOVED lines=11> */
.L_x_3864:


//--------------------- .text._ZN7cutlass13device_kernelIN5flash11enable_sm90INS1_16FlashAttnBwdSm90INS1_25CollectiveMainloopBwdSm90ILi2ELi1ELi1EN4cute5tupleIJNS5_1CILi1EEES8_S8_EEENS6_IJNS7_ILi64EEENS7_ILi96EEENS7_ILi192EEEEEENS_10bfloat16_tEfNS_4arch4Sm90ELb0ELb1ELb0ELb0ELb0ELb0ELb1ELb0ELi3ELi1ELi1ELi1ELb0EEENS1_24CollectiveEpilogueBwdGQAISD_fSG_Li384ELb0ELb0EEENS1_19SingleTileSchedulerILb0ELb0ELb0ELi96EEEEEEEEEvNT_6ParamsE --------------------------
	.section	.text._ZN7cutlass13device_kernelIN5flash11enable_sm90INS1_16FlashAttnBwdSm90INS1_25CollectiveMainloopBwdSm90ILi2ELi1ELi1EN4cute5tupleIJNS5_1CILi1EEES8_S8_EEENS6_IJNS7_ILi64EEENS7_ILi96EEENS7_ILi192EEEEEENS_10bfloat16_tEfNS_4arch4Sm90ELb0ELb1ELb0ELb0ELb0ELb0ELb1ELb0ELi3ELi1ELi1ELi1ELb0EEENS1_24CollectiveEpilogueBwdGQAISD_fSG_Li384ELb0ELb0EEENS1_19SingleTileSchedulerILb0ELb0ELb0ELi96EEEEEEEEEvNT_6ParamsE,"ax",@progbits
	.align	128
.text._ZN7cutlass13device_kernelIN5flash11enable_sm90INS1_16FlashAttnBwdSm90INS1_25CollectiveMainloopBwdSm90ILi2ELi1ELi1EN4cute5tupleIJNS5_1CILi1EEES8_S8_EEENS6_IJNS7_ILi64EEENS7_ILi96EEENS7_ILi192EEEEEENS_10bfloat16_tEfNS_4arch4Sm90ELb0ELb1ELb0ELb0ELb0ELb0ELb1ELb0ELi3ELi1ELi1ELi1ELb0EEENS1_24CollectiveEpilogueBwdGQAISD_fSG_Li384ELb0ELb0EEENS1_19SingleTileSchedulerILb0ELb0ELb0ELi96EEEEEEEEEvNT_6ParamsE:
        .type           _ZN7cutlass13device_kernelIN5flash11enable_sm90INS1_16FlashAttnBwdSm90INS1_25CollectiveMainloopBwdSm90ILi2ELi1ELi1EN4cute5tupleIJNS5_1CILi1EEES8_S8_EEENS6_IJNS7_ILi64EEENS7_ILi96EEENS7_ILi192EEEEEENS_10bfloat16_tEfNS_4arch4Sm90ELb0ELb1ELb0ELb0ELb0ELb0ELb1ELb0ELi3ELi1ELi1ELi1ELb0EEENS1_24CollectiveEpilogueBwdGQAISD_fSG_Li384ELb0ELb0EEENS1_19SingleTileSchedulerILb0ELb0ELb0ELi96EEEEEEEEEvNT_6ParamsE,@function
        .size           _ZN7cutlass13device_kernelIN5flash11enable_sm90INS1_16FlashAttnBwdSm90INS1_25CollectiveMainloopBwdSm90ILi2ELi1ELi1EN4cute5tupleIJNS5_1CILi1EEES8_S8_EEENS6_IJNS7_ILi64EEENS7_ILi96EEENS7_ILi192EEEEEENS_10bfloat16_tEfNS_4arch4Sm90ELb0ELb1ELb0ELb0ELb0ELb0ELb1ELb0ELi3ELi1ELi1ELi1ELb0EEENS1_24CollectiveEpilogueBwdGQAISD_fSG_Li384ELb0ELb0EEENS1_19SingleTileSchedulerILb0ELb0ELb0ELi96EEEEEEEEEvNT_6ParamsE,(.L_x_3865 - _ZN7cutlass13device_kernelIN5flash11enable_sm90INS1_16FlashAttnBwdSm90INS1_25CollectiveMainloopBwdSm90ILi2ELi1ELi1EN4cute5tupleIJNS5_1CILi1EEES8_S8_EEENS6_IJNS7_ILi64EEENS7_ILi96EEENS7_ILi192EEEEEENS_10bfloat16_tEfNS_4arch4Sm90ELb0ELb1ELb0ELb0ELb0ELb0ELb1ELb0ELi3ELi1ELi1ELi1ELb0EEENS1_24CollectiveEpilogueBwdGQAISD_fSG_Li384ELb0ELb0EEENS1_19SingleTileSchedulerILb0ELb0ELb0ELi96EEEEEEEEEvNT_6ParamsE)
        .other          _ZN7cutlass13device_kernelIN5flash11enable_sm90INS1_16FlashAttnBwdSm90INS1_25CollectiveMainloopBwdSm90ILi2ELi1ELi1EN4cute5tupleIJNS5_1CILi1EEES8_S8_EEENS6_IJNS7_ILi64EEENS7_ILi96EEENS7_ILi192EEEEEENS_10bfloat16_tEfNS_4arch4Sm90ELb0ELb1ELb0ELb0ELb0ELb0ELb1ELb0ELi3ELi1ELi1ELi1ELb0EEENS1_24CollectiveEpilogueBwdGQAISD_fSG_Li384ELb0ELb0EEENS1_19SingleTileSchedulerILb0ELb0ELb0ELi96EEEEEEEEEvNT_6ParamsE,@"STO_CUDA_ENTRY STV_DEFAULT"
_ZN7cutlass13device_kernelIN5flash11enable_sm90INS1_16FlashAttnBwdSm90INS1_25CollectiveMainloopBwdSm90ILi2ELi1ELi1EN4cute5tupleIJNS5_1CILi1EEES8_S8_EEENS6_IJNS7_ILi64EEENS7_ILi96EEENS7_ILi192EEEEEENS_10bfloat16_tEfNS_4arch4Sm90ELb0ELb1ELb0ELb0ELb0ELb0ELb1ELb0ELi3ELi1ELi1ELi1ELb0EEENS1_24CollectiveEpilogueBwdGQAISD_fSG_Li384ELb0ELb0EEENS1_19SingleTileSchedulerILb0ELb0ELb0ELi96EEEEEEEEEvNT_6ParamsE:
        /* <DEDUP_REMOVED lines=23> */
.L_x_1485:
[----:B------:R-:W-:Y:S05]  /*0170*/  BSYNC B0 ;  /* 0x0000000000007941 */ /* 0x000fea0003800000 */
.L_x_1484:
        /* <DEDUP_REMOVED lines=37> */
.L_x_1486:
        /* <DEDUP_REMOVED lines=20> */
.L_x_1487:
[----:B------:R-:W-:Y:S01]  /*0510*/  PLOP3.LUT P0, PT, PT, PT, UP0, 0x80, 0x0 ;  /* 0x000000000000781c */ /* 0x000fe20003f0f008 */
[----:B------:R-:W-:Y:S01]  /*0520*/  NOP ;  /* 0x0000000000007918 */ /* 0x000fe20000000000 */
[----:B------:R-:W-:Y:S01]  /*0530*/  BSSY B6, `(.L_x_1488) ;  /* 0x000079f000067945 */ /* 0x000fe20003800000 */
[----:B-12-45:R-:W-:Y:S10]  /*0540*/  BAR.SYNC.DEFER_BLOCKING 0x0 ;  /* 0x0000000000007b1d */ /* 0x036ff40000010000 */
[----:B------:R-:W-:Y:S05]  /*0550*/  @!P0 BRA `(.L_x_1489) ;  /* 0x0000004000d48947 */ /* 0x000fea0003800000 */
.L_x_1490:
        /* <DEDUP_REMOVED lines=85> */
.L_x_1492:
        /* <DEDUP_REMOVED lines=36> */
.L_x_1495:
        /* <DEDUP_REMOVED lines=15> */
.L_x_1494:
        /* <DEDUP_REMOVED lines=20> */
.L_x_1497:
        /* <DEDUP_REMOVED lines=15> */
.L_x_1496:
        /* <DEDUP_REMOVED lines=8> */
.L_x_1588:
        /* <DEDUP_REMOVED lines=19> */
.L_x_1499:
[----:B--2---:R-:W-:Y:S01]  /*11c0*/  SHF.R.S32.HI R10, RZ, 0x1f, R7 ;  /* 0x0000001fff0a7819 */ /* 0x004fe20000011407 */
[----:B------:R-:W-:Y:S01]  /*11d0*/  IMAD.IADD R12, R9, 0x1, -R6 ;  /* 0x00000001090c7824 */ /* 0x000fe200078e0a06 */
[--C-:B------:R-:W-:Y:S01]  /*11e0*/  SHF.R.S32.HI R5, RZ, 0x1, R2.reuse ;  /* 0x00000001ff057819 */ /* 0x100fe20000011402 */
[C---:B------:R-:W-:Y:S01]  /*11f0*/  IMAD.HI R11, R13.reuse, 0x55555556, RZ ;  /* 0x555555560d0b7827 */ /* 0x040fe200078e02ff */
[----:B------:R-:W-:Y:S01]  /*1200*/  LEA.HI R10, R10, R7, RZ, 0x3 ;  /* 0x000000070a0a7211 */ /* 0x000fe200078f18ff */
[----:B------:R-:W-:Y:S01]  /*1210*/  ULDC UR4, c[0x0][0x290] ;  /* 0x0000a40000047ab9 */ /* 0x000fe20000000800 */
[----:B------:R-:W-:Y:S01]  /*1220*/  SHF.R.S32.HI R6, RZ, 0x1f, R2 ;  /* 0x0000001fff067819 */ /* 0x000fe20000011402 */
[--C-:B------:R-:W-:Y:S01]  /*1230*/  IMAD R15, R13, 0x400, R0.reuse ;  /* 0x000004000d0f7824 */ /* 0x100fe200078e0200 */
[----:B------:R-:W-:Y:S01]  /*1240*/  LOP3.LUT R2, R2, 0x7fffffe, RZ, 0xc0, !PT ;  /* 0x07fffffe02027812 */ /* 0x000fe200078ec0ff */
[----:B------:R-:W-:Y:S01]  /*1250*/  IMAD.SHL.U32 R10, R10, 0x20, RZ ;  /* 0x000000200a0a7824 */ /* 0x000fe200078e00ff */
[----:B------:R-:W-:Y:S01]  /*1260*/  SHF.R.S32.HI R3, RZ, 0x1f, R0 ;  /* 0x0000001fff037819 */ /* 0x000fe20000011400 */
[----:B------:R-:W-:Y:S01]  /*1270*/  IMAD.MOV.U32 R16, RZ, RZ, 0x20 ;  /* 0x00000020ff107424 */ /* 0x000fe200078e00ff */
[----:B------:R-:W-:Y:S01]  /*1280*/  LEA.HI R14, R11, R11, RZ, 0x1 ;  /* 0x0000000b0b0e7211 */ /* 0x000fe200078f08ff */
[----:B------:R-:W-:Y:S01]  /*1290*/  IMAD.IADD R9, R7, 0x1, -R2 ;  /* 0x0000000107097824 */ /* 0x000fe200078e0a02 */
[----:B------:R-:W-:Y:S01]  /*12a0*/  LOP3.LUT R10, R10, 0x7fffff00, RZ, 0xc0, !PT ;  /* 0x7fffff000a0a7812 */ /* 0x000fe200078ec0ff */
[----:B------:R-:W-:Y:S01]  /*12b0*/  ULDC UR5, c[0x0][0x280] ;  /* 0x0000a00000057ab9 */ /* 0x000fe20000000800 */
[----:B------:R-:W-:Y:S01]  /*12c0*/  LEA.HI R2, R3, R0, RZ, 0x2 ;  /* 0x0000000003027211 */ /* 0x000fe200078f10ff */
[----:B------:R-:W-:Y:S01]  /*12d0*/  IMAD R14, R14, -0x3, R13 ;  /* 0xfffffffd0e0e7824 */ /* 0x000fe200078e020d */
[----:B------:R-:W-:Y:S01]  /*12e0*/  LEA.HI R6, R6, R5, RZ, 0x2 ;  /* 0x0000000506067211 */ /* 0x000fe200078f10ff */
[----:B------:R-:W-:Y:S01]  /*12f0*/  IMAD R10, R13, 0x800, R10 ;  /* 0x000008000d0a7824 */ /* 0x000fe200078e020a */
[----:B-1----:R-:W-:-:S02]  /*1300*/  LOP3.LUT R13, R2, 0x7ffffffc, RZ, 0xc0, !PT ;  /* 0x7ffffffc020d7812 */ /* 0x002fc400078ec0ff */
[----:B------:R-:W-:Y:S02]  /*1310*/  CS2R R118, SRZ ;  /* 0x0000000000767805 */ /* 0x000fe4000001ff00 */
[----:B------:R-:W-:Y:S01]  /*1320*/  LOP3.LUT R6, R6, 0xfffffffc, RZ, 0xc0, !PT ;  /* 0xfffffffc06067812 */ /* 0x000fe200078ec0ff */
[----:B------:R-:W-:Y:S01]  /*1330*/  IMAD R9, R9, 0x20, R10 ;  /* 0x0000002009097824 */ /* 0x000fe200078e020a */
[----:B------:R-:W-:Y:S01]  /*1340*/  SHF.R.S32.HI R4, RZ, 0x4, R4 ;  /* 0x00000004ff047819 */ /* 0x000fe20000011404 */
[----:B------:R-:W-:Y:S01]  /*1350*/  IMAD.IADD R13, R0, 0x1, -R13 ;  /* 0x00000001000d7824 */ /* 0x000fe200078e0a0d */
[----:B------:R-:W-:Y:S01]  /*1360*/  LEA.HI R3, R3, R0, RZ, 0x5 ;  /* 0x0000000003037211 */ /* 0x000fe200078f28ff */
[----:B------:R-:W-:Y:S01]  /*1370*/  IMAD.IADD R7, R5, 0x1, -R6 ;  /* 0x0000000105077824 */ /* 0x000fe200078e0a06 */
[--C-:B------:R-:W-:Y:S01]  /*1380*/  SHF.R.S32.HI R5, RZ, 0x1f, R2.reuse ;  /* 0x0000001fff057819 */ /* 0x100fe20000011402 */
[----:B------:R-:W-:Y:S01]  /*1390*/  IMAD R10, R14, 0x10, R13 ;  /* 0x000000100e0a7824 */ /* 0x000fe200078e020d */
[----:B------:R-:W-:Y:S01]  /*13a0*/  SHF.R.S32.HI R3, RZ, 0x5, R3 ;  /* 0x00000005ff037819 */ /* 0x000fe20000011403 */
[----:B------:R-:W1:Y:S01]  /*13b0*/  S2R R13, SR_CTAID.X ;  /* 0x00000000000d7919 */ /* 0x000e620000002500 */
[C---:B------:R-:W-:Y:S01]  /*13c0*/  IMAD.SHL.U32 R6, R7.reuse, 0x40, RZ ;  /* 0x0000004007067824 */ /* 0x040fe200078e00ff */
[----:B------:R-:W-:Y:S01]  /*13d0*/  LOP3.LUT P0, RZ, R7, 0x2, RZ, 0xc0, !PT ;  /* 0x0000000207ff7812 */ /* 0x000fe2000780c0ff */
[----:B------:R-:W-:Y:S01]  /*13e0*/  IMAD.SHL.U32 R11, R4, 0x8, RZ ;  /* 0x00000008040b7824 */ /* 0x000fe200078e00ff */
[----:B------:R-:W-:Y:S01]  /*13f0*/  SHF.R.S32.HI R4, RZ, 0x2, R2 ;  /* 0x00000002ff047819 */ /* 0x000fe20000011402 */
[----:B------:R-:W-:Y:S01]  /*1400*/  IMAD R9, R12, 0x200, R9 ;  /* 0x000002000c097824 */ /* 0x000fe200078e0209 */
[----:B------:R-:W-:Y:S01]  /*1410*/  LOP3.LUT R6, R6, 0xc0, RZ, 0xc0, !PT ;  /* 0x000000c006067812 */ /* 0x000fe200078ec0ff */
[----:B------:R-:W-:Y:S01]  /*1420*/  IMAD.SHL.U32 R10, R10, 0x2, RZ ;  /* 0x000000020a0a7824 */ /* 0x000fe200078e00ff */
[----:B------:R-:W-:Y:S01]  /*1430*/  LEA.HI R5, R5, R4, RZ, 0x3 ;  /* 0x0000000405057211 */ /* 0x000fe200078f18ff */
[----:B------:R-:W-:Y:S01]  /*1440*/  IMAD.U32 R14, RZ, RZ, UR38 ;  /* 0x00000026ff0e7e24 */ /* 0x000fe2000f8e00ff */
[----:B------:R-:W-:Y:S01]  /*1450*/  LOP3.LUT R11, R6, 0x8, R11, 0xf8, !PT ;  /* 0x00000008060b7812 */ /* 0x000fe200078ef80b */
[----:B------:R-:W-:Y:S01]  /*1460*/  IMAD.MOV.U32 R7, RZ, RZ, RZ ;  /* 0x000000ffff077224 */ /* 0x000fe200078e00ff */
[----:B------:R-:W-:Y:S01]  /*1470*/  SHF.R.U32.HI R0, RZ, 0x3, R6 ;  /* 0x00000003ff007819 */ /* 0x000fe20000011606 */
[----:B------:R-:W-:Y:S01]  /*1480*/  IMAD.MOV.U32 R2, RZ, RZ, RZ ;  /* 0x000000ffff027224 */ /* 0x000fe200078e00ff */
[----:B------:R-:W-:-:S02]  /*1490*/  LOP3.LUT R5, R5, 0xfffffff8, RZ, 0xc0, !PT ;  /* 0xfffffff805057812 */ /* 0x000fc400078ec0ff */
[----:B------:R-:W-:Y:S02]  /*14a0*/  CS2R R116, SRZ ;  /* 0x0000000000747805 */ /* 0x000fe4000001ff00 */
[----:B------:R-:W-:Y:S02]  /*14b0*/  LOP3.LUT R0, R11, R0, RZ, 0x3c, !PT ;  /* 0x000000000b007212 */ /* 0x000fe400078e3cff */
[----:B------:R-:W-:Y:S02]  /*14c0*/  CS2R R114, SRZ ;  /* 0x0000000000727805 */ /* 0x000fe4000001ff00 */
[----:B------:R-:W-:Y:S01]  /*14d0*/  SEL R16, R16, 0xffffffe0, !P0 ;  /* 0xffffffe010107807 */ /* 0x000fe20004000000 */
[----:B------:R-:W-:Y:S01]  /*14e0*/  IMAD.IADD R6, R4, 0x1, -R5 ;  /* 0x0000000104067824 */ /* 0x000fe200078e0a05 */
[----:B------:R-:W-:Y:S01]  /*14f0*/  CS2R R112, SRZ ;  /* 0x0000000000707805 */ /* 0x000fe2000001ff00 */
[----:B------:R-:W-:Y:S01]  /*1500*/  IMAD.IADD R9, R9, 0x1, R0 ;  /* 0x0000000109097824 */ /* 0x000fe200078e0200 */
[----:B------:R-:W-:Y:S01]  /*1510*/  CS2R R110, SRZ ;  /* 0x00000000006e7805 */ /* 0x000fe2000001ff00 */
[----:B------:R-:W-:Y:S01]  /*1520*/  IMAD.SHL.U32 R0, R15, 0x4, RZ ;  /* 0x000000040f007824 */ /* 0x000fe200078e00ff */
[----:B------:R-:W-:Y:S01]  /*1530*/  CS2R R108, SRZ ;  /* 0x00000000006c7805 */ /* 0x000fe2000001ff00 */
[----:B------:R-:W-:Y:S01]  /*1540*/  IMAD R6, R3, 0x10, R6 ;  /* 0x0000001003067824 */ /* 0x000fe200078e0206 */
[----:B------:R-:W-:Y:S01]  /*1550*/  LEA R9, R9, UR37, 0x1 ;  /* 0x0000002509097c11 */ /* 0x000fe2000f8e08ff */
[----:B------:R-:W-:Y:S01]  /*1560*/  IMAD.MOV.U32 R4, RZ, RZ, RZ ;  /* 0x000000ffff047224 */ /* 0x000fe200078e00ff */
[----:B------:R-:W-:-:S02]  /*1570*/  CS2R R106, SRZ ;  /* 0x00000000006a7805 */ /* 0x000fc4000001ff00 */
[----:B------:R-:W-:Y:S02]  /*1580*/  CS2R R104, SRZ ;  /* 0x0000000000687805 */ /* 0x000fe4000001ff00 */
[----:B------:R-:W-:Y:S02]  /*1590*/  CS2R R102, SRZ ;  /* 0x0000000000667805 */ /* 0x000fe4000001ff00 */
[----:B------:R-:W-:Y:S01]  /*15a0*/  CS2R R100, SRZ ;  /* 0x0000000000647805 */ /* 0x000fe2000001ff00 */
[----:B-1----:R-:W-:Y:S01]  /*15b0*/  IMAD R13, R13, -0x60, RZ ;  /* 0xffffffa00d0d7824 */ /* 0x002fe200078e02ff */
[----:B------:R-:W-:Y:S02]  /*15c0*/  CS2R R98, SRZ ;  /* 0x0000000000627805 */ /* 0x000fe4000001ff00 */
[----:B------:R-:W-:Y:S02]  /*15d0*/  CS2R R96, SRZ ;  /* 0x0000000000607805 */ /* 0x000fe4000001ff00 */
[----:B------:R-:W-:Y:S01]  /*15e0*/  CS2R R94, SRZ ;  /* 0x00000000005e7805 */ /* 0x000fe2000001ff00 */
[C---:B------:R-:W-:Y:S01]  /*15f0*/  IMAD.IADD R11, R13.reuse, 0x1, -R10 ;  /* 0x000000010d0b7824 */ /* 0x040fe200078e0a0a */
[----:B------:R-:W-:-:S02]  /*1600*/  IADD3.X R5, R13, UR4, RZ, PT, !PT ;  /* 0x000000040d057c10 */ /* 0x000fc4000bffe4ff */
[----:B------:R-:W-:Y:S02]  /*1610*/  CS2R R92, SRZ ;  /* 0x00000000005c7805 */ /* 0x000fe4000001ff00 */
[----:B------:R-:W-:Y:S02]  /*1620*/  IADD3 R12, -R10, UR4, R13 ;  /* 0x000000040a0c7c10 */ /* 0x000fe4000fffe10d */
[----:B------:R-:W-:Y:S02]  /*1630*/  CS2R R90, SRZ ;  /* 0x00000000005a7805 */ /* 0x000fe4000001ff00 */
[----:B------:R-:W-:Y:S02]  /*1640*/  IADD3 R5, R5, -UR5, -R10 ;  /* 0x8000000505057c10 */ /* 0x000fe4000fffe80a */
        /* <DEDUP_REMOVED lines=36> */
.L_x_1519:
[----:B------:R-:W-:-:S13]  /*1890*/  ISETP.NE.AND P0, PT, R14, 0x3, PT ;  /* 0x000000030e00780c */ /* 0x000fda0003f05270 */
[----:B------:R-:W-:Y:S05]  /*18a0*/  @!P0 BRA `(.L_x_1501) ;  /* 0x0000000000048947 */ /* 0x000fea0003800000 */
[----:B------:R-:W-:Y:S01]  /*18b0*/  BPT.TRAP 0x1 ;  /* 0x000000040000795c */ /* 0x000fe20000300000 */
.L_x_1501:
[----:B------:R-:W-:Y:S02]  /*18c0*/  LEA R3, R2, UR37, 0x3 ;  /* 0x0000002502037c11 */ /* 0x000fe4000f8e18ff */
[----:B------:R-:W-:-:S04]  /*18d0*/  SHF.L.U32 R16, R7, 0x1f, RZ ;  /* 0x0000001f07107819 */ /* 0x000fc800000006ff */
[----:B------:R1:W2:Y:S01]  /*18e0*/  SYNCS.PHASECHK.TRANS64.TRYWAIT P1, [R3+URZ+0x36410], R16 ;  /* 0x03641010030075a7 */ /* 0x0002a2000802017f */
[----:B------:R-:W-:Y:S05]  /*18f0*/  @!P0 BRA `(.L_x_1502) ;  /* 0x0000000000048947 */ /* 0x000fea0003800000 */
[----:B------:R-:W-:Y:S01]  /*1900*/  BPT.TRAP 0x1 ;  /* 0x000000040000795c */ /* 0x000fe20000300000 */
.L_x_1502:
[----:B--2---:R-:W-:Y:S05]  /*1910*/  @P1 BRA `(.L_x_1503) ;  /* 0x0000000000081947 */ /* 0x004fea0003800000 */
[----:B------:R-:W2:Y:S02]  /*1920*/  SYNCS.PHASECHK.TRANS64.TRYWAIT P1, [R3+URZ+0x36410], R16 ;  /* 0x03641010030075a7 */ /* 0x000ea4000802017f */
[----:B--2---:R-:W-:Y:S05]  /*1930*/  @!P1 BRA `(.L_x_1504) ;  /* 0x0000006400b09947 */ /* 0x004fea0003800000 */
.L_x_1503:
        /* <DEDUP_REMOVED lines=103> */
.L_x_1505:
[----:B-12---:R-:W-:-:S04]  /*1fb0*/  SHF.L.U32 R16, R4, 0x1f, RZ ;  /* 0x0000001f04107819 */ /* 0x006fc800000006ff */
[----:B------:R1:W2:Y:S01]  /*1fc0*/  SYNCS.PHASECHK.TRANS64.TRYWAIT P1, [UR37+0x36430], R16 ;  /* 0x03643010ff0075a7 */ /* 0x0002a20008020165 */
[----:B------:R-:W-:Y:S05]  /*1fd0*/  @!P0 BRA `(.L_x_1506) ;  /* 0x0000000000048947 */ /* 0x000fea0003800000 */
[----:B------:R-:W-:Y:S01]  /*1fe0*/  BPT.TRAP 0x1 ;  /* 0x000000040000795c */ /* 0x000fe20000300000 */
.L_x_1506:
[----:B--2---:R-:W-:Y:S05]  /*1ff0*/  @P1 BRA `(.L_x_1507) ;  /* 0x0000000000081947 */ /* 0x004fea0003800000 */
[----:B------:R-:W2:Y:S02]  /*2000*/  SYNCS.PHASECHK.TRANS64.TRYWAIT P1, [UR37+0x36430], R16 ;  /* 0x03643010ff0075a7 */ /* 0x000ea40008020165 */
[----:B--2---:R-:W-:Y:S05]  /*2010*/  @!P1 BRA `(.L_x_1508) ;  /* 0x00000060000c9947 */ /* 0x004fea0003800000 */
.L_x_1507:
        /* <DEDUP_REMOVED lines=11> */
[----:B-12---:R-:W-:Y:S01]  /*20d0*/  VIADDMNMX R16, R18, R19, R12, PT ;  /* 0x0000001312107246 */ /* 0x006fe2000380010c */
        /* <DEDUP_REMOVED lines=102> */
.L_x_1511:
[----:B------:R-:W-:-:S06]  /*2740*/  UISETP.NE.AND UP0, UPT, UR44, 0x1, UPT ;  /* 0x000000012c00788c */ /* 0x000fcc000bf05270 */
[----:B------:R-:W-:-:S05]  /*2750*/  PLOP3.LUT P1, PT, PT, PT, UP0, 0x80, 0x0 ;  /* 0x000000000000781c */ /* 0x000fca0003f2f008 */
[----:B------:R-:W-:-:S08]  /*2760*/  @UP0 ULDC UR5, c[0x0][0x754] ;  /* 0x0001d50000050ab9 */ /* 0x000fd00000000800 */
[----:B------:R-:W-:Y:S01]  /*2770*/  @P1 IMAD.HI.U32 R15, R22, UR5, RZ ;  /* 0x00000005160f1c27 */ /* 0x000fe2000f8e00ff */
[----:B------:R-:W-:-:S04]  /*2780*/  @UP0 ULDC UR5, c[0x0][0x758] ;  /* 0x0001d60000050ab9 */ /* 0x000fc80000000800 */
[----:B------:R-:W-:-:S07]  /*2790*/  @P1 SHF.R.U32.HI R22, RZ, UR5, R15 ;  /* 0x00000005ff161c19 */ /* 0x000fce000801160f */
.L_x_1512:
[----:B------:R-:W-:Y:S05]  /*27a0*/  BSYNC B0 ;  /* 0x0000000000007941 */ /* 0x000fea0003800000 */
.L_x_1510:
[----:B------:R-:W-:Y:S01]  /*27b0*/  IMAD R22, R22, UR44, R11 ;  /* 0x0000002c16167c24 */ /* 0x000fe2000f8e020b */
[----:B------:R-:W-:-:S04]  /*27c0*/  IADD3 R15, R18, UR4, R5 ;  /* 0x00000004120f7c10 */ /* 0x000fc8000fffe005 */
[----:B------:R-:W-:Y:S02]  /*27d0*/  VIADDMNMX R16, R22, UR44, R16, PT ;  /* 0x0000002c16107c46 */ /* 0x000fe4000b800110 */
[----:B------:R-:W-:-:S07]  /*27e0*/  VIMNMX R15, R15, R22, !PT ;  /* 0x000000160f0f7248 */ /* 0x000fce0007fe0100 */
.L_x_1509:
[C---:B------:R-:W-:Y:S01]  /*27f0*/  ISETP.GE.AND P1, PT, R13.reuse, 0x1, PT ;  /* 0x000000010d00780c */ /* 0x040fe20003f26270 */
[----:B------:R-:W-:Y:S01]  /*2800*/  VIADD R18, R18, 0x8 ;  /* 0x0000000812127836 */ /* 0x000fe20000000000 */
[----:B------:R-:W-:Y:S02]  /*2810*/  ISETP.GE.AND P2, PT, R13, 0x2, PT ;  /* 0x000000020d00780c */ /* 0x000fe40003f46270 */
[----:B------:R-:W-:Y:S01]  /*2820*/  ISETP.GT.AND P5, PT, R15, RZ, !P1 ;  /* 0x000000ff0f00720c */ /* 0x000fe20004fa4270 */
[----:B------:R-:W-:Y:S01]  /*2830*/  IMAD.IADD R17, R17, 0x1, R18 ;  /* 0x0000000111117824 */ /* 0x000fe200078e0212 */
[----:B------:R-:W-:Y:S02]  /*2840*/  ISETP.GT.AND P6, PT, R15, 0x1, !P2 ;  /* 0x000000010f00780c */ /* 0x000fe400057c4270 */
[----:B------:R-:W-:Y:S02]  /*2850*/  ISETP.LT.OR P5, PT, R16, 0x1, P5 ;  /* 0x000000011000780c */ /* 0x000fe40002fa1670 */
[----:B------:R-:W-:-:S02]  /*2860*/  ISETP.GE.AND P3, PT, R13, 0x9, PT ;  /* 0x000000090d00780c */ /* 0x000fc40003f66270 */
[----:B------:R-:W-:Y:S02]  /*2870*/  ISETP.LT.OR P6, PT, R16, 0x2, P6 ;  /* 0x000000021000780c */ /* 0x000fe400037c1670 */
[----:B------:R-:W-:Y:S02]  /*2880*/  FSEL R136, R136, -INF , !P5 ;  /* 0xff80000088887808 */ /* 0x000fe40006800000 */
[----:B------:R-:W-:Y:S02]  /*2890*/  ISETP.GE.AND P4, PT, R13, 0xa, PT ;  /* 0x0000000a0d00780c */ /* 0x000fe40003f86270 */
[----:B------:R-:W-:Y:S02]  /*28a0*/  ISETP.GT.AND P5, PT, R15, 0x8, !P3 ;  /* 0x000000080f00780c */ /* 0x000fe40005fa4270 */
        /* <DEDUP_REMOVED lines=8> */
[----:B------:R-:W-:Y:S02]  /*2930*/  VIADDMNMX R19, R18, R19, R12, PT ;  /* 0x0000001312137246 */ /* 0x000fe4000380010c */
[----:B------:R-:W-:-:S04]  /*2940*/  ISETP.LT.OR P6, PT, R16, 0x11, P6 ;  /* 0x000000111000780c */ /* 0x000fc800037c1670 */
[----:B------:R-:W-:Y:S02]  /*2950*/  FSEL R144, R144, -INF , !P6 ;  /* 0xff80000090907808 */ /* 0x000fe40007000000 */
[----:B------:R-:W-:-:S04]  /*2960*/  ISETP.GE.AND P6, PT, R13, 0x12, PT ;  /* 0x000000120d00780c */ /* 0x000fc80003fc6270 */
[----:B------:R-:W-:-:S04]  /*2970*/  ISETP.GT.AND P6, PT, R15, 0x11, !P6 ;  /* 0x000000110f00780c */ /* 0x000fc800077c4270 */
        /* <DEDUP_REMOVED lines=10> */
[----:B------:R-:W-:-:S13]  /*2a20*/  PLOP3.LUT P6, PT, PT, PT, UP1, 0x40, 0x0 ;  /* 0x000000000000781c */ /* 0x000fda0003fce818 */
        /* <DEDUP_REMOVED lines=16> */
.L_x_1515:
[----:B------:R-:W-:-:S06]  /*2b30*/  UISETP.NE.AND UP0, UPT, UR44, 0x1, UPT ;  /* 0x000000012c00788c */ /* 0x000fcc000bf05270 */
[----:B------:R-:W-:-:S05]  /*2b40*/  PLOP3.LUT P6, PT, PT, PT, UP0, 0x80, 0x0 ;  /* 0x000000000000781c */ /* 0x000fca0003fcf008 */
[----:B------:R-:W-:-:S08]  /*2b50*/  @UP0 ULDC UR4, c[0x0][0x754] ;  /* 0x0001d50000040ab9 */ /* 0x000fd00000000800 */
[----:B------:R-:W-:Y:S01]  /*2b60*/  @P6 IMAD.HI.U32 R15, R18, UR4, RZ ;  /* 0x00000004120f6c27 */ /* 0x000fe2000f8e00ff */
[----:B------:R-:W-:Y:S01]  /*2b70*/  PLOP3.LUT P6, PT, PT, PT, UP0, 0x80, 0x0 ;  /* 0x000000000000781c */ /* 0x000fe20003fcf008 */
[----:B------:R-:W-:-:S12]  /*2b80*/  @UP0 ULDC UR4, c[0x0][0x758] ;  /* 0x0001d60000040ab9 */ /* 0x000fd80000000800 */
[----:B------:R-:W-:-:S07]  /*2b90*/  @P6 SHF.R.U32.HI R18, RZ, UR4, R15 ;  /* 0x00000004ff126c19 */ /* 0x000fce000801160f */
.L_x_1516:
[----:B------:R-:W-:Y:S05]  /*2ba0*/  BSYNC B0 ;  /* 0x0000000000007941 */ /* 0x000fea0003800000 */
.L_x_1514:
[----:B------:R-:W-:-:S05]  /*2bb0*/  IMAD R18, R18, UR44, R11 ;  /* 0x0000002c12127c24 */ /* 0x000fca000f8e020b */
[----:B------:R-:W-:Y:S02]  /*2bc0*/  VIMNMX R17, R17, R18, !PT ;  /* 0x0000001211117248 */ /* 0x000fe40007fe0100 */
[----:B------:R-:W-:-:S07]  /*2bd0*/  VIADDMNMX R19, R18, UR44, R19, PT ;  /* 0x0000002c12137c46 */ /* 0x000fce000b800113 */
.L_x_1513:
[----:B------:R-:W-:Y:S01]  /*2be0*/  ISETP.GT.AND P3, PT, R17, 0x8, !P3 ;  /* 0x000000081100780c */ /* 0x000fe20005f64270 */
[--C-:B----4-:R-:W-:Y:S01]  /*2bf0*/  FFMA.FTZ R18, R136, UR45, -R21.reuse ;  /* 0x0000002d88127c23 */ /* 0x110fe20008010815 */
[--C-:B------:R-:W-:Y:S01]  /*2c00*/  FFMA.FTZ R136, R144, UR45, -R21.reuse ;  /* 0x0000002d90887c23 */ /* 0x100fe20008010815 */
[----:B------:R-:W-:Y:S01]  /*2c10*/  LEA R144, R6, UR37, 0x2 ;  /* 0x0000002506907c11 */ /* 0x000fe2000f8e10ff */
[--C-:B------:R-:W-:Y:S01]  /*2c20*/  FFMA.FTZ R23, R22, UR45, -R21.reuse ;  /* 0x0000002d16177c23 */ /* 0x100fe20008010815 */
[----:B------:R-:W-:Y:S01]  /*2c30*/  ISETP.LT.OR P3, PT, R19, 0x9, P3 ;  /* 0x000000091300780c */ /* 0x000fe20001f61670 */
[--C-:B------:R-:W-:Y:S01]  /*2c40*/  FFMA.FTZ R22, R140, UR45, -R21.reuse ;  /* 0x0000002d8c167c23 */ /* 0x100fe20008010815 */
[----:B------:R-:W-:Y:S01]  /*2c50*/  ISETP.GT.AND P2, PT, R17, 0x1, !P2 ;  /* 0x000000011100780c */ /* 0x000fe20005744270 */
[--C-:B------:R-:W-:Y:S01]  /*2c60*/  FFMA.FTZ R137, R154, UR45, -R21.reuse ;  /* 0x0000002d9a897c23 */ /* 0x100fe20008010815 */
[----:B------:R-:W-:Y:S01]  /*2c70*/  FSEL R15, R142, -INF , !P3 ;  /* 0xff8000008e0f7808 */ /* 0x000fe20005800000 */
[--C-:B------:R-:W-:Y:S01]  /*2c80*/  FFMA.FTZ R141, R156, UR45, -R21.reuse ;  /* 0x0000002d9c8d7c23 */ /* 0x100fe20008010815 */
[----:B------:R-:W1:Y:S01]  /*2c90*/  LDS R142, [R144+0x30200] ;  /* 0x03020000908e7984 */ /* 0x000e620000000800 */
[--C-:B------:R-:W-:Y:S01]  /*2ca0*/  FFMA.FTZ R140, R148, UR45, -R21.reuse ;  /* 0x0000002d948c7c23 */ /* 0x100fe20008010815 */
[----:B------:R-:W-:Y:S01]  /*2cb0*/  ISETP.LT.OR P2, PT, R19, 0x2, P2 ;  /* 0x000000021300780c */ /* 0x000fe20001741670 */
[----:B------:R-:W-:Y:S01]  /*2cc0*/  FFMA.FTZ R21, R16, UR45, -R21 ;  /* 0x0000002d10157c23 */ /* 0x000fe20008010815 */
[----:B------:R-:W-:Y:S01]  /*2cd0*/  ISETP.GE.AND P6, PT, R13, 0x12, PT ;  /* 0x000000120d00780c */ /* 0x000fe20003fc6270 */
[----:B------:R2:W3:Y:S01]  /*2ce0*/  LDS R16, [R144+0x30220] ;  /* 0x0302200090107984 */ /* 0x0004e20000000800 */
[----:B------:R-:W-:Y:S01]  /*2cf0*/  FSEL R139, R139, -INF , !P2 ;  /* 0xff8000008b8b7808 */ /* 0x000fe20005000000 */
[--C-:B-----5:R-:W-:Y:S01]  /*2d00*/  FFMA.FTZ R15, R15, UR45, -R20.reuse ;  /* 0x0000002d0f0f7c23 */ /* 0x120fe20008010814 */
[C---:B------:R-:W-:Y:S01]  /*2d10*/  ISETP.GT.AND P2, PT, R17.reuse, 0x11, !P6 ;  /* 0x000000111100780c */ /* 0x040fe20007744270 */
[----:B------:R-:W4:Y:S01]  /*2d20*/  MUFU.EX2 R18, R18 ;  /* 0x0000001200127308 */ /* 0x000f220000000800 */
[----:B------:R-:W-:Y:S01]  /*2d30*/  ISETP.GT.AND P4, PT, R17, 0x9, !P4 ;  /* 0x000000091100780c */ /* 0x000fe20006784270 */
[--C-:B------:R-:W-:Y:S01]  /*2d40*/  FFMA.FTZ R139, R139, UR45, -R20.reuse ;  /* 0x0000002d8b8b7c23 */ /* 0x100fe20008010814 */
[C---:B------:R-:W-:Y:S01]  /*2d50*/  ISETP.GE.AND P3, PT, R13.reuse, 0x19, PT ;  /* 0x000000190d00780c */ /* 0x040fe20003f66270 */
[----:B------:R-:W-:Y:S01]  /*2d60*/  USHF.R.U32.HI UR6, URZ, 0x4, UR42 ;  /* 0x000000043f067899 */ /* 0x000fe2000801162a */
[----:B------:R-:W-:Y:S01]  /*2d70*/  ISETP.GE.AND P6, PT, R13, 0x1a, PT ;  /* 0x0000001a0d00780c */ /* 0x000fe20003fc6270 */
[----:B------:R-:W-:Y:S01]  /*2d80*/  UMOV UR11, 0x80000020 ;  /* 0x80000020000b7882 */ /* 0x000fe20000000000 */
[C---:B------:R-:W-:Y:S01]  /*2d90*/  ISETP.GT.AND P5, PT, R17.reuse, 0x10, !P5 ;  /* 0x000000101100780c */ /* 0x040fe20006fa4270 */
[----:B------:R-:W5:Y:S01]  /*2da0*/  MUFU.EX2 R23, R23 ;  /* 0x0000001700177308 */ /* 0x000f620000000800 */
[C---:B------:R-:W-:Y:S01]  /*2db0*/  ISETP.GT.AND P3, PT, R17.reuse, 0x18, !P3 ;  /* 0x000000181100780c */ /* 0x040fe20005f64270 */
[----:B------:R-:W-:Y:S01]  /*2dc0*/  ULOP3.LUT UR6, UR6, 0x3fff, URZ, 0xc0, !UPT ;  /* 0x00003fff06067892 */ /* 0x000fe2000f8ec03f */
[C---:B------:R-:W-:Y:S01]  /*2dd0*/  ISETP.GT.AND P1, PT, R17.reuse, RZ, !P1 ;  /* 0x000000ff1100720c */ /* 0x040fe20004f24270 */
[----:B------:R-:W-:Y:S01]  /*2de0*/  UMOV UR9, 0x40000040 ;  /* 0x4000004000097882 */ /* 0x000fe20000000000 */
[----:B------:R-:W-:Y:S01]  /*2df0*/  ISETP.GT.AND P6, PT, R17, 0x19, !P6 ;  /* 0x000000191100780c */ /* 0x000fe200077c4270 */
[----:B------:R-:W-:Y:S01]  /*2e00*/  ULOP3.LUT UR12, UR6, 0x1000000, URZ, 0xfc, !UPT ;  /* 0x01000000060c7892 */ /* 0x000fe2000f8efc3f */
[C---:B------:R-:W-:Y:S01]  /*2e10*/  ISETP.LT.OR P4, PT, R19.reuse, 0xa, P4 ;  /* 0x0000000a1300780c */ /* 0x040fe20002781670 */
[----:B------:R2:W-:Y:S01]  /*2e20*/  MUFU.EX2 R17, R139 ;  /* 0x0000008b00117308 */ /* 0x0005e20000000800 */
[C---:B------:R-:W-:Y:S01]  /*2e30*/  ISETP.LT.OR P5, PT, R19.reuse, 0x11, P5 ;  /* 0x000000111300780c */ /* 0x040fe20002fa1670 */
[----:B------:R-:W-:Y:S01]  /*2e40*/  UMOV UR13, 0x80000020 ;  /* 0x80000020000d7882 */ /* 0x000fe20000000000 */
[----:B------:R-:W-:Y:S01]  /*2e50*/  ISETP.LT.OR P2, PT, R19, 0x12, P2 ;  /* 0x000000121300780c */ /* 0x000fe20001741670 */
[----:B------:R-:W-:Y:S01]  /*2e60*/  UMOV UR15, 0x40000040 ;  /* 0x40000040000f7882 */ /* 0x000fe20000000000 */
[----:B------:R-:W-:Y:S01]  /*2e70*/  FSEL R143, R143, -INF , !P4 ;  /* 0xff8000008f8f7808 */ /* 0x000fe20006000000 */
[----:B------:R-:W-:Y:S01]  /*2e80*/  UMOV UR10, UR12 ;  /* 0x0000000c000a7c82 */ /* 0x000fe20008000000 */
[C---:B------:R-:W-:Y:S01]  /*2e90*/  ISETP.LT.OR P3, PT, R19.reuse, 0x19, P3 ;  /* 0x000000191300780c */ /* 0x040fe20001f61670 */
[----:B------:R-:W5:Y:S01]  /*2ea0*/  MUFU.EX2 R15, R15 ;  /* 0x0000000f000f7308 */ /* 0x000f620000000800 */
[----:B------:R-:W-:Y:S01]  /*2eb0*/  ISETP.LT.OR P1, PT, R19, 0x1, P1 ;  /* 0x000000011300780c */ /* 0x000fe20000f21670 */
[----:B------:R-:W-:Y:S01]  /*2ec0*/  FFMA.FTZ R143, R143, UR45, -R20 ;  /* 0x0000002d8f8f7c23 */ /* 0x000fe20008010814 */
[----:B------:R-:W-:-:S02]  /*2ed0*/  ISETP.LT.OR P6, PT, R19, 0x1a, P6 ;  /* 0x0000001a1300780c */ /* 0x000fc400037c1670 */
[----:B------:R-:W-:Y:S02]  /*2ee0*/  FSEL R19, R146, -INF , !P5 ;  /* 0xff80000092137808 */ /* 0x000fe40006800000 */
[----:B--2---:R-:W-:Y:S01]  /*2ef0*/  FSEL R139, R150, -INF , !P3 ;  /* 0xff800000968b7808 */ /* 0x004fe20005800000 */
[----:B------:R2:W-:Y:S01]  /*2f00*/  MUFU.EX2 R144, R143 ;  /* 0x0000008f00907308 */ /* 0x0005e20000000800 */
[----:B------:R-:W-:Y:S01]  /*2f10*/  FSEL R151, R151, -INF , !P6 ;  /* 0xff80000097977808 */ /* 0x000fe20007000000 */
[--C-:B------:R-:W-:Y:S01]  /*2f20*/  FFMA.FTZ R148, R19, UR45, -R20.reuse ;  /* 0x0000002d13947c23 */ /* 0x100fe20008010814 */
[----:B------:R-:W-:Y:S01]  /*2f30*/  FSEL R19, R138, -INF , !P1 ;  /* 0xff8000008a137808 */ /* 0x000fe20004800000 */
[--C-:B------:R-:W-:Y:S01]  /*2f40*/  FFMA.FTZ R146, R139, UR45, -R20.reuse ;  /* 0x0000002d8b927c23 */ /* 0x100fe20008010814 */
[----:B------:R-:W-:Y:S01]  /*2f50*/  FSEL R147, R147, -INF , !P2 ;  /* 0xff80000093937808 */ /* 0x000fe20005000000 */
[----:B------:R-:W-:Y:S01]  /*2f60*/  FFMA.FTZ R139, R151, UR45, -R20 ;  /* 0x0000002d978b7c23 */ /* 0x000fe20008010814 */
[----:B-1----:R-:W-:Y:S01]  /*2f70*/  FADD.FTZ R145, R124, -R142 ;  /* 0x8000008e7c917221 */ /* 0x002fe20000010000 */
[----:B------:R-:W-:Y:S01]  /*2f80*/  FFMA.FTZ R19, R19, UR45, -R20 ;  /* 0x0000002d13137c23 */ /* 0x000fe20008010814 */
[--C-:B--2---:R-:W-:Y:S01]  /*2f90*/  FADD.FTZ R143, R120, -R142.reuse ;  /* 0x8000008e788f7221 */ /* 0x104fe20000010000 */
[--C-:B------:R-:W-:Y:S01]  /*2fa0*/  FADD.FTZ R120, R125, -R142.reuse ;  /* 0x8000008e7d787221 */ /* 0x100fe20000010000 */
[----:B------:R-:W-:Y:S01]  /*2fb0*/  FADD.FTZ R125, R128, -R142 ;  /* 0x8000008e807d7221 */ /* 0x000fe20000010000 */
[----:B------:R-:W-:Y:S01]  /*2fc0*/  FFMA.FTZ R147, R147, UR45, -R20 ;  /* 0x0000002d93937c23 */ /* 0x000fe20008010814 */
[--C-:B------:R-:W-:Y:S01]  /*2fd0*/  FADD.FTZ R128, R129, -R142.reuse ;  /* 0x8000008e81807221 */ /* 0x100fe20000010000 */
[--C-:B------:R-:W-:Y:S01]  /*2fe0*/  FADD.FTZ R20, R121, -R142.reuse ;  /* 0x8000008e79147221 */ /* 0x100fe20000010000 */
[--C-:B------:R-:W-:Y:S01]  /*2ff0*/  FADD.FTZ R129, R132, -R142.reuse ;  /* 0x8000008e84817221 */ /* 0x100fe20000010000 */
[----:B------:R-:W1:Y:S01]  /*3000*/  MUFU.EX2 R22, R22 ;  /* 0x0000001600167308 */ /* 0x000e620000000800 */
[----:B------:R-:W-:Y:S01]  /*3010*/  FADD.FTZ R142, R133, -R142 ;  /* 0x8000008e858e7221 */ /* 0x000fe20000010000 */
[--C-:B---3--:R-:W-:Y:S01]  /*3020*/  FADD.FTZ R132, R123, -R16.reuse ;  /* 0x800000107b847221 */ /* 0x108fe20000010000 */
[--C-:B------:R-:W-:Y:S01]  /*3030*/  FADD.FTZ R126, R126, -R16.reuse ;  /* 0x800000107e7e7221 */ /* 0x100fe20000010000 */
[--C-:B------:R-:W-:Y:S01]  /*3040*/  FADD.FTZ R123, R130, -R16.reuse ;  /* 0x80000010827b7221 */ /* 0x100fe20000010000 */
[--C-:B------:R-:W-:Y:S01]  /*3050*/  FADD.FTZ R130, R131, -R16.reuse ;  /* 0x8000001083827221 */ /* 0x100fe20000010000 */
[--C-:B------:R-:W-:Y:S01]  /*3060*/  FADD.FTZ R122, R122, -R16.reuse ;  /* 0x800000107a7a7221 */ /* 0x100fe20000010000 */
[--C-:B------:R-:W-:Y:S01]  /*3070*/  FADD.FTZ R127, R127, -R16.reuse ;  /* 0x800000107f7f7221 */ /* 0x100fe20000010000 */
[----:B------:R-:W2:Y:S01]  /*3080*/  MUFU.EX2 R137, R137 ;  /* 0x0000008900897308 */ /* 0x000ea20000000800 */
[--C-:B------:R-:W-:Y:S01]  /*3090*/  FADD.FTZ R131, R134, -R16.reuse ;  /* 0x8000001086837221 */ /* 0x100fe20000010000 */
[----:B------:R-:W-:Y:S01]  /*30a0*/  FADD.FTZ R135, R135, -R16 ;  /* 0x8000001087877221 */ /* 0x000fe20000010000 */
[----:B----4-:R-:W-:Y:S01]  /*30b0*/  FMUL.FTZ R143, R18, R143 ;  /* 0x0000008f128f7220 */ /* 0x010fe20000410000 */
[----:B-----5:R-:W-:Y:S01]  /*30c0*/  F2FP.BF16.F32.PACK_AB R16, R23, R18 ;  /* 0x000000121710723e */ /* 0x020fe200000010ff */
[----:B------:R-:W-:Y:S01]  /*30d0*/  FMUL.FTZ R126, R15, R126 ;  /* 0x0000007e0f7e7220 */ /* 0x000fe20000410000 */
[----:B------:R-:W-:Y:S01]  /*30e0*/  FMUL.FTZ R134, R23, R20 ;  /* 0x0000001417867220 */ /* 0x000fe20000410000 */
[----:B------:R-:W-:Y:S01]  /*30f0*/  R2UR UR7, R8 ;  /* 0x00000000080772ca */ /* 0x000fe200000e0000 */
[----:B------:R-:W3:Y:S01]  /*3100*/  MUFU.EX2 R140, R140 ;  /* 0x0000008c008c7308 */ /* 0x000ee20000000800 */
[----:B-1----:R-:W-:Y:S01]  /*3110*/  FMUL.FTZ R145, R22, R145 ;  /* 0x0000009116917220 */ /* 0x002fe20000410000 */
[----:B------:R-:W-:-:S06]  /*3120*/  FMUL.FTZ R127, R144, R127 ;  /* 0x0000007f907f7220 */ /* 0x000fcc0000410000 */
[----:B------:R-:W1:Y:S01]  /*3130*/  MUFU.EX2 R21, R21 ;  /* 0x0000001500157308 */ /* 0x000e620000000800 */
[C---:B--2---:R-:W-:Y:S01]  /*3140*/  F2FP.BF16.F32.PACK_AB R18, R137.reuse, R22 ;  /* 0x000000168912723e */ /* 0x044fe200000010ff */
[----:B------:R-:W-:Y:S02]  /*3150*/  FMUL.FTZ R120, R137, R120 ;  /* 0x0000007889787220 */ /* 0x000fe40000410000 */
[----:B------:R-:W-:Y:S02]  /*3160*/  ULEA UR4, UR7, UR37, 0xd ;  /* 0x0000002507047291 */ /* 0x000fe4000f8e683f */
[----:B------:R-:W-:Y:S02]  /*3170*/  UIMAD UR7, UR7, 0x3000, UR37 ;  /* 0x00003000070778a4 */ /* 0x000fe4000f8e0225 */
[----:B------:R2:W4:Y:S01]  /*3180*/  MUFU.EX2 R133, R19 ;  /* 0x0000001300857308 */ /* 0x0005220000000800 */
[----:B---3--:R-:W-:Y:S01]  /*3190*/  FMUL.FTZ R129, R140, R129 ;  /* 0x000000818c817220 */ /* 0x008fe20000410000 */
[----:B------:R-:W-:-:S02]  /*31a0*/  UIADD3 UR5, UR4, 0x2a000, URZ ;  /* 0x0002a00004057890 */ /* 0x000fc4000fffe03f */
[----:B------:R-:W-:Y:S02]  /*31b0*/  USHF.R.U32.HI UR7, URZ, 0x4, UR7 ;  /* 0x000000043f077899 */ /* 0x000fe40008011607 */
[----:B------:R-:W-:Y:S02]  /*31c0*/  USHF.R.U32.HI UR5, URZ, 0x4, UR5 ;  /* 0x000000043f057899 */ /* 0x000fe40008011605 */
[----:B------:R-:W3:Y:S01]  /*31d0*/  MUFU.EX2 R136, R136 ;  /* 0x0000008800887308 */ /* 0x000ee20000000800 */
[----:B--2---:R-:W-:Y:S01]  /*31e0*/  F2FP.BF16.F32.PACK_AB R19, R144, R15 ;  /* 0x0000000f9013723e */ /* 0x004fe200000010ff */
[----:B------:R-:W-:Y:S01]  /*31f0*/  FMUL.FTZ R15, R17, R132 ;  /* 0x00000084110f7220 */ /* 0x000fe20000410000 */
[C---:B-1----:R-:W-:Y:S01]  /*3200*/  FMUL.FTZ R142, R21.reuse, R142 ;  /* 0x0000008e158e7220 */ /* 0x042fe20000410000 */
[----:B------:R-:W-:Y:S01]  /*3210*/  F2FP.BF16.F32.PACK_AB R22, R21, R140 ;  /* 0x0000008c1516723e */ /* 0x000fe200000010ff */
[----:B------:R-:W-:Y:S01]  /*3220*/  ULOP3.LUT UR6, UR5, 0x3fff, URZ, 0xc0, !UPT ;  /* 0x00003fff05067892 */ /* 0x000fe2000f8ec03f */
[----:B------:R-:W-:Y:S01]  /*3230*/  R2UR UR5, R152 ;  /* 0x00000000980572ca */ /* 0x000fe200000e0000 */
[----:B------:R-:W-:Y:S01]  /*3240*/  ULOP3.LUT UR14, UR7, 0x3fff, URZ, 0xc0, !UPT ;  /* 0x00003fff070e7892 */ /* 0x000fe2000f8ec03f */
[----:B------:R-:W1:Y:S01]  /*3250*/  MUFU.EX2 R141, R141 ;  /* 0x0000008d008d7308 */ /* 0x000e620000000800 */
[----:B----4-:R-:W-:Y:S01]  /*3260*/  F2FP.BF16.F32.PACK_AB R17, R17, R133 ;  /* 0x000000851111723e */ /* 0x010fe200000010ff */
[----:B------:R-:W-:Y:S01]  /*3270*/  BAR.SYNC.DEFER_BLOCKING 0x9, 0x180 ;  /* 0x0246000000007b1d */ /* 0x000fe20000010000 */
[----:B------:R-:W-:-:S05]  /*3280*/  FMUL.FTZ R122, R133, R122 ;  /* 0x0000007a857a7220 */ /* 0x000fca0000410000 */
[----:B------:R-:W2:Y:S01]  /*3290*/  MUFU.EX2 R138, R148 ;  /* 0x00000094008a7308 */ /* 0x000ea20000000800 */
[----:B---3--:R-:W-:Y:S01]  /*32a0*/  FMUL.FTZ R125, R136, R125 ;  /* 0x0000007d887d7220 */ /* 0x008fe20000410000 */
[----:B------:R-:W-:Y:S01]  /*32b0*/  UMOV UR8, UR6 ;  /* 0x0000000600087c82 */ /* 0x000fe20008000000 */
[----:B------:R-:W-:-:S04]  /*32c0*/  USHF.R.U32.HI UR5, URZ, 0x4, UR5 ;  /* 0x000000043f057899 */ /* 0x000fc80008011605 */
[----:B------:R-:W-:Y:S01]  /*32d0*/  ULOP3.LUT UR5, UR5, 0x3fff, URZ, 0xc0, !UPT ;  /* 0x00003fff05057892 */ /* 0x000fe2000f8ec03f */
[----:B------:R-:W3:Y:S01]  /*32e0*/  MUFU.EX2 R121, R147 ;  /* 0x0000009300797308 */ /* 0x000ee20000000800 */
[C---:B-1----:R-:W-:Y:S01]  /*32f0*/  F2FP.BF16.F32.PACK_AB R20, R141.reuse, R136 ;  /* 0x000000888d14723e */ /* 0x042fe200000010ff */
[----:B------:R-:W-:-:S06]  /*3300*/  FMUL.FTZ R128, R141, R128 ;  /* 0x000000808d807220 */ /* 0x000fcc0000410000 */
[----:B------:R-:W1:Y:S01]  /*3310*/  MUFU.EX2 R124, R146 ;  /* 0x00000092007c7308 */ /* 0x000e620000000800 */
[----:B--2---:R-:W-:Y:S01]  /*3320*/  FMUL.FTZ R123, R138, R123 ;  /* 0x0000007b8a7b7220 */ /* 0x004fe20000410000 */
[----:B------:R2:W-:Y:S06]  /*3330*/  STSM.16.M88.4 [R9+0x30400], R16 ;  /* 0x0304001009007844 */ /* 0x0005ec0000000200 */
[----:B------:R-:W4:Y:S01]  /*3340*/  MUFU.EX2 R139, R139 ;  /* 0x0000008b008b7308 */ /* 0x000f220000000800 */
[C---:B---3--:R-:W-:Y:S01]  /*3350*/  F2FP.BF16.F32.PACK_AB R21, R121.reuse, R138 ;  /* 0x0000008a7915723e */ /* 0x048fe200000010ff */
[----:B------:R-:W-:Y:S01]  /*3360*/  FMUL.FTZ R130, R121, R130 ;  /* 0x0000008279827220 */ /* 0x000fe20000410000 */
[----:B-1----:R-:W-:Y:S01]  /*3370*/  FMUL.FTZ R131, R124, R131 ;  /* 0x000000837c837220 */ /* 0x002fe20000410000 */
[----:B--2---:R-:W-:-:S02]  /*3380*/  F2FP.BF16.F32.PACK_AB R16, R134, R143 ;  /* 0x0000008f8610723e */ /* 0x004fc400000010ff */
[----:B------:R-:W-:Y:S02]  /*3390*/  F2FP.BF16.F32.PACK_AB R18, R120, R145 ;  /* 0x000000917812723e */ /* 0x000fe400000010ff */
[----:B------:R-:W-:Y:S02]  /*33a0*/  F2FP.BF16.F32.PACK_AB R17, R15, R122 ;  /* 0x0000007a0f11723e */ /* 0x000fe400000010ff */
[----:B------:R-:W-:Y:S02]  /*33b0*/  F2FP.BF16.F32.PACK_AB R19, R127, R126 ;  /* 0x0000007e7f13723e */ /* 0x000fe400000010ff */
[C---:B----4-:R-:W-:Y:S01]  /*33c0*/  F2FP.BF16.F32.PACK_AB R23, R139.reuse, R124 ;  /* 0x0000007c8b17723e */ /* 0x050fe200000010ff */
[----:B------:R-:W-:-:S04]  /*33d0*/  FMUL.FTZ R124, R139, R135 ;  /* 0x000000878b7c7220 */ /* 0x000fc80000410000 */
[----:B------:R1:W-:Y:S01]  /*33e0*/  STSM.16.M88.4 [R10], R20 ;  /* 0x000000140a007844 */ /* 0x0003e20000000200 */
[----:B------:R-:W-:Y:S01]  /*33f0*/  @!PT LDS RZ, [RZ] ;  /* 0x00000000fffff984 */ /* 0x000fe20000000800 */
[----:B------:R-:W-:Y:S01]  /*3400*/  @!PT LDS RZ, [RZ] ;  /* 0x00000000fffff984 */ /* 0x000fe20000000800 */
[----:B------:R-:W-:Y:S01]  /*3410*/  @!PT LDS RZ, [RZ] ;  /* 0x00000000fffff984 */ /* 0x000fe20000000800 */
[----:B------:R-:W-:Y:S01]  /*3420*/  @!PT LDS RZ, [RZ] ;  /* 0x00000000fffff984 */ /* 0x000fe20000000800 */
[----:B------:R2:W-:Y:S06]  /*3430*/  MEMBAR.ALL.CTA ;  /* 0x0000000000007992 */ /* 0x0005ec0000008000 */
[----:B--2---:R-:W2:Y:S01]  /*3440*/  FENCE.VIEW.ASYNC.S ;  /* 0x00000000000073c6 */ /* 0x004ea20000000000 */
[----:B-1----:R-:W-:Y:S02]  /*3450*/  F2FP.BF16.F32.PACK_AB R20, R128, R125 ;  /* 0x0000007d8014723e */ /* 0x002fe400000010ff */
[----:B------:R-:W-:-:S02]  /*3460*/  F2FP.BF16.F32.PACK_AB R22, R142, R129 ;  /* 0x000000818e16723e */ /* 0x000fc400000010ff */
[----:B------:R-:W-:Y:S02]  /*3470*/  F2FP.BF16.F32.PACK_AB R21, R130, R123 ;  /* 0x0000007b8215723e */ /* 0x000fe400000010ff */
[----:B------:R-:W-:Y:S01]  /*3480*/  F2FP.BF16.F32.PACK_AB R23, R124, R131 ;  /* 0x000000837c17723e */ /* 0x000fe200000010ff */
        /* <DEDUP_REMOVED lines=75> */
.L_x_1517:
        /* <DEDUP_REMOVED lines=59> */
.L_x_1518:
        /* <DEDUP_REMOVED lines=63> */
.L_x_1493:
[----:B------:R-:W-:Y:S05]  /*40e0*/  @P0 BRA `(.L_x_1491) ;  /* 0x0000003c008c0947 */ /* 0x000fea0003800000 */
[----:B------:R-:W1:Y:S01]  /*40f0*/  S2R R4, SR_TID.X ;  /* 0x0000000000047919 */ /* 0x000e620000002100 */
[----:B------:R-:W2:Y:S01]  /*4100*/  S2UR UR5, SR_CTAID.Y ;  /* 0x00000000000579c3 */ /* 0x000ea20000002600 */
[----:B------:R-:W-:Y:S01]  /*4110*/  ULDC UR4, c[0x0][0x850] ;  /* 0x0002140000047ab9 */ /* 0x000fe20000000800 */
[----:B------:R-:W-:Y:S01]  /*4120*/  ULDC.64 UR12, c[0x0][0x818] ;  /* 0x00020600000c7ab9 */ /* 0x000fe20000000a00 */
[----:B------:R-:W-:Y:S01]  /*4130*/  UISETP.NE.AND UP0, UPT, UR4, 0x1, UPT ;  /* 0x000000010400788c */ /* 0x000fe2000bf05270 */
[----:B------:R-:W-:Y:S01]  /*4140*/  BSSY B0, `(.L_x_1520) ;  /* 0x0000052000007945 */ /* 0x000fe20003800000 */
[----:B------:R-:W-:Y:S01]  /*4150*/  ULDC.64 UR14, c[0x0][0x820] ;  /* 0x00020800000e7ab9 */ /* 0x000fe20000000a00 */
[----:B------:R-:W-:Y:S01]  /*4160*/  UMOV UR4, 0x400 ;  /* 0x0000040000047882 */ /* 0x000fe20000000000 */
[----:B------:R-:W-:Y:S01]  /*4170*/  ULDC.64 UR16, c[0x0][0x848] ;  /* 0x0002120000107ab9 */ /* 0x000fe20000000a00 */
[----:B------:R-:W3:Y:S06]  /*4180*/  S2UR UR9, SR_CgaCtaId ;  /* 0x00000000000979c3 */ /* 0x000eec0000008800 */
[----:B------:R-:W-:-:S02]  /*4190*/  @UP0 ULDC UR6, c[0x0][0x854] ;  /* 0x0002150000060ab9 */ /* 0x000fc40000000800 */
[----:B------:R-:W4:Y:S01]  /*41a0*/  S2UR UR8, SR_CTAID.X ;  /* 0x00000000000879c3 */ /* 0x000f220000002500 */
[----:B--2---:R-:W-:-:S07]  /*41b0*/  UIMAD.WIDE.U32 UR6, UR5, UR6, URZ ;  /* 0x00000006050672a5 */ /* 0x004fce000f8e003f */
[----:B------:R-:W2:Y:S01]  /*41c0*/  S2UR UR18, SR_CTAID.Z ;  /* 0x00000000001279c3 */ /* 0x000ea20000002700 */
[----:B-1----:R-:W-:Y:S01]  /*41d0*/  VIADD R3, R4, 0xffffff80 ;  /* 0xffffff8004037836 */ /* 0x002fe20000000000 */
[----:B---3--:R-:W-:-:S03]  /*41e0*/  ULEA UR4, UR9, UR4, 0x18 ;  /* 0x0000000409047291 */ /* 0x008fc6000f8ec03f */
[----:B------:R-:W-:Y:S01]  /*41f0*/  @UP0 ULDC UR9, c[0x0][0x858] ;  /* 0x0002160000090ab9 */ /* 0x000fe20000000800 */
[----:B------:R-:W-:Y:S01]  /*4200*/  SHF.R.S32.HI R0, RZ, 0x1f, R3 ;  /* 0x0000001fff007819 */ /* 0x000fe20000011403 */
[----:B------:R-:W-:Y:S01]  /*4210*/  @UP0 USHF.R.U32.HI UR5, URZ, UR9, UR7 ;  /* 0x000000093f050299 */ /* 0x000fe20008011607 */
[----:B------:R-:W-:Y:S01]  /*4220*/  BAR.SYNC.DEFER_BLOCKING 0x1, 0x180 ;  /* 0x0046000000007b1d */ /* 0x000fe20000010000 */
[----:B------:R-:W-:Y:S01]  /*4230*/  ISETP.NE.AND P0, PT, R3, RZ, PT ;  /* 0x000000ff0300720c */ /* 0x000fe20003f05270 */
[----:B----4-:R-:W-:Y:S01]  /*4240*/  UIMAD UR8, UR8, 0x4800, URZ ;  /* 0x00004800080878a4 */ /* 0x010fe2000f8e023f */
[----:B------:R-:W-:Y:S01]  /*4250*/  LEA.HI R2, R0, R3, RZ, 0x7 ;  /* 0x0000000300027211 */ /* 0x000fe200078f38ff */
[----:B------:R-:W-:Y:S02]  /*4260*/  USHF.R.S32.HI UR10, URZ, 0x1f, UR5 ;  /* 0x0000001f3f0a7899 */ /* 0x000fe40008011405 */
[----:B------:R-:W-:Y:S01]  /*4270*/  USHF.R.S32.HI UR9, URZ, 0x1f, UR8 ;  /* 0x0000001f3f097899 */ /* 0x000fe20008011408 */
[----:B------:R-:W-:Y:S01]  /*4280*/  LOP3.LUT R0, R2, 0x3fffff80, RZ, 0xc0, !PT ;  /* 0x3fffff8002007812 */ /* 0x000fe200078ec0ff */
[----:B------:R-:W-:Y:S01]  /*4290*/  UIMAD UR11, UR10, UR12, URZ ;  /* 0x0000000c0a0b72a4 */ /* 0x000fe2000f8e023f */
[----:B------:R-:W-:Y:S01]  /*42a0*/  SHF.R.S32.HI R5, RZ, 0x7, R2 ;  /* 0x00000007ff057819 */ /* 0x000fe20000011402 */
[----:B------:R-:W-:-:S02]  /*42b0*/  UIMAD.WIDE.U32 UR6, UR5, UR12, UR8 ;  /* 0x0000000c050672a5 */ /* 0x000fc4000f8e0008 */
[----:B------:R-:W-:Y:S01]  /*42c0*/  IMAD.IADD R0, R3, 0x1, -R0 ;  /* 0x0000000103007824 */ /* 0x000fe200078e0a00 */
[----:B------:R-:W-:-:S03]  /*42d0*/  UIMAD UR11, UR5, UR13, UR11 ;  /* 0x0000000d050b72a4 */ /* 0x000fc6000f8e020b */
[----:B------:R-:W-:Y:S01]  /*42e0*/  IMAD R0, R5, 0x600, R0 ;  /* 0x0000060005007824 */ /* 0x000fe200078e0200 */
[----:B------:R-:W-:Y:S01]  /*42f0*/  ULDC.64 UR12, c[0x0][0x840] ;  /* 0x00021000000c7ab9 */ /* 0x000fe20000000a00 */
[----:B------:R-:W-:Y:S02]  /*4300*/  UIADD3 UR7, UR7, UR11, URZ ;  /* 0x0000000b07077290 */ /* 0x000fe4000fffe03f */
[----:B------:R-:W-:Y:S01]  /*4310*/  IMAD.SHL.U32 R0, R0, 0x4, RZ ;  /* 0x0000000400007824 */ /* 0x000fe200078e00ff */
[----:B------:R-:W-:Y:S02]  /*4320*/  UIMAD UR10, UR10, UR12, URZ ;  /* 0x0000000c0a0a72a4 */ /* 0x000fe4000f8e023f */
[----:B------:R-:W-:Y:S02]  /*4330*/  UIMAD.WIDE.U32 UR8, UR5, UR12, UR8 ;  /* 0x0000000c050872a5 */ /* 0x000fe4000f8e0008 */
[----:B------:R-:W-:Y:S01]  /*4340*/  LEA R0, R0, UR4, 0x2 ;  /* 0x0000000400007c11 */ /* 0x000fe2000f8e10ff */
[----:B------:R-:W-:-:S02]  /*4350*/  UIMAD UR12, UR5, UR13, UR10 ;  /* 0x0000000d050c72a4 */ /* 0x000fc4000f8e020a */
[----:B--2---:R-:W-:Y:S02]  /*4360*/  USHF.R.S32.HI UR5, URZ, 0x1f, UR18 ;  /* 0x0000001f3f057899 */ /* 0x004fe40008011412 */
[----:B------:R1:W-:Y:S01]  /*4370*/  STS.128 [R0], R24 ;  /* 0x0000001800007388 */ /* 0x0003e20000000c00 */
[----:B------:R-:W-:Y:S02]  /*4380*/  UIADD3 UR9, UR9, UR12, URZ ;  /* 0x0000000c09097290 */ /* 0x000fe4000fffe03f */
[----:B------:R-:W-:Y:S01]  /*4390*/  UIMAD UR10, UR5, UR14, URZ ;  /* 0x0000000e050a72a4 */ /* 0x000fe2000f8e023f */
[----:B------:R1:W-:Y:S01]  /*43a0*/  STS.128 [R0+0x800], R28 ;  /* 0x0008001c00007388 */ /* 0x0003e20000000c00 */
[----:B------:R-:W-:Y:S02]  /*43b0*/  UIMAD UR5, UR5, UR16, URZ ;  /* 0x00000010050572a4 */ /* 0x000fe4000f8e023f */
[----:B------:R-:W-:Y:S01]  /*43c0*/  UIMAD UR10, UR18, UR15, UR10 ;  /* 0x0000000f120a72a4 */ /* 0x000fe2000f8e020a */
[----:B------:R1:W-:Y:S01]  /*43d0*/  STS.128 [R0+0x1000], R32 ;  /* 0x0010002000007388 */ /* 0x0003e20000000c00 */
[----:B------:R-:W-:-:S02]  /*43e0*/  UIMAD.WIDE.U32 UR6, UR18, UR14, UR6 ;  /* 0x0000000e120672a5 */ /* 0x000fc4000f8e0006 */
[----:B------:R-:W-:Y:S01]  /*43f0*/  UIMAD UR5, UR18, UR17, UR5 ;  /* 0x00000011120572a4 */ /* 0x000fe2000f8e0205 */
[----:B------:R1:W-:Y:S01]  /*4400*/  STS.128 [R0+0x1800], R36 ;  /* 0x0018002400007388 */ /* 0x0003e20000000c00 */
[----:B------:R-:W-:Y:S01]  /*4410*/  UIMAD.WIDE.U32 UR8, UR18, UR16, UR8 ;  /* 0x00000010120872a5 */ /* 0x000fe2000f8e0008 */
[----:B------:R-:W-:Y:S02]  /*4420*/  ULDC.64 UR12, c[0x0][0x800] ;  /* 0x00020000000c7ab9 */ /* 0x000fe40000000a00 */
[----:B------:R1:W-:Y:S01]  /*4430*/  STS.128 [R0+0x2000], R40 ;  /* 0x0020002800007388 */ /* 0x0003e20000000c00 */
[----:B------:R-:W-:Y:S01]  /*4440*/  ULDC.64 UR14, c[0x0][0x828] ;  /* 0x00020a00000e7ab9 */ /* 0x000fe20000000a00 */
[----:B------:R-:W-:Y:S02]  /*4450*/  UIADD3 UR7, UR7, UR10, URZ ;  /* 0x0000000a07077290 */ /* 0x000fe4000fffe03f */
[----:B------:R1:W-:Y:S01]  /*4460*/  STS.128 [R0+0x2800], R44 ;  /* 0x0028002c00007388 */ /* 0x0003e20000000c00 */
[----:B------:R-:W-:-:S02]  /*4470*/  ULEA UR12, UP0, UR6, UR12, 0x2 ;  /* 0x0000000c060c7291 */ /* 0x000fc4000f80103f */
[----:B------:R-:W-:Y:S01]  /*4480*/  UIADD3 UR5, UR9, UR5, URZ ;  /* 0x0000000509057290 */ /* 0x000fe2000fffe03f */
[----:B------:R1:W-:Y:S01]  /*4490*/  STS.128 [R0+0x3000], R48 ;  /* 0x0030003000007388 */ /* 0x0003e20000000c00 */
[----:B------:R-:W-:Y:S02]  /*44a0*/  ULEA UR14, UP1, UR8, UR14, 0x2 ;  /* 0x0000000e080e7291 */ /* 0x000fe4000f82103f */
[----:B------:R-:W-:Y:S01]  /*44b0*/  ULEA.HI.X UR13, UR6, UR13, UR7, 0x2, UP0 ;  /* 0x0000000d060d7291 */ /* 0x000fe200080f1407 */
[----:B------:R1:W-:Y:S01]  /*44c0*/  STS.128 [R0+0x3800], R52 ;  /* 0x0038003400007388 */ /* 0x0003e20000000c00 */
[----:B------:R-:W-:-:S03]  /*44d0*/  ULEA.HI.X UR7, UR8, UR15, UR5, 0x2, UP1 ;  /* 0x0000000f08077291 */ /* 0x000fc600088f1405 */
        /* <DEDUP_REMOVED lines=10> */
[----:B--2---:R-:W-:Y:S06]  /*4580*/  BAR.SYNC.DEFER_BLOCKING 0x1, 0x180 ;  /* 0x0046000000007b1d */ /* 0x004fec0000010000 */
[----:B------:R-:W-:Y:S05]  /*4590*/  @P0 BRA `(.L_x_1521) ;  /* 0x0000000000300947 */ /* 0x000fea0003800000 */
[----:B------:R-:W-:Y:S01]  /*45a0*/  PLOP3.LUT P0, PT, PT, PT, PT, 0x80, 0x0 ;  /* 0x000000000000781c */ /* 0x000fe20003f0f070 */
[----:B------:R-:W-:Y:S01]  /*45b0*/  UMOV UR5, 0x1200 ;  /* 0x0000120000057882 */ /* 0x000fe20000000000 */
[----:B------:R-:W-:Y:S01]  /*45c0*/  UMOV UR8, 0x0 ;  /* 0x0000000000087882 */ /* 0x000fe20000000000 */
[----:B------:R-:W-:Y:S01]  /*45d0*/  UMOV UR9, 0x14f00000 ;  /* 0x14f0000000097882 */ /* 0x000fe20000000000 */
[----:B------:R-:W-:-:S09]  /*45e0*/  UMOV UR6, UR14 ;  /* 0x0000000e00067c82 */ /* 0x000fd20008000000 */
.L_x_1522:
[----:B------:R-:W-:Y:S01]  /*45f0*/  @P0 ELECT P1, URZ, PT ;  /* 0x00000000003f082f */ /* 0x000fe20003820000 */
[----:B------:R2:W-:-:S12]  /*4600*/  UBLKRED.G.S.ADD.F32.RN [UR6], [UR4], UR5, desc[UR8] ;  /* 0x00000806040073bb */ /* 0x0005d800080a1405 */
[----:B------:R-:W-:Y:S02]  /*4610*/  @P1 PLOP3.LUT P0, PT, P1, PT, PT, 0x8, 0x0 ;  /* 0x000000000000181c */ /* 0x000fe40000f0e170 */
[----:B------:R-:W-:-:S11]  /*4620*/  PLOP3.LUT P1, PT, PT, PT, PT, 0x8, 0x0 ;  /* 0x000000000000781c */ /* 0x000fd60003f2e170 */
[----:B--2---:R-:W-:Y:S05]  /*4630*/  @P0 BRA.U.ANY `(.L_x_1522) ;  /* 0xfffffffd00ec0947 */ /* 0x004fea000393ffff */
[----:B------:R0:W-:Y:S01]  /*4640*/  UTMACMDFLUSH ;  /* 0x00000000000079b7 */ /* 0x0001e20000000000 */
[----:B------:R-:W-:-:S04]  /*4650*/  DEPBAR.LE SB0, 0x0 ;  /* 0x000080000000791a */ /* 0x000fc80000000000 */
.L_x_1521:
[----:B------:R-:W-:Y:S05]  /*4660*/  BSYNC B0 ;  /* 0x0000000000007941 */ /* 0x000fea0003800000 */
.L_x_1520:
        /* <DEDUP_REMOVED lines=26> */
[----:B------:R-:W-:Y:S01]  /*4810*/  UMOV UR6, UR12 ;  /* 0x0000000c00067c82 */ /* 0x000fe20008000000 */
[----:B------:R-:W-:-:S08]  /*4820*/  UMOV UR7, UR13 ;  /* 0x0000000d00077c82 */ /* 0x000fd00008000000 */
.L_x_1523:
[----:B------:R-:W-:Y:S01]  /*4830*/  @P0 ELECT P1, URZ, PT ;  /* 0x00000000003f082f */ /* 0x000fe20003820000 */
[----:B------:R2:W-:-:S12]  /*4840*/  UBLKRED.G.S.ADD.F32.RN [UR6], [UR4], UR5, desc[UR8] ;  /* 0x00000806040073bb */ /* 0x0005d800080a1405 */
[----:B------:R-:W-:Y:S02]  /*4850*/  @P1 PLOP3.LUT P0, PT, P1, PT, PT, 0x8, 0x0 ;  /* 0x000000000000181c */ /* 0x000fe40000f0e170 */
[----:B------:R-:W-:-:S11]  /*4860*/  PLOP3.LUT P1, PT, PT, PT, PT, 0x8, 0x0 ;  /* 0x000000000000781c */ /* 0x000fd60003f2e170 */
[----:B--2---:R-:W-:Y:S05]  /*4870*/  @P0 BRA.U.ANY `(.L_x_1523) ;  /* 0xfffffffd00ec0947 */ /* 0x004fea000393ffff */
[----:B------:R0:W-:Y:S01]  /*4880*/  UTMACMDFLUSH ;  /* 0x00000000000079b7 */ /* 0x0001e20000000000 */
[----:B------:R-:W-:-:S04]  /*4890*/  DEPBAR.LE SB0, 0x0 ;  /* 0x000080000000791a */ /* 0x000fc80000000000 */
[----:B------:R-:W-:Y:S05]  /*48a0*/  BRA `(.L_x_1491) ;  /* 0x00000034009c7947 */ /* 0x000fea0003800000 */
.L_x_1489:
        /* <DEDUP_REMOVED lines=40> */
.L_x_1525:
[----:B------:R-:W-:Y:S02]  /*4b30*/  UISETP.GT.AND UP0, UPT, UR8, UR5, UPT ;  /* 0x000000050800728c */ /* 0x000fe4000bf04270 */
[----:B------:R-:W-:Y:S02]  /*4b40*/  USHF.R.S32.HI UR14, URZ, 0x1f, UR12 ;  /* 0x0000001f3f0e7899 */ /* 0x000fe4000801140c */
[----:B------:R-:W-:Y:S02]  /*4b50*/  USHF.R.S32.HI UR4, URZ, 0x1f, UR13 ;  /* 0x0000001f3f047899 */ /* 0x000fe4000801140d */
[----:B------:R-:W-:-:S13]  /*4b60*/  PLOP3.LUT P0, PT, PT, PT, UP0, 0x80, 0x0 ;  /* 0x000000000000781c */ /* 0x000fda0003f0f008 */
[----:B------:R-:W-:Y:S05]  /*4b70*/  @!P0 BRA `(.L_x_1491) ;  /* 0x0000003000e88947 */ /* 0x000fea0003800000 */
[----:B------:R-:W-:Y:S01]  /*4b80*/  ULDC.64 UR10, c[0x0][0x2d8] ;  /* 0x0000b600000a7ab9 */ /* 0x000fe20000000a00 */
[----:B------:R-:W-:Y:S01]  /*4b90*/  ELECT P0, URZ, PT ;  /* 0x00000000003f782f */ /* 0x000fe20003800000 */
[----:B------:R-:W-:Y:S02]  /*4ba0*/  UIMAD UR9, UR4, UR10, URZ ;  /* 0x0000000a040972a4 */ /* 0x000fe4000f8e023f */
[----:B------:R-:W-:Y:S02]  /*4bb0*/  UIADD3 UR4, -UR5, UR8, URZ ;  /* 0x0000000805047290 */ /* 0x000fe4000fffe13f */
[----:B------:R-:W-:Y:S02]  /*4bc0*/  UIMAD.WIDE.U32 UR6, UR13, UR10, URZ ;  /* 0x0000000a0d0672a5 */ /* 0x000fe4000f8e003f */
[----:B------:R-:W-:Y:S02]  /*4bd0*/  ULOP3.LUT UR4, UR4, 0x1, URZ, 0xc0, !UPT ;  /* 0x0000000104047892 */ /* 0x000fe4000f8ec03f */
[----:B------:R-:W-:-:S02]  /*4be0*/  UIMAD UR9, UR13, UR11, UR9 ;  /* 0x0000000b0d0972a4 */ /* 0x000fc4000f8e0209 */
[----:B------:R-:W-:Y:S01]  /*4bf0*/  UISETP.NE.U32.AND UP0, UPT, UR4, 0x1, UPT ;  /* 0x000000010400788c */ /* 0x000fe2000bf05070 */
[----:B------:R-:W-:Y:S01]  /*4c00*/  ULDC.64 UR10, c[0x0][0x2e0] ;  /* 0x0000b800000a7ab9 */ /* 0x000fe20000000a00 */
[----:B------:R-:W-:Y:S02]  /*4c10*/  UIADD3 UR7, UR7, UR9, URZ ;  /* 0x0000000907077290 */ /* 0x000fe4000fffe03f */
[----:B------:R-:W-:Y:S02]  /*4c20*/  UIMAD UR9, UR14, UR10, URZ ;  /* 0x0000000a0e0972a4 */ /* 0x000fe4000f8e023f */
[----:B------:R-:W-:Y:S01]  /*4c30*/  PLOP3.LUT P1, PT, PT, PT, UP0, 0x80, 0x0 ;  /* 0x000000000000781c */ /* 0x000fe20003f2f008 */
[----:B------:R-:W-:Y:S02]  /*4c40*/  UIMAD.WIDE.U32 UR6, UR12, UR10, UR6 ;  /* 0x0000000a0c0672a5 */ /* 0x000fe4000f8e0006 */
[----:B------:R-:W-:-:S04]  /*4c50*/  UIMAD UR9, UR12, UR11, UR9 ;  /* 0x0000000b0c0972a4 */ /* 0x000fc8000f8e0209 */
[----:B------:R-:W-:-:S06]  /*4c60*/  UIADD3 UR9, UR7, UR9, URZ ;  /* 0x0000000907097290 */ /* 0x000fcc000fffe03f */
[----:B------:R-:W-:Y:S06]  /*4c70*/  @P1 BRA `(.L_x_1526) ;  /* 0x00000004001c1947 */ /* 0x000fec0003800000 */
        /* <DEDUP_REMOVED lines=18> */
.L_x_1528:
[----:B------:R-:W-:Y:S05]  /*4da0*/  BSYNC B0 ;  /* 0x0000000000007941 */ /* 0x000fea0003800000 */
.L_x_1527:
        /* <DEDUP_REMOVED lines=18> */
.L_x_1530:
[----:B------:R-:W-:Y:S05]  /*4ed0*/  BSYNC B0 ;  /* 0x0000000000007941 */ /* 0x000fea0003800000 */
.L_x_1529:
        /* <DEDUP_REMOVED lines=19> */
.L_x_1532:
[----:B------:R-:W-:Y:S05]  /*5010*/  BSYNC B0 ;  /* 0x0000000000007941 */ /* 0x000fea0003800000 */
.L_x_1531:
[----:B------:R-:W-:Y:S06]  /*5020*/  BAR.ARV 0xa, 0xa0 ;  /* 0x0282800000007b1d */ /* 0x000fec0000002000 */
[----:B------:R-:W-:Y:S04]  /*5030*/  BSSY B0, `(.L_x_1533) ;  /* 0x0000003000007945 */ /* 0x000fe80003800000 */
[----:B------:R-:W-:Y:S05]  /*5040*/  @!P0 BRA `(.L_x_1534) ;  /* 0x0000000000048947 */ /* 0x000fea0003800000 */
[----:B------:R-:W-:-:S04]  /*5050*/  DEPBAR.LE SB0, 0x1 ;  /* 0x000080400000791a */ /* 0x000fc80000000000 */
.L_x_1534:
[----:B------:R-:W-:Y:S05]  /*5060*/  BSYNC B0 ;  /* 0x0000000000007941 */ /* 0x000fea0003800000 */
.L_x_1533:
[----:B------:R-:W-:Y:S06]  /*5070*/  BAR.ARV 0xb, 0xa0 ;  /* 0x02c2800000007b1d */ /* 0x000fec0000002000 */
[----:B------:R-:W-:Y:S04]  /*5080*/  BSSY B0, `(.L_x_1535) ;  /* 0x0000003000007945 */ /* 0x000fe80003800000 */
[----:B------:R-:W-:Y:S05]  /*5090*/  @!P0 BRA `(.L_x_1536) ;  /* 0x0000000000048947 */ /* 0x000fea0003800000 */
[----:B------:R-:W-:-:S04]  /*50a0*/  DEPBAR.LE SB0, 0x0 ;  /* 0x000080000000791a */ /* 0x000fc80000000000 */
.L_x_1536:
[----:B------:R-:W-:Y:S05]  /*50b0*/  BSYNC B0 ;  /* 0x0000000000007941 */ /* 0x000fea0003800000 */
.L_x_1535:
[----:B------:R-:W-:Y:S06]  /*50c0*/  BAR.ARV 0xc, 0xa0 ;  /* 0x0302800000007b1d */ /* 0x000fec0000002000 */
[----:B------:R-:W-:Y:S01]  /*50d0*/  UIADD3 UR12, UR5, 0x1, URZ ;  /* 0x00000001050c7890 */ /* 0x000fe2000fffe03f */
[----:B------:R-:W-:Y:S11]  /*50e0*/  BRA `(.L_x_1537) ;  /* 0x0000000000047947 */ /* 0x000ff60003800000 */
.L_x_1526:
[----:B------:R-:W-:-:S05]  /*50f0*/  UMOV UR12, UR5 ;  /* 0x00000005000c7c82 */ /* 0x000fca0008000000 */
.L_x_1537:
        /* <DEDUP_REMOVED lines=21> */
.L_x_1558:
        /* <DEDUP_REMOVED lines=22> */
.L_x_1539:
[----:B------:R-:W-:Y:S05]  /*53b0*/  BSYNC B0 ;  /* 0x0000000000007941 */ /* 0x000fea0003800000 */
.L_x_1538:
        /* <DEDUP_REMOVED lines=12> */
.L_x_1541:
[----:B------:R-:W-:Y:S05]  /*5480*/  BSYNC B0 ;  /* 0x0000000000007941 */ /* 0x000fea0003800000 */
.L_x_1540:
        /* <DEDUP_REMOVED lines=13> */
.L_x_1543:
[----:B------:R-:W-:Y:S05]  /*5560*/  BSYNC B0 ;  /* 0x0000000000007941 */ /* 0x000fea0003800000 */
.L_x_1542:
[----:B------:R-:W-:Y:S06]  /*5570*/  BAR.ARV 0xa, 0xa0 ;  /* 0x0282800000007b1d */ /* 0x000fec0000002000 */
[----:B------:R-:W-:Y:S04]  /*5580*/  BSSY B0, `(.L_x_1544) ;  /* 0x0000003000007945 */ /* 0x000fe80003800000 */
[----:B------:R-:W-:Y:S05]  /*5590*/  @!P0 BRA `(.L_x_1545) ;  /* 0x0000000000048947 */ /* 0x000fea0003800000 */
[----:B------:R-:W-:-:S04]  /*55a0*/  DEPBAR.LE SB0, 0x1 ;  /* 0x000080400000791a */ /* 0x000fc80000000000 */
.L_x_1545:
[----:B------:R-:W-:Y:S05]  /*55b0*/  BSYNC B0 ;  /* 0x0000000000007941 */ /* 0x000fea0003800000 */
.L_x_1544:
[----:B------:R-:W-:Y:S06]  /*55c0*/  BAR.ARV 0xb, 0xa0 ;  /* 0x02c2800000007b1d */ /* 0x000fec0000002000 */
[----:B------:R-:W-:Y:S04]  /*55d0*/  BSSY B0, `(.L_x_1546) ;  /* 0x0000003000007945 */ /* 0x000fe80003800000 */
[----:B------:R-:W-:Y:S05]  /*55e0*/  @!P0 BRA `(.L_x_1547) ;  /* 0x0000000000048947 */ /* 0x000fea0003800000 */
[----:B------:R-:W-:-:S04]  /*55f0*/  DEPBAR.LE SB0, 0x0 ;  /* 0x000080000000791a */ /* 0x000fc80000000000 */
.L_x_1547:
[----:B------:R-:W-:Y:S05]  /*5600*/  BSYNC B0 ;  /* 0x0000000000007941 */ /* 0x000fea0003800000 */
.L_x_1546:
        /* <DEDUP_REMOVED lines=13> */
.L_x_1549:
[----:B------:R-:W-:Y:S05]  /*56e0*/  BSYNC B0 ;  /* 0x0000000000007941 */ /* 0x000fea0003800000 */
.L_x_1548:
        /* <DEDUP_REMOVED lines=12> */
.L_x_1551:
[----:B------:R-:W-:Y:S05]  /*57b0*/  BSYNC B0 ;  /* 0x0000000000007941 */ /* 0x000fea0003800000 */
.L_x_1550:
        /* <DEDUP_REMOVED lines=13> */
.L_x_1553:
[----:B------:R-:W-:Y:S05]  /*5890*/  BSYNC B0 ;  /* 0x0000000000007941 */ /* 0x000fea0003800000 */
.L_x_1552:
[----:B------:R-:W-:Y:S06]  /*58a0*/  BAR.ARV 0xa, 0xa0 ;  /* 0x0282800000007b1d */ /* 0x000fec0000002000 */
[----:B------:R-:W-:Y:S04]  /*58b0*/  BSSY B0, `(.L_x_1554) ;  /* 0x0000003000007945 */ /* 0x000fe80003800000 */
[----:B------:R-:W-:Y:S05]  /*58c0*/  @!P0 BRA `(.L_x_1555) ;  /* 0x0000000000048947 */ /* 0x000fea0003800000 */
[----:B------:R-:W-:-:S04]  /*58d0*/  DEPBAR.LE SB0, 0x1 ;  /* 0x000080400000791a */ /* 0x000fc80000000000 */
.L_x_1555:
[----:B------:R-:W-:Y:S05]  /*58e0*/  BSYNC B0 ;  /* 0x0000000000007941 */ /* 0x000fea0003800000 */
.L_x_1554:
[----:B------:R-:W-:Y:S01]  /*58f0*/  UIADD3 UR12, UR12, 0x2, URZ ;  /* 0x000000020c0c7890 */ /* 0x000fe2000fffe03f */
[----:B------:R-:W-:Y:S06]  /*5900*/  BAR.ARV 0xb, 0xa0 ;  /* 0x02c2800000007b1d */ /* 0x000fec0000002000 */
[----:B------:R-:W-:Y:S01]  /*5910*/  UISETP.GE.AND UP0, UPT, UR12, UR8, UPT ;  /* 0x000000080c00728c */ /* 0x000fe2000bf06270 */
[----:B------:R-:W-:Y:S04]  /*5920*/  BSSY B0, `(.L_x_1556) ;  /* 0x0000003000007945 */ /* 0x000fe80003800000 */
[----:B------:R-:W-:Y:S06]  /*5930*/  @!P0 BRA `(.L_x_1557) ;  /* 0x0000000000048947 */ /* 0x000fec0003800000 */
[----:B------:R-:W-:-:S04]  /*5940*/  DEPBAR.LE SB0, 0x0 ;  /* 0x000080000000791a */ /* 0x000fc80000000000 */
.L_x_1557:
[----:B------:R-:W-:Y:S05]  /*5950*/  BSYNC B0 ;  /* 0x0000000000007941 */ /* 0x000fea0003800000 */
.L_x_1556:
[----:B------:R-:W-:Y:S06]  /*5960*/  BAR.ARV 0xc, 0xa0 ;  /* 0x0302800000007b1d */ /* 0x000fec0000002000 */
[----:B------:R-:W-:Y:S01]  /*5970*/  PLOP3.LUT P1, PT, PT, PT, UP0, 0x80, 0x0 ;  /* 0x000000000000781c */ /* 0x000fe20003f2f008 */
[----:B------:R-:W-:Y:S02]  /*5980*/  UIADD3 UR24, UR24, 0x6000, URZ ;  /* 0x0000600018187890 */ /* 0x000fe4000fffe03f */
[----:B------:R-:W-:-:S10]  /*5990*/  UIADD3 UR4, UR4, 0x6000, URZ ;  /* 0x0000600004047890 */ /* 0x000fd4000fffe03f */
[----:B------:R-:W-:Y:S05]  /*59a0*/  @!P1 BRA `(.L_x_1558) ;  /* 0xfffffff800289947 */ /* 0x000fea000383ffff */
[----:B------:R-:W-:Y:S05]  /*59b0*/  BRA `(.L_x_1491) ;  /* 0x0000002400587947 */ /* 0x000fea0003800000 */
.L_x_1524:
        /* <DEDUP_REMOVED lines=34> */
.L_x_1560:
        /* <DEDUP_REMOVED lines=50> */
.L_x_1589:
        /* <DEDUP_REMOVED lines=9> */
.L_x_1563:
        /* <DEDUP_REMOVED lines=115> */
.L_x_1574:
[----:B-1----:R-:W-:-:S05]  /*66c0*/  IMAD.MOV.U32 R6, RZ, RZ, 0x1 ;  /* 0x00000001ff067424 */ /* 0x002fca00078e00ff */
[----:B------:R-:W-:-:S04]  /*66d0*/  SHF.L.U32 R6, R6, 0x1f, RZ ;  /* 0x0000001f06067819 */ /* 0x000fc800000006ff */
[----:B------:R-:W1:Y:S02]  /*66e0*/  SYNCS.PHASECHK.TRANS64.TRYWAIT P1, [R0+URZ+0x36438], R6 ;  /* 0x03643806000075a7 */ /* 0x000e64000802017f */
[----:B-123--:R-:W-:Y:S05]  /*66f0*/  @!P1 BRA `(.L_x_1566) ;  /* 0x00000018007c9947 */ /* 0x00efea0003800000 */
.L_x_1590:
[----:B------:R-:W-:Y:S05]  /*6700*/  @P0 BRA `(.L_x_1567) ;  /* 0x0000000000140947 */ /* 0x000fea0003800000 */
[----:B------:R-:W-:Y:S01]  /*6710*/  ISETP.NE.AND P1, PT, R20, RZ, PT ;  /* 0x000000ff1400720c */ /* 0x000fe20003f25270 */
[----:B------:R-:W-:-:S04]  /*6720*/  IMAD.MOV.U32 R3, RZ, RZ, 0x6100 ;  /* 0x00006100ff037424 */ /* 0x000fc800078e00ff */
[----:B------:R2:W-:Y:S08]  /*6730*/  SYNCS.ARRIVE.TRANS64 RZ, [R0+URZ+0x36430], R3 ;  /* 0x0364300300ff79a7 */ /* 0x0005f0000800003f */
[----:B------:R-:W-:Y:S05]  /*6740*/  @!P1 BRA `(.L_x_1567) ;  /* 0x0000000000049947 */ /* 0x000fea0003800000 */
[----:B------:R-:W-:Y:S01]  /*6750*/  BPT.TRAP 0x1 ;  /* 0x000000040000795c */ /* 0x000fe20000300000 */
.L_x_1567:
        /* <DEDUP_REMOVED lines=48> */
.L_x_1591:
[----:B------:R-:W-:Y:S05]  /*6a60*/  @P0 BRA `(.L_x_1569) ;  /* 0x0000000000140947 */ /* 0x000fea0003800000 */
[----:B------:R-:W-:Y:S01]  /*6a70*/  ISETP.NE.AND P1, PT, R20, RZ, PT ;  /* 0x000000ff1400720c */ /* 0x000fe20003f25270 */
[----:B--2---:R-:W-:-:S04]  /*6a80*/  IMAD.MOV.U32 R3, RZ, RZ, 0x6100 ;  /* 0x00006100ff037424 */ /* 0x004fc800078e00ff */
[----:B------:R3:W-:Y:S08]  /*6a90*/  SYNCS.ARRIVE.TRANS64 RZ, [R0+URZ+0x36418], R3 ;  /* 0x0364180300ff79a7 */ /* 0x0007f0000800003f */
[----:B------:R-:W-:Y:S05]  /*6aa0*/  @!P1 BRA `(.L_x_1569) ;  /* 0x0000000000049947 */ /* 0x000fea0003800000 */
[----:B------:R-:W-:Y:S01]  /*6ab0*/  BPT.TRAP 0x1 ;  /* 0x000000040000795c */ /* 0x000fe20000300000 */
.L_x_1569:
        /* <DEDUP_REMOVED lines=44> */
.L_x_1592:
[----:B------:R-:W-:Y:S05]  /*6d80*/  @P0 BRA `(.L_x_1571) ;  /* 0x0000000000140947 */ /* 0x000fea0003800000 */
[----:B------:R-:W-:Y:S01]  /*6d90*/  ISETP.NE.AND P1, PT, R20, RZ, PT ;  /* 0x000000ff1400720c */ /* 0x000fe20003f25270 */
[----:B--2---:R-:W-:-:S04]  /*6da0*/  IMAD.MOV.U32 R29, RZ, RZ, 0x6100 ;  /* 0x00006100ff1d7424 */ /* 0x004fc800078e00ff */
[----:B------:R3:W-:Y:S08]  /*6db0*/  SYNCS.ARRIVE.TRANS64 RZ, [R0+URZ+0x36430], R29 ;  /* 0x0364301d00ff79a7 */ /* 0x0007f0000800003f */
[----:B------:R-:W-:Y:S05]  /*6dc0*/  @!P1 BRA `(.L_x_1571) ;  /* 0x0000000000049947 */ /* 0x000fea0003800000 */
[----:B------:R-:W-:Y:S01]  /*6dd0*/  BPT.TRAP 0x1 ;  /* 0x000000040000795c */ /* 0x000fe20000300000 */
.L_x_1571:
        /* <DEDUP_REMOVED lines=37> */
.L_x_1594:
[----:B------:R-:W-:Y:S05]  /*7030*/  @P0 BRA `(.L_x_1573) ;  /* 0x0000000000140947 */ /* 0x000fea0003800000 */
[----:B------:R-:W-:Y:S01]  /*7040*/  ISETP.NE.AND P1, PT, R20, RZ, PT ;  /* 0x000000ff1400720c */ /* 0x000fe20003f25270 */
[----:B----4-:R-:W-:-:S04]  /*7050*/  IMAD.MOV.U32 R5, RZ, RZ, 0x6100 ;  /* 0x00006100ff057424 */ /* 0x010fc800078e00ff */
[----:B------:R5:W-:Y:S08]  /*7060*/  SYNCS.ARRIVE.TRANS64 RZ, [R0+URZ+0x36410], R5 ;  /* 0x0364100500ff79a7 */ /* 0x000bf0000800003f */
[----:B------:R-:W-:Y:S05]  /*7070*/  @!P1 BRA `(.L_x_1573) ;  /* 0x0000000000049947 */ /* 0x000fea0003800000 */
[----:B------:R-:W-:Y:S01]  /*7080*/  BPT.TRAP 0x1 ;  /* 0x000000040000795c */ /* 0x000fe20000300000 */
.L_x_1573:
        /* <DEDUP_REMOVED lines=44> */
.L_x_1565:
[----:B------:R-:W-:Y:S01]  /*7350*/  ISETP.NE.AND P1, PT, R19, RZ, PT ;  /* 0x000000ff1300720c */ /* 0x000fe20003f25270 */
[----:B------:R-:W-:Y:S02]  /*7360*/  IMAD.MOV.U32 R5, RZ, RZ, 0x1 ;  /* 0x00000001ff057424 */ /* 0x000fe400078e00ff */
[----:B------:R-:W-:-:S10]  /*7370*/  IMAD.MOV.U32 R4, RZ, RZ, R15 ;  /* 0x000000ffff047224 */ /* 0x000fd400078e000f */
[----:B------:R-:W-:Y:S05]  /*7380*/  @!P1 BRA `(.L_x_1564) ;  /* 0x0000000400889947 */ /* 0x000fea0003800000 */
[----:B------:R-:W4:Y:S02]  /*7390*/  SYNCS.PHASECHK.TRANS64.TRYWAIT P1, [R0+URZ+0x36438], R6 ;  /* 0x03643806000075a7 */ /* 0x000f24000802017f */
[----:B----4-:R-:W-:Y:S05]  /*73a0*/  @!P1 BRA `(.L_x_1575) ;  /* 0x0000000c00a49947 */ /* 0x010fea0003800000 */
.L_x_1595:
[----:B------:R-:W-:Y:S05]  /*73b0*/  @P0 BRA `(.L_x_1576) ;  /* 0x0000000000140947 */ /* 0x000fea0003800000 */
[----:B------:R-:W-:Y:S01]  /*73c0*/  ISETP.NE.AND P1, PT, R20, RZ, PT ;  /* 0x000000ff1400720c */ /* 0x000fe20003f25270 */
[----:B------:R-:W-:-:S04]  /*73d0*/  IMAD.MOV.U32 R5, RZ, RZ, 0x6100 ;  /* 0x00006100ff057424 */ /* 0x000fc800078e00ff */
[----:B------:R5:W-:Y:S08]  /*73e0*/  SYNCS.ARRIVE.TRANS64 RZ, [R0+URZ+0x36430], R5 ;  /* 0x0364300500ff79a7 */ /* 0x000bf0000800003f */
[----:B------:R-:W-:Y:S05]  /*73f0*/  @!P1 BRA `(.L_x_1576) ;  /* 0x0000000000049947 */ /* 0x000fea0003800000 */
[----:B------:R-:W-:Y:S01]  /*7400*/  BPT.TRAP 0x1 ;  /* 0x000000040000795c */ /* 0x000fe20000300000 */
.L_x_1576:
        /* <DEDUP_REMOVED lines=41> */
.L_x_1596:
[----:B-1----:R-:W-:Y:S01]  /*76a0*/  IMAD.MOV.U32 R5, RZ, RZ, RZ ;  /* 0x000000ffff057224 */ /* 0x002fe200078e00ff */
[----:B------:R-:W-:Y:S06]  /*76b0*/  @P0 BRA `(.L_x_1578) ;  /* 0x0000000000140947 */ /* 0x000fec0003800000 */
[----:B------:R-:W-:Y:S01]  /*76c0*/  ISETP.NE.AND P1, PT, R20, RZ, PT ;  /* 0x000000ff1400720c */ /* 0x000fe20003f25270 */
[----:B------:R-:W-:-:S04]  /*76d0*/  IMAD.MOV.U32 R17, RZ, RZ, 0x6100 ;  /* 0x00006100ff117424 */ /* 0x000fc800078e00ff */
[----:B------:R1:W-:Y:S08]  /*76e0*/  SYNCS.ARRIVE.TRANS64 RZ, [R0+URZ+0x36418], R17 ;  /* 0x0364181100ff79a7 */ /* 0x0003f0000800003f */
[----:B------:R-:W-:Y:S05]  /*76f0*/  @!P1 BRA `(.L_x_1578) ;  /* 0x0000000000049947 */ /* 0x000fea0003800000 */
[----:B------:R-:W-:Y:S01]  /*7700*/  BPT.TRAP 0x1 ;  /* 0x000000040000795c */ /* 0x000fe20000300000 */
.L_x_1578:
        /* <DEDUP_REMOVED lines=42> */
.L_x_1564:
[----:B------:R-:W-:-:S04]  /*79b0*/  SHF.L.U32 R3, R5, 0x1f, RZ ;  /* 0x0000001f05037819 */ /* 0x000fc800000006ff */
[----:B------:R-:W4:Y:S02]  /*79c0*/  SYNCS.PHASECHK.TRANS64.TRYWAIT P1, [R0+URZ+0x36438], R3 ;  /* 0x03643803000075a7 */ /* 0x000f24000802017f */
[----:B----4-:R-:W-:Y:S05]  /*79d0*/  @!P1 BRA `(.L_x_1579) ;  /* 0x0000000800409947 */ /* 0x010fea0003800000 */
.L_x_1597:
[----:B------:R-:W-:Y:S05]  /*79e0*/  @P0 BRA `(.L_x_1580) ;  /* 0x0000000000180947 */ /* 0x000fea0003800000 */
[----:B------:R-:W5:Y:S01]  /*79f0*/  S2R R2, SR_TID.X ;  /* 0x0000000000027919 */ /* 0x000f620000002100 */
[----:B----4-:R-:W-:-:S04]  /*7a00*/  IMAD.MOV.U32 R3, RZ, RZ, 0x6100 ;  /* 0x00006100ff037424 */ /* 0x010fc800078e00ff */
[----:B------:R4:W-:Y:S01]  /*7a10*/  SYNCS.ARRIVE.TRANS64 RZ, [R0+URZ+0x36430], R3 ;  /* 0x0364300300ff79a7 */ /* 0x0009e2000800003f */
[----:B-----5:R-:W-:-:S13]  /*7a20*/  LOP3.LUT P0, RZ, R2, 0x1f, RZ, 0xc0, !PT ;  /* 0x0000001f02ff7812 */ /* 0x020fda000780c0ff */
[----:B----4-:R-:W-:Y:S05]  /*7a30*/  @!P0 BRA `(.L_x_1580) ;  /* 0x0000000000048947 */ /* 0x010fea0003800000 */
[----:B------:R-:W-:Y:S01]  /*7a40*/  BPT.TRAP 0x1 ;  /* 0x000000040000795c */ /* 0x000fe20000300000 */
.L_x_1580:
        /* <DEDUP_REMOVED lines=43> */
.L_x_1561:
[----:B------:R-:W-:Y:S05]  /*7d00*/  BSYNC B0 ;  /* 0x0000000000007941 */ /* 0x000fea0003800000 */
.L_x_1559:
[----:B------:R-:W-:-:S03]  /*7d10*/  UMOV UR7, 0xffffffff ;  /* 0xffffffff00077882 */ /* 0x000fc60000000000 */
[----:B------:R-:W-:Y:S05]  /*7d20*/  BRA.DIV UR7, `(.L_x_1581) ;  /* 0x0000000607807947 */ /* 0x000fea000b800000 */
[----:B------:R-:W-:-:S13]  /*7d30*/  ELECT P6, URZ, PT ;  /* 0x00000000003f782f */ /* 0x000fda00038c0000 */
.L_x_1600:
[----:B------:R-:W-:Y:S05]  /*7d40*/  @!P6 BRA `(.L_x_1491) ;  /* 0x000000000074e947 */ /* 0x000fea0003800000 */
[----:B------:R-:W-:-:S06]  /*7d50*/  ULOP3.LUT UR7, UR38, 0x2, URZ, 0xfc, !UPT ;  /* 0x0000000226077892 */ /* 0x000fcc000f8efc3f */
[----:B------:R-:W-:-:S05]  /*7d60*/  IMAD.U32 R0, RZ, RZ, UR7 ;  /* 0x00000007ff007e24 */ /* 0x000fca000f8e00ff */
[----:B------:R-:W-:-:S13]  /*7d70*/  ISETP.NE.AND P2, PT, R0, 0x3, PT ;  /* 0x000000030000780c */ /* 0x000fda0003f45270 */
[----:B------:R-:W-:Y:S05]  /*7d80*/  @!P2 BRA `(.L_x_1582) ;  /* 0x000000000004a947 */ /* 0x000fea0003800000 */
[----:B------:R-:W-:Y:S01]  /*7d90*/  BPT.TRAP 0x1 ;  /* 0x000000040000795c */ /* 0x000fe20000300000 */
.L_x_1582:
        /* <DEDUP_REMOVED lines=15> */
.L_x_1601:
[----:B------:R-:W2:Y:S02]  /*7e90*/  SYNCS.PHASECHK.TRANS64.TRYWAIT P0, [R3+URZ], R0 ;  /* 0x00000000030075a7 */ /* 0x000ea4000800017f */
[----:B--2---:R-:W-:Y:S05]  /*7ea0*/  @!P0 BRA `(.L_x_1584) ;  /* 0x0000000400548947 */ /* 0x004fea0003800000 */
.L_x_1602:
[----:B------:R-:W-:Y:S05]  /*7eb0*/  @!P2 BRA `(.L_x_1585) ;  /* 0x000000000004a947 */ /* 0x000fea0003800000 */
[----:B------:R-:W-:Y:S01]  /*7ec0*/  BPT.TRAP 0x1 ;  /* 0x000000040000795c */ /* 0x000fe20000300000 */
.L_x_1585:
[----:B------:R-:W-:-:S07]  /*7ed0*/  SHF.L.U32 R5, R5, 0x1f, RZ ;  /* 0x0000001f05057819 */ /* 0x000fce00000006ff */
.L_x_1586:
[----:B---3--:R3:W4:Y:S02]  /*7ee0*/  SYNCS.PHASECHK.TRANS64.TRYWAIT P0, [R4+URZ+0x36438], R5 ;  /* 0x03643805040075a7 */ /* 0x008724000800017f */
[----:B----4-:R-:W-:Y:S05]  /*7ef0*/  @!P0 NANOSLEEP.SYNCS 0x989680 ;  /* 0x009896800000895d */ /* 0x010fea0003900000 */
[----:B------:R-:W4:Y:S02]  /*7f00*/  @!P0 SYNCS.PHASECHK.TRANS64 P0, [R4+URZ+0x36438], R5 ;  /* 0x03643805040085a7 */ /* 0x000f24000800007f */
[----:B----4-:R-:W-:Y:S05]  /*7f10*/  @!P0 BRA `(.L_x_1586) ;  /* 0xfffffffc00f08947 */ /* 0x010fea000383ffff */
.L_x_1491:
[----:B------:R-:W-:Y:S05]  /*7f20*/  BSYNC B6 ;  /* 0x0000000000067941 */ /* 0x000fea0003800000 */
.L_x_1488:
[----:B------:R-:W-:Y:S05]  /*7f30*/  EXIT ;  /* 0x000000000000794d */ /* 0x000fea0003800000 */
.L_x_1498:
[----:B------:R-:W-:Y:S02]  /*7f40*/  IMAD.MOV.U32 R12, RZ, RZ, RZ ;  /* 0x000000ffff0c7224 */ /* 0x000fe400078e00ff */
[----:B------:R-:W-:Y:S02]  /*7f50*/  IMAD.MOV.U32 R11, RZ, RZ, 0x1f ;  /* 0x0000001fff0b7424 */ /* 0x000fe400078e00ff */
[----:B------:R-:W-:-:S07]  /*7f60*/  IMAD.MOV.U32 R15, RZ, RZ, -0x1 ;  /* 0xffffffffff0f7424 */ /* 0x000fce00078e00ff */
[----:B------:R-:W-:Y:S05]  /*7f70*/  WARPSYNC.COLLECTIVE R15, `(.L_x_1587) ;  /* 0x000000000f087348 */ /* 0x000fea0003c00000 */
[----:B------:R1:W2:Y:S02]  /*7f80*/  SHFL.IDX P6, R14, R13, R12, R11 ;  /* 0x0000000c0d0e7389 */ /* 0x0002a400000c000b */
[----:B-12---:R-:W-:Y:S01]  /*7f90*/  ENDCOLLECTIVE ;  /* 0x000000000000791b */ /* 0x006fe20003800000 */
.L_x_1587:
[----:B------:R-:W-:Y:S05]  /*7fa0*/  BRA `(.L_x_1588) ;  /* 0xffffff9000387947 */ /* 0x000fea000383ffff */
.L_x_1500:
[----:B--2---:R2:W3:Y:S02]  /*7fb0*/  SYNCS.PHASECHK.TRANS64.TRYWAIT P0, [R153+URZ+0x36400], R10 ;  /* 0x0364000a990075a7 */ /* 0x0044e4000800017f */
[----:B---3--:R-:W-:Y:S05]  /*7fc0*/  @!P0 NANOSLEEP.SYNCS 0x989680 ;  /* 0x009896800000895d */ /* 0x008fea0003900000 */
[----:B------:R-:W3:Y:S02]  /*7fd0*/  @!P0 SYNCS.PHASECHK.TRANS64 P0, [R153+URZ+0x36400], R10 ;  /* 0x0364000a990085a7 */ /* 0x000ee4000800007f */
[----:B---3--:R-:W-:Y:S05]  /*7fe0*/  @!P0 BRA `(.L_x_1500) ;  /* 0xfffffffc00f08947 */ /* 0x008fea000383ffff */
[----:B------:R-:W-:Y:S05]  /*7ff0*/  BRA `(.L_x_1499) ;  /* 0xffffff9000707947 */ /* 0x000fea000383ffff */
.L_x_1504:
[----:B--2---:R2:W3:Y:S02]  /*8000*/  SYNCS.PHASECHK.TRANS64.TRYWAIT P1, [R3+URZ+0x36410], R16 ;  /* 0x03641010030075a7 */ /* 0x0044e4000802017f */
[----:B---3--:R-:W-:Y:S05]  /*8010*/  @!P1 NANOSLEEP.SYNCS 0x989680 ;  /* 0x009896800000995d */ /* 0x008fea0003900000 */
[----:B------:R-:W3:Y:S02]  /*8020*/  @!P1 SYNCS.PHASECHK.TRANS64 P1, [R3+URZ+0x36410], R16 ;  /* 0x03641010030095a7 */ /* 0x000ee4000802007f */
[----:B---3--:R-:W-:Y:S05]  /*8030*/  @!P1 BRA `(.L_x_1504) ;  /* 0xfffffffc00f09947 */ /* 0x008fea000383ffff */
[----:B------:R-:W-:Y:S05]  /*8040*/  BRA `(.L_x_1503) ;  /* 0xffffff98003c7947 */ /* 0x000fea000383ffff */
.L_x_1508:
[----:B--2---:R2:W1:Y:S02]  /*8050*/  SYNCS.PHASECHK.TRANS64.TRYWAIT P1, [R153+URZ+0x36430], R16 ;  /* 0x03643010990075a7 */ /* 0x004464000802017f */
[----:B-1----:R-:W-:Y:S05]  /*8060*/  @!P1 NANOSLEEP.SYNCS 0x989680 ;  /* 0x009896800000995d */ /* 0x002fea0003900000 */
[----:B------:R-:W1:Y:S02]  /*8070*/  @!P1 SYNCS.PHASECHK.TRANS64 P1, [R153+URZ+0x36430], R16 ;  /* 0x03643010990095a7 */ /* 0x000e64000802007f */
[----:B-1----:R-:W-:Y:S05]  /*8080*/  @!P1 BRA `(.L_x_1508) ;  /* 0xfffffffc00f09947 */ /* 0x002fea000383ffff */
[----:B------:R-:W-:Y:S05]  /*8090*/  BRA `(.L_x_1507) ;  /* 0xffffff9c00e07947 */ /* 0x000fea000383ffff */
.L_x_1562:
[----:B-1----:R1:W2:Y:S02]  /*80a0*/  SYNCS.PHASECHK.TRANS64.TRYWAIT P1, [R0+URZ+0x36420], R6 ;  /* 0x03642006000075a7 */ /* 0x0022a4000802017f */
[----:B--2---:R-:W-:Y:S05]  /*80b0*/  @!P1 NANOSLEEP.SYNCS 0x989680 ;  /* 0x009896800000995d */ /* 0x004fea0003900000 */
[----:B------:R-:W2:Y:S02]  /*80c0*/  @!P1 SYNCS.PHASECHK.TRANS64 P1, [R0+URZ+0x36420], R6 ;  /* 0x03642006000095a7 */ /* 0x000ea4000802007f */
[----:B--2---:R-:W-:Y:S05]  /*80d0*/  @!P1 BRA `(.L_x_1562) ;  /* 0xfffffffc00f09947 */ /* 0x004fea000383ffff */
[----:B------:R-:W-:Y:S05]  /*80e0*/  BRA `(.L_x_1589) ;  /* 0xffffffdc00847947 */ /* 0x000fea000383ffff */
.L_x_1566:
[----:B-1----:R1:W2:Y:S02]  /*80f0*/  SYNCS.PHASECHK.TRANS64.TRYWAIT P1, [R0+URZ+0x36438], R6 ;  /* 0x03643806000075a7 */ /* 0x0022a4000802017f */
[----:B--2---:R-:W-:Y:S05]  /*8100*/  @!P1 NANOSLEEP.SYNCS 0x989680 ;  /* 0x009896800000995d */ /* 0x004fea0003900000 */
[----:B------:R-:W2:Y:S02]  /*8110*/  @!P1 SYNCS.PHASECHK.TRANS64 P1, [R0+URZ+0x36438], R6 ;  /* 0x03643806000095a7 */ /* 0x000ea4000802007f */
[----:B--2---:R-:W-:Y:S05]  /*8120*/  @!P1 BRA `(.L_x_1566) ;  /* 0xfffffffc00f09947 */ /* 0x004fea000383ffff */
[----:B------:R-:W-:Y:S05]  /*8130*/  BRA `(.L_x_1590) ;  /* 0xffffffe400707947 */ /* 0x000fea000383ffff */
.L_x_1568:
[----:B--2---:R2:W3:Y:S02]  /*8140*/  SYNCS.PHASECHK.TRANS64.TRYWAIT P1, [R0+URZ+0x36428], R3 ;  /* 0x03642803000075a7 */ /* 0x0044e4000802017f */
[----:B---3--:R-:W-:Y:S05]  /*8150*/  @!P1 NANOSLEEP.SYNCS 0x989680 ;  /* 0x009896800000995d */ /* 0x008fea0003900000 */
[----:B------:R-:W3:Y:S02]  /*8160*/  @!P1 SYNCS.PHASECHK.TRANS64 P1, [R0+URZ+0x36428], R3 ;  /* 0x03642803000095a7 */ /* 0x000ee4000802007f */
[----:B---3--:R-:W-:Y:S05]  /*8170*/  @!P1 BRA `(.L_x_1568) ;  /* 0xfffffffc00f09947 */ /* 0x008fea000383ffff */
[----:B------:R-:W-:Y:S05]  /*8180*/  BRA `(.L_x_1591) ;  /* 0xffffffe800347947 */ /* 0x000fea000383ffff */
.L_x_1570:
[----:B--2---:R2:W3:Y:S02]  /*8190*/  SYNCS.PHASECHK.TRANS64.TRYWAIT P1, [R0+URZ+0x36438], R29 ;  /* 0x0364381d000075a7 */ /* 0x0044e4000802017f */
[----:B---3--:R-:W-:Y:S05]  /*81a0*/  @!P1 NANOSLEEP.SYNCS 0x989680 ;  /* 0x009896800000995d */ /* 0x008fea0003900000 */
[----:B------:R-:W3:Y:S02]  /*81b0*/  @!P1 SYNCS.PHASECHK.TRANS64 P1, [R0+URZ+0x36438], R29 ;  /* 0x0364381d000095a7 */ /* 0x000ee4000802007f */
[----:B---3--:R-:W-:Y:S05]  /*81c0*/  @!P1 BRA `(.L_x_1570) ;  /* 0xfffffffc00f09947 */ /* 0x008fea000383ffff */
[----:B------:R-:W-:Y:S05]  /*81d0*/  BRA `(.L_x_1592) ;  /* 0xffffffe800e87947 */ /* 0x000fea000383ffff */
.L_x_1572:
[----:B------:R-:W-:-:S07]  /*81e0*/  SHF.L.U32 R5, R7, 0x1f, RZ ;  /* 0x0000001f07057819 */ /* 0x000fce00000006ff */
.L_x_1593:
[----:B----4-:R4:W5:Y:S02]  /*81f0*/  SYNCS.PHASECHK.TRANS64.TRYWAIT P1, [R0+URZ+0x36420], R5 ;  /* 0x03642005000075a7 */ /* 0x010964000802017f */
[----:B-----5:R-:W-:Y:S05]  /*8200*/  @!P1 NANOSLEEP.SYNCS 0x989680 ;  /* 0x009896800000995d */ /* 0x020fea0003900000 */
[----:B------:R-:W5:Y:S02]  /*8210*/  @!P1 SYNCS.PHASECHK.TRANS64 P1, [R0+URZ+0x36420], R5 ;  /* 0x03642005000095a7 */ /* 0x000f64000802007f */
[----:B-----5:R-:W-:Y:S05]  /*8220*/  @!P1 BRA `(.L_x_1593) ;  /* 0xfffffffc00f09947 */ /* 0x020fea000383ffff */
[----:B------:R-:W-:Y:S05]  /*8230*/  BRA `(.L_x_1594) ;  /* 0xffffffec007c7947 */ /* 0x000fea000383ffff */
.L_x_1575:
[----:B----4-:R4:W5:Y:S02]  /*8240*/  SYNCS.PHASECHK.TRANS64.TRYWAIT P1, [R0+URZ+0x36438], R6 ;  /* 0x03643806000075a7 */ /* 0x010964000802017f */
[----:B-----5:R-:W-:Y:S05]  /*8250*/  @!P1 NANOSLEEP.SYNCS 0x989680 ;  /* 0x009896800000995d */ /* 0x020fea0003900000 */
[----:B------:R-:W5:Y:S02]  /*8260*/  @!P1 SYNCS.PHASECHK.TRANS64 P1, [R0+URZ+0x36438], R6 ;  /* 0x03643806000095a7 */ /* 0x000f64000802007f */
[----:B-----5:R-:W-:Y:S05]  /*8270*/  @!P1 BRA `(.L_x_1575) ;  /* 0xfffffffc00f09947 */ /* 0x020fea000383ffff */
[----:B------:R-:W-:Y:S05]  /*8280*/  BRA `(.L_x_1595) ;  /* 0xfffffff000487947 */ /* 0x000fea000383ffff */
.L_x_1577:
[----:B-1----:R1:W4:Y:S02]  /*8290*/  SYNCS.PHASECHK.TRANS64.TRYWAIT P1, [R0+URZ+0x36428], R5 ;  /* 0x03642805000075a7 */ /* 0x002324000802017f */
[----:B----4-:R-:W-:Y:S05]  /*82a0*/  @!P1 NANOSLEEP.SYNCS 0x989680 ;  /* 0x009896800000995d */ /* 0x010fea0003900000 */
[----:B------:R-:W4:Y:S02]  /*82b0*/  @!P1 SYNCS.PHASECHK.TRANS64 P1, [R0+URZ+0x36428], R5 ;  /* 0x03642805000095a7 */ /* 0x000f24000802007f */
[----:B----4-:R-:W-:Y:S05]  /*82c0*/  @!P1 BRA `(.L_x_1577) ;  /* 0xfffffffc00f09947 */ /* 0x010fea000383ffff */
[----:B------:R-:W-:Y:S05]  /*82d0*/  BRA `(.L_x_1596) ;  /* 0xfffffff000f07947 */ /* 0x000fea000383ffff */
.L_x_1579:
[----:B----4-:R4:W5:Y:S02]  /*82e0*/  SYNCS.PHASECHK.TRANS64.TRYWAIT P1, [R0+URZ+0x36438], R3 ;  /* 0x03643803000075a7 */ /* 0x010964000802017f */
[----:B-----5:R-:W-:Y:S05]  /*82f0*/  @!P1 NANOSLEEP.SYNCS 0x989680 ;  /* 0x009896800000995d */ /* 0x020fea0003900000 */
[----:B------:R-:W5:Y:S02]  /*8300*/  @!P1 SYNCS.PHASECHK.TRANS64 P1, [R0+URZ+0x36438], R3 ;  /* 0x03643803000095a7 */ /* 0x000f64000802007f */
[----:B-----5:R-:W-:Y:S05]  /*8310*/  @!P1 BRA `(.L_x_1579) ;  /* 0xfffffffc00f09947 */ /* 0x020fea000383ffff */
[----:B------:R-:W-:Y:S05]  /*8320*/  BRA `(.L_x_1597) ;  /* 0xfffffff400ac7947 */ /* 0x000fea000383ffff */
.L_x_1581:
[----:B------:R-:W-:Y:S01]  /*8330*/  BSSY B0, `(.L_x_1598) ;  /* 0x0000006000007945 */ /* 0x000fe20003800000 */
[----:B------:R-:W-:-:S07]  /*8340*/  IMAD.MOV.U32 R15, RZ, RZ, -0x1 ;  /* 0xffffffffff0f7424 */ /* 0x000fce00078e00ff */
[----:B------:R-:W-:Y:S05]  /*8350*/  WARPSYNC.COLLECTIVE R15, `(.L_x_1599) ;  /* 0x000000000f0c7348 */ /* 0x000fea0003c00000 */
[----:B------:R-:W-:Y:S02]  /*8360*/  ELECT P6, UR62, PT ;  /* 0x00000000003e782f */ /* 0x000fe400038c0000 */
[----:B------:R-:W-:Y:S01]  /*8370*/  MOV R14, UR62 ;  /* 0x0000003e000e7c02 */ /* 0x000fe20008000f00 */
[----:B------:R-:W-:Y:S10]  /*8380*/  ENDCOLLECTIVE ;  /* 0x000000000000791b */ /* 0x000ff40003800000 */
.L_x_1599:
[----:B------:R-:W-:Y:S05]  /*8390*/  BSYNC B0 ;  /* 0x0000000000007941 */ /* 0x000fea0003800000 */
.L_x_1598:
[----:B------:R-:W-:Y:S05]  /*83a0*/  BRA `(.L_x_1600) ;  /* 0xfffffff800647947 */ /* 0x000fea000383ffff */
.L_x_1583:
[----:B-1----:R1:W2:Y:S02]  /*83b0*/  SYNCS.PHASECHK.TRANS64.TRYWAIT P0, [R9+URZ], R2 ;  /* 0x00000002090075a7 */ /* 0x0022a4000800017f */
[----:B--2---:R-:W-:Y:S05]  /*83c0*/  @!P0 NANOSLEEP.SYNCS 0x989680 ;  /* 0x009896800000895d */ /* 0x004fea0003900000 */
[----:B------:R-:W2:Y:S02]  /*83d0*/  @!P0 SYNCS.PHASECHK.TRANS64 P0, [R9+URZ], R2 ;  /* 0x00000002090085a7 */ /* 0x000ea4000800007f */
[----:B--2---:R-:W-:Y:S05]  /*83e0*/  @!P0 BRA `(.L_x_1583) ;  /* 0xfffffffc00f08947 */ /* 0x004fea000383ffff */
[----:B------:R-:W-:Y:S05]  /*83f0*/  BRA `(.L_x_1601) ;  /* 0xfffffff800a47947 */ /* 0x000fea000383ffff */
.L_x_1584:
[----:B--2---:R2:W3:Y:S02]  /*8400*/  SYNCS.PHASECHK.TRANS64.TRYWAIT P0, [R3+URZ], R0 ;  /* 0x00000000030075a7 */ /* 0x0044e4000800017f */
[----:B---3--:R-:W-:Y:S05]  /*8410*/  @!P0 NANOSLEEP.SYNCS 0x989680 ;  /* 0x009896800000895d */ /* 0x008fea0003900000 */
[----:B------:R-:W3:Y:S02]  /*8420*/  @!P0 SYNCS.PHASECHK.TRANS64 P0, [R3+URZ], R0 ;  /* 0x00000000030085a7 */ /* 0x000ee4000800007f */
[----:B---3--:R-:W-:Y:S05]  /*8430*/  @!P0 BRA `(.L_x_1584) ;  /* 0xfffffffc00f08947 */ /* 0x008fea000383ffff */
[----:B------:R-:W-:Y:S05]  /*8440*/  BRA `(.L_x_1602) ;  /* 0xfffffff800987947 */ /* 0x000fea000383ffff */
.L_x_1603:
        /* <DEDUP_REMOVED lines=11> */
.L_x_3865:


//--------------------- .text._ZN7cutlass13device_kernelIN5flash11enable_sm90INS1_16FlashAttnBwdSm90INS1_25CollectiveMainloopBwdSm90ILi2ELi1ELi1EN4cute5tupleIJNS5_1CILi1EEES8_S8_EEENS6_IJNS7_ILi64EEENS7_ILi96EEENS7_ILi192EEEEEENS_10bfloat16_tEfNS_4arch4Sm90ELb0ELb1ELb0ELb0ELb1ELb0ELb1ELb0ELi3ELi1ELi1ELi1ELb0EEENS1_24CollectiveEpilogueBwdGQAISD_fSG_Li384ELb0ELb1EEENS1_19SingleTileSchedulerILb0ELb0ELb0ELi96EEEEEEEEEvNT_6ParamsE --------------------------
	.section	.text._ZN7cutlass13device_kernelIN5flash11enable_sm90INS1_16FlashAttnBwdSm90INS1_25CollectiveMainloopBwdSm90ILi2ELi1ELi1EN4cute5tupleIJNS5_1CILi1EEES8_S8_EEENS6_IJNS7_ILi64EEENS7_ILi96EEENS7_ILi192EEEEEENS_10bfloat16_tEfNS_4arch4Sm90ELb0ELb1ELb0ELb0ELb1ELb0ELb1ELb0ELi3ELi1ELi1ELi1ELb0EEENS1_24CollectiveEpilogueBwdGQAISD_fSG_Li384ELb0ELb1EEENS1_19SingleTileSchedulerILb0ELb0ELb0ELi96EEEEEEEEEvNT_6ParamsE,"ax",@progbits
	.align	128
.text._ZN7cutlass13device_kernelIN5flash11enable_sm90INS1_16FlashAttnBwdSm90INS1_25CollectiveMainloopBwdSm90ILi2ELi1ELi1EN4cute5tupleIJNS5_1CILi1EEES8_S8_EEENS6_IJNS7_ILi64EEENS7_ILi96EEENS7_ILi192EEEEEENS_10bfloat16_tEfNS_4arch4Sm90ELb0ELb1ELb0ELb0ELb1ELb0ELb1ELb0ELi3ELi1ELi1ELi1ELb0EEENS1_24CollectiveEpilogueBwdGQAISD_fSG_Li384ELb0ELb1EEENS1_19SingleTileSchedulerILb0ELb0ELb0ELi96EEEEEEEEEvNT_6ParamsE:
        .type           _ZN7cutlass13device_kernelIN5flash11enable_sm90INS1_16FlashAttnBwdSm90INS1_25CollectiveMainloopBwdSm90ILi2ELi1ELi1EN4cute5tupleIJNS5_1CILi1EEES8_S8_EEENS6_IJNS7_ILi64EEENS7_ILi96EEENS7_ILi192EEEEEENS_10bfloat16_tEfNS_4arch4Sm90ELb0ELb1ELb0ELb0ELb1ELb0ELb1ELb0ELi3ELi1ELi1ELi1ELb0EEENS1_24CollectiveEpilogueBwdGQAISD_fSG_Li384ELb0ELb1EEENS1_19SingleTileSchedulerILb0ELb0ELb0ELi96EEEEEEEEEvNT_6ParamsE,@function
        .size           _ZN7cutlass13device_kernelIN5flash11enable_sm90INS1_16FlashAttnBwdSm90INS1_25CollectiveMainloopBwdSm90ILi2ELi1ELi1EN4cute5tupleIJNS5_1CILi1EEES8_S8_EEENS6_IJNS7_ILi64EEENS7_ILi96EEENS7_ILi192EEEEEENS_10bfloat16_tEfNS_4arch4Sm90ELb0ELb1ELb0ELb0ELb1ELb0ELb1ELb0ELi3ELi1ELi1ELi1ELb0EEENS1_24CollectiveEpilogueBwdGQAISD_fSG_Li384ELb0ELb1EEENS1_19SingleTileSchedulerILb0ELb0ELb0ELi96EEEEEEEEEvNT_6ParamsE,(.L_x_3866 - _ZN7cutlass13device_kernelIN5flash11enable_sm90INS1_16FlashAttnBwdSm90INS1_25CollectiveMainloopBwdSm90ILi2ELi1ELi1EN4cute5tupleIJNS5_1CILi1EEES8_S8_EEENS6_IJNS7_ILi64EEENS7_ILi96EEENS7_ILi192EEEEEENS_10bfloat16_tEfNS_4arch4Sm90ELb0ELb1ELb0ELb0ELb1ELb0ELb1ELb0ELi3ELi1ELi1ELi1ELb0EEENS1_24CollectiveEpilogueBwdGQAISD_fSG_Li384ELb0ELb1EEENS1_19SingleTileSchedulerILb0ELb0ELb0ELi96EEEEEEEEEvNT_6ParamsE)
        .other          _ZN7cutlass13device_kernelIN5flash11enable_sm90INS1_16FlashAttnBwdSm90INS1_25CollectiveMainloopBwdSm90ILi2ELi1ELi1EN4cute5tupleIJNS5_1CILi1EEES8_S8_EEENS6_IJNS7_ILi64EEENS7_ILi96EEENS7_ILi192EEEEEENS_10bfloat16_tEfNS_4arch4Sm90ELb0ELb1ELb0ELb0ELb1ELb0ELb1ELb0ELi3ELi1ELi1ELi1ELb0EEENS1_24CollectiveEpilogueBwdGQAISD_fSG_Li384ELb0ELb1EEENS1_19SingleTileSchedulerILb0ELb0ELb0ELi96EEEEEEEEEvNT_6ParamsE,@"STO_CUDA_ENTRY STV_DEFAULT"
_ZN7cutlass13device_kernelIN5flash11enable_sm90INS1_16FlashAttnBwdSm90INS1_25CollectiveMainloopBwdSm90ILi2ELi1ELi1EN4cute5tupleIJNS5_1CILi1EEES8_S8_EEENS6_IJNS7_ILi64EEENS7_ILi96EEENS7_ILi192EEEEEENS_10bfloat16_tEfNS_4arch4Sm90ELb0ELb1ELb0ELb0ELb1ELb0ELb1ELb0ELi3ELi1ELi1ELi1ELb0EEENS1_24CollectiveEpilogueBwdGQAISD_fSG_Li384ELb0ELb1EEENS1_19SingleTileSchedulerILb0ELb0ELb0ELi96EEEEEEEEEvNT_6ParamsE:
        /* <DEDUP_REMOVED lines=23> */
.L_x_1605:
[----:B------:R-:W-:Y:S05]  /*0170*/  BSYNC B0 ;  /* 0x0000000000007941 */ /* 0x000fea0003800000 */
.L_x_1604:
        /* <DEDUP_REMOVED lines=37> */
.L_x_1606:
        /* <DEDUP_REMOVED lines=20> */
.L_x_1607:
[----:B------:R-:W-:Y:S01]  /*0510*/  PLOP3.LUT P0, PT, PT, PT, UP0, 0x80, 0x0 ;  /* 0x000000000000781c */ /* 0x000fe20003f0f008 */
[----:B------:R-:W-:Y:S01]  /*0520*/  NOP ;  /* 0x0000000000007918 */ /* 0x000fe20000000000 */
[----:B------:R-:W-:Y:S01]  /*0530*/  ULDC.64 UR46, c[0x0][0x208] ;  /* 0x00008200002e7ab9 */ /* 0x000fe20000000a00 */
[----:B------:R-:W-:Y:S01]  /*0540*/  BSSY B6, `(.L_x_1608) ;  /* 0x00008da000067945 */ /* 0x000fe20003800000 */
[----:B-12-4-:R-:W-:Y:S09]  /*0550*/  BAR.SYNC.DEFER_BLOCKING 0x0 ;  /* 0x0000000000007b1d */ /* 0x016ff20000010000 */
[----:B------:R-:W-:Y:S05]  /*0560*/  @!P0 BRA `(.L_x_1609) ;  /* 0x0000004800048947 */ /* 0x000fea0003800000 */
.L_x_1610:
        /* <DEDUP_REMOVED lines=13> */
[----:B-1----:R-:W-:Y:S05]  /*0640*/  @!P0 BRA `(.L_x_1611) ;  /* 0x0000008c00248947 */ /* 0x002fea0003800000 */
        /* <DEDUP_REMOVED lines=71> */
.L_x_1612:
        /* <DEDUP_REMOVED lines=36> */
.L_x_1615:
        /* <DEDUP_REMOVED lines=15> */
.L_x_1614:
        /* <DEDUP_REMOVED lines=20> */
.L_x_1617:
        /* <DEDUP_REMOVED lines=15> */
.L_x_1616:
        /* <DEDUP_REMOVED lines=8> */
.L_x_1749:
        /* <DEDUP_REMOVED lines=19> */
.L_x_1619:
        /* <DEDUP_REMOVED lines=109> */
.L_x_1639:
[----:B------:R-:W-:-:S13]  /*18a0*/  ISETP.NE.AND P0, PT, R14, 0x3, PT ;  /* 0x000000030e00780c */ /* 0x000fda0003f05270 */
[----:B------:R-:W-:Y:S05]  /*18b0*/  @!P0 BRA `(.L_x_1621) ;  /* 0x0000000000048947 */ /* 0x000fea0003800000 */
[----:B------:R-:W-:Y:S01]  /*18c0*/  BPT.TRAP 0x1 ;  /* 0x000000040000795c */ /* 0x000fe20000300000 */
.L_x_1621:
[----:B------:R-:W-:Y:S02]  /*18d0*/  LEA R3, R2, UR37, 0x3 ;  /* 0x0000002502037c11 */ /* 0x000fe4000f8e18ff */
[----:B------:R-:W-:-:S04]  /*18e0*/  SHF.L.U32 R16, R7, 0x1f, RZ ;  /* 0x0000001f07107819 */ /* 0x000fc800000006ff */
[----:B------:R1:W2:Y:S01]  /*18f0*/  SYNCS.PHASECHK.TRANS64.TRYWAIT P1, [R3+URZ+0x36410], R16 ;  /* 0x03641010030075a7 */ /* 0x0002a2000802017f */
[----:B------:R-:W-:Y:S05]  /*1900*/  @!P0 BRA `(.L_x_1622) ;  /* 0x0000000000048947 */ /* 0x000fea0003800000 */
[----:B------:R-:W-:Y:S01]  /*1910*/  BPT.TRAP 0x1 ;  /* 0x000000040000795c */ /* 0x000fe20000300000 */
.L_x_1622:
[----:B--2---:R-:W-:Y:S05]  /*1920*/  @P1 BRA `(.L_x_1623) ;  /* 0x0000000000081947 */ /* 0x004fea0003800000 */
[----:B------:R-:W2:Y:S02]  /*1930*/  SYNCS.PHASECHK.TRANS64.TRYWAIT P1, [R3+URZ+0x36410], R16 ;  /* 0x03641010030075a7 */ /* 0x000ea4000802017f */
[----:B--2---:R-:W-:Y:S05]  /*1940*/  @!P1 BRA `(.L_x_1624) ;  /* 0x00000078009c9947 */ /* 0x004fea0003800000 */
.L_x_1623:
        /* <DEDUP_REMOVED lines=101> */
.L_x_1625:
[----:B-12---:R-:W-:-:S04]  /*1fa0*/  SHF.L.U32 R16, R4, 0x1f, RZ ;  /* 0x0000001f04107819 */ /* 0x006fc800000006ff */
[----:B------:R1:W2:Y:S01]  /*1fb0*/  SYNCS.PHASECHK.TRANS64.TRYWAIT P1, [UR37+0x36430], R16 ;  /* 0x03643010ff0075a7 */ /* 0x0002a20008020165 */
[----:B------:R-:W-:Y:S05]  /*1fc0*/  @!P0 BRA `(.L_x_1626) ;  /* 0x0000000000048947 */ /* 0x000fea0003800000 */
[----:B------:R-:W-:Y:S01]  /*1fd0*/  BPT.TRAP 0x1 ;  /* 0x000000040000795c */ /* 0x000fe20000300000 */
.L_x_1626:
[----:B--2---:R-:W-:Y:S05]  /*1fe0*/  @P1 BRA `(.L_x_1627) ;  /* 0x0000000000081947 */ /* 0x004fea0003800000 */
[----:B------:R-:W2:Y:S02]  /*1ff0*/  SYNCS.PHASECHK.TRANS64.TRYWAIT P1, [UR37+0x36430], R16 ;  /* 0x03643010ff0075a7 */ /* 0x000ea40008020165 */
[----:B--2---:R-:W-:Y:S05]  /*2000*/  @!P1 BRA `(.L_x_1628) ;  /* 0x0000007400009947 */ /* 0x004fea0003800000 */
.L_x_1627:
        /* <DEDUP_REMOVED lines=114> */
.L_x_1631:
[----:B------:R-:W-:-:S06]  /*2730*/  UISETP.NE.AND UP0, UPT, UR44, 0x1, UPT ;  /* 0x000000012c00788c */ /* 0x000fcc000bf05270 */
[----:B------:R-:W-:-:S05]  /*2740*/  PLOP3.LUT P1, PT, PT, PT, UP0, 0x80, 0x0 ;  /* 0x000000000000781c */ /* 0x000fca0003f2f008 */
[----:B------:R-:W-:-:S08]  /*2750*/  @UP0 ULDC UR5, c[0x0][0x754] ;  /* 0x0001d50000050ab9 */ /* 0x000fd00000000800 */
[----:B------:R-:W-:Y:S01]  /*2760*/  @P1 IMAD.HI.U32 R15, R22, UR5, RZ ;  /* 0x00000005160f1c27 */ /* 0x000fe2000f8e00ff */
[----:B------:R-:W-:-:S04]  /*2770*/  @UP0 ULDC UR5, c[0x0][0x758] ;  /* 0x0001d60000050ab9 */ /* 0x000fc80000000800 */
[----:B------:R-:W-:-:S07]  /*2780*/  @P1 SHF.R.U32.HI R22, RZ, UR5, R15 ;  /* 0x00000005ff161c19 */ /* 0x000fce000801160f */
.L_x_1632:
[----:B------:R-:W-:Y:S05]  /*2790*/  BSYNC B0 ;  /* 0x0000000000007941 */ /* 0x000fea0003800000 */
.L_x_1630:
[----:B------:R-:W-:Y:S01]  /*27a0*/  IMAD R22, R22, UR44, R11 ;  /* 0x0000002c16167c24 */ /* 0x000fe2000f8e020b */
[----:B------:R-:W-:-:S04]  /*27b0*/  IADD3 R15, R18, UR4, R5 ;  /* 0x00000004120f7c10 */ /* 0x000fc8000fffe005 */
[----:B------:R-:W-:Y:S02]  /*27c0*/  VIADDMNMX R16, R22, UR44, R16, PT ;  /* 0x0000002c16107c46 */ /* 0x000fe4000b800110 */
[----:B------:R-:W-:-:S07]  /*27d0*/  VIMNMX R15, R15, R22, !PT ;  /* 0x000000160f0f7248 */ /* 0x000fce0007fe0100 */
.L_x_1629:
        /* <DEDUP_REMOVED lines=52> */
.L_x_1635:
[----:B------:R-:W-:-:S06]  /*2b20*/  UISETP.NE.AND UP0, UPT, UR44, 0x1, UPT ;  /* 0x000000012c00788c */ /* 0x000fcc000bf05270 */
[----:B------:R-:W-:-:S05]  /*2b30*/  PLOP3.LUT P6, PT, PT, PT, UP0, 0x80, 0x0 ;  /* 0x000000000000781c */ /* 0x000fca0003fcf008 */
[----:B------:R-:W-:-:S08]  /*2b40*/  @UP0 ULDC UR4, c[0x0][0x754] ;  /* 0x0001d50000040ab9 */ /* 0x000fd00000000800 */
[----:B------:R-:W-:Y:S01]  /*2b50*/  @P6 IMAD.HI.U32 R15, R18, UR4, RZ ;  /* 0x00000004120f6c27 */ /* 0x000fe2000f8e00ff */
[----:B------:R-:W-:Y:S01]  /*2b60*/  PLOP3.LUT P6, PT, PT, PT, UP0, 0x80, 0x0 ;  /* 0x000000000000781c */ /* 0x000fe20003fcf008 */
[----:B------:R-:W-:-:S12]  /*2b70*/  @UP0 ULDC UR4, c[0x0][0x758] ;  /* 0x0001d60000040ab9 */ /* 0x000fd80000000800 */
[----:B------:R-:W-:-:S07]  /*2b80*/  @P6 SHF.R.U32.HI R18, RZ, UR4, R15 ;  /* 0x00000004ff126c19 */ /* 0x000fce000801160f */
.L_x_1636:
[----:B------:R-:W-:Y:S05]  /*2b90*/  BSYNC B0 ;  /* 0x0000000000007941 */ /* 0x000fea0003800000 */
.L_x_1634:
[----:B------:R-:W-:-:S05]  /*2ba0*/  IMAD R18, R18, UR44, R11 ;  /* 0x0000002c12127c24 */ /* 0x000fca000f8e020b */
[----:B------:R-:W-:Y:S02]  /*2bb0*/  VIMNMX R17, R17, R18, !PT ;  /* 0x0000001211117248 */ /* 0x000fe40007fe0100 */
[----:B------:R-:W-:-:S07]  /*2bc0*/  VIADDMNMX R19, R18, UR44, R19, PT ;  /* 0x0000002c12137c46 */ /* 0x000fce000b800113 */
.L_x_1633:
        /* <DEDUP_REMOVED lines=18> */
[--C-:B------:R-:W-:Y:S01]  /*2cf0*/  FFMA.FTZ R15, R15, UR45, -R20.reuse ;  /* 0x0000002d0f0f7c23 */ /* 0x100fe20008010814 */
        /* <DEDUP_REMOVED lines=195> */
.L_x_1637:
        /* <DEDUP_REMOVED lines=59> */
.L_x_1638:
        /* <DEDUP_REMOVED lines=63> */
.L_x_1613:
[----:B------:R-:W-:Y:S05]  /*40d0*/  @P0 BRA `(.L_x_1611) ;  /* 0x0000005000800947 */ /* 0x000fea0003800000 */
[----:B------:R-:W1:Y:S01]  /*40e0*/  S2R R4, SR_TID.X ;  /* 0x0000000000047919 */ /* 0x000e620000002100 */
[----:B------:R-:W2:Y:S01]  /*40f0*/  S2UR UR8, SR_CTAID.Y ;  /* 0x00000000000879c3 */ /* 0x000ea20000002600 */
[----:B------:R-:W-:Y:S01]  /*4100*/  ULDC UR9, c[0x0][0x850] ;  /* 0x0002140000097ab9 */ /* 0x000fe20000000800 */
[----:B------:R-:W-:Y:S01]  /*4110*/  ULDC.64 UR12, c[0x0][0x818] ;  /* 0x00020600000c7ab9 */ /* 0x000fe20000000a00 */
[----:B------:R-:W-:Y:S01]  /*4120*/  UISETP.NE.AND UP0, UPT, UR9, 0x1, UPT ;  /* 0x000000010900788c */ /* 0x000fe2000bf05270 */
[----:B------:R-:W-:Y:S01]  /*4130*/  BSSY B0, `(.L_x_1640) ;  /* 0x0000058000007945 */ /* 0x000fe20003800000 */
[----:B------:R-:W-:Y:S01]  /*4140*/  ULDC UR18, c[0x0][0x80c] ;  /* 0x0002030000127ab9 */ /* 0x000fe20000000800 */
[----:B------:R-:W-:Y:S01]  /*4150*/  UMOV UR20, 0x400 ;  /* 0x0000040000147882 */ /* 0x000fe20000000000 */
[----:B------:R-:W-:Y:S01]  /*4160*/  ULDC.64 UR16, c[0x0][0x840] ;  /* 0x0002100000107ab9 */ /* 0x000fe20000000a00 */
[----:B------:R-:W3:Y:S01]  /*4170*/  S2UR UR15, SR_CTAID.X ;  /* 0x00000000000f79c3 */ /* 0x000ee20000002500 */
[----:B------:R-:W-:-:S05]  /*4180*/  ULDC.64 UR24, c[0x0][0x848] ;  /* 0x0002120000187ab9 */ /* 0x000fca0000000a00 */
[----:B------:R-:W-:Y:S01]  /*4190*/  @UP0 ULDC UR4, c[0x0][0x854] ;  /* 0x0002150000040ab9 */ /* 0x000fe20000000800 */
[----:B------:R-:W-:Y:S01]  /*41a0*/  @UP0 ULDC UR7, c[0x0][0x858] ;  /* 0x0002160000070ab9 */ /* 0x000fe20000000800 */
[----:B------:R-:W4:Y:S01]  /*41b0*/  S2UR UR14, SR_CTAID.Z ;  /* 0x00000000000e79c3 */ /* 0x000f220000002700 */
[----:B--2---:R-:W-:-:S07]  /*41c0*/  UIMAD.WIDE.U32 UR4, UR8, UR4, URZ ;  /* 0x00000004080472a5 */ /* 0x004fce000f8e003f */
[----:B------:R-:W2:Y:S01]  /*41d0*/  S2UR UR21, SR_CgaCtaId ;  /* 0x00000000001579c3 */ /* 0x000ea20000008800 */
[----:B------:R-:W-:Y:S01]  /*41e0*/  UMOV UR11, UR8 ;  /* 0x00000008000b7c82 */ /* 0x000fe20008000000 */
[----:B------:R-:W-:Y:S01]  /*41f0*/  @UP0 USHF.R.U32.HI UR11, URZ, UR7, UR5 ;  /* 0x000000073f0b0299 */ /* 0x000fe20008011605 */
[----:B-1----:R-:W-:-:S03]  /*4200*/  VIADD R3, R4, 0xffffff80 ;  /* 0xffffff8004037836 */ /* 0x002fc60000000000 */
[----:B------:R-:W-:Y:S02]  /*4210*/  USHF.R.S32.HI UR19, URZ, 0x1f, UR11 ;  /* 0x0000001f3f137899 */ /* 0x000fe4000801140b */
[----:B------:R-:W-:Y:S01]  /*4220*/  BAR.SYNC.DEFER_BLOCKING 0x1, 0x180 ;  /* 0x0046000000007b1d */ /* 0x000fe20000010000 */
[----:B---3--:R-:W-:Y:S01]  /*4230*/  UIMAD UR6, UR15, 0x4800, URZ ;  /* 0x000048000f0678a4 */ /* 0x008fe2000f8e023f */
[----:B------:R-:W-:Y:S01]  /*4240*/  ISETP.NE.AND P1, PT, R4, 0x80, PT ;  /* 0x000000800400780c */ /* 0x000fe20003f25270 */
[----:B------:R-:W-:Y:S01]  /*4250*/  UIMAD UR10, UR19, UR12, URZ ;  /* 0x0000000c130a72a4 */ /* 0x000fe2000f8e023f */
[----:B------:R-:W-:Y:S01]  /*4260*/  SHF.R.S32.HI R0, RZ, 0x1f, R3 ;  /* 0x0000001fff007819 */ /* 0x000fe20000011403 */
[----:B------:R-:W-:Y:S01]  /*4270*/  USHF.R.S32.HI UR7, URZ, 0x1f, UR6 ;  /* 0x0000001f3f077899 */ /* 0x000fe20008011406 */
[----:B------:R-:W-:Y:S01]  /*4280*/  ISETP.NE.AND P0, PT, R3, RZ, PT ;  /* 0x000000ff0300720c */ /* 0x000fe20003f05270 */
[----:B------:R-:W-:Y:S01]  /*4290*/  UIMAD UR22, UR11, UR13, UR10 ;  /* 0x0000000d0b1672a4 */ /* 0x000fe2000f8e020a */
[----:B------:R-:W-:Y:S01]  /*42a0*/  LEA.HI R2, R0, R3, RZ, 0x7 ;  /* 0x0000000300027211 */ /* 0x000fe200078f38ff */
[----:B------:R-:W-:Y:S01]  /*42b0*/  UIMAD.WIDE.U32 UR4, UR11, UR12, UR6 ;  /* 0x0000000c0b0472a5 */ /* 0x000fe2000f8e0006 */
[----:B------:R-:W-:-:S02]  /*42c0*/  ULDC UR10, c[0x0][0x870] ;  /* 0x00021c00000a7ab9 */ /* 0x000fc40000000800 */
[----:B------:R-:W-:Y:S01]  /*42d0*/  LOP3.LUT R0, R2, 0x3fffff80, RZ, 0xc0, !PT ;  /* 0x3fffff8002007812 */ /* 0x000fe200078ec0ff */
[----:B------:R-:W-:Y:S01]  /*42e0*/  UIMAD UR10, UR15, UR10, URZ ;  /* 0x0000000a0f0a72a4 */ /* 0x000fe2000f8e023f */
[----:B------:R-:W-:Y:S01]  /*42f0*/  SHF.R.S32.HI R5, RZ, 0x7, R2 ;  /* 0x00000007ff057819 */ /* 0x000fe20000011402 */
[----:B----4-:R-:W-:Y:S02]  /*4300*/  UIMAD UR15, UR14, UR18, URZ ;  /* 0x000000120e0f72a4 */ /* 0x010fe4000f8e023f */
[----:B------:R-:W-:Y:S01]  /*4310*/  IMAD.IADD R0, R3, 0x1, -R0 ;  /* 0x0000000103007824 */ /* 0x000fe200078e0a00 */
[----:B------:R-:W-:Y:S02]  /*4320*/  UIMAD UR18, UR10, UR18, URZ ;  /* 0x000000120a1272a4 */ /* 0x000fe4000f8e023f */
[----:B--2---:R-:W-:Y:S01]  /*4330*/  ULEA UR10, UR21, UR20, 0x18 ;  /* 0x00000014150a7291 */ /* 0x004fe2000f8ec03f */
[----:B------:R-:W-:Y:S01]  /*4340*/  IMAD R0, R5, 0x600, R0 ;  /* 0x0000060005007824 */ /* 0x000fe200078e0200 */
[----:B------:R-:W-:-:S02]  /*4350*/  USHF.R.S32.HI UR21, URZ, 0x1f, UR18 ;  /* 0x0000001f3f157899 */ /* 0x000fc40008011412 */
[----:B------:R-:W-:Y:S01]  /*4360*/  USHF.R.S32.HI UR20, URZ, 0x1f, UR15 ;  /* 0x0000001f3f147899 */ /* 0x000fe2000801140f */
[----:B------:R-:W-:Y:S01]  /*4370*/  IMAD.SHL.U32 R0, R0, 0x4, RZ ;  /* 0x0000000400007824 */ /* 0x000fe200078e00ff */
[----:B------:R-:W-:Y:S02]  /*4380*/  UIADD3 UR18, UP0, UP1, UR18, UR15, UR11 ;  /* 0x0000000f12127290 */ /* 0x000fe4000f91e00b */
[----:B------:R-:W-:Y:S02]  /*4390*/  UIMAD.WIDE.U32 UR6, UR11, UR16, UR6 ;  /* 0x000000100b0672a5 */ /* 0x000fe4000f8e0006 */
[----:B------:R-:W-:Y:S01]  /*43a0*/  UIMAD UR23, UR19, UR16, URZ ;  /* 0x00000010131772a4 */ /* 0x000fe2000f8e023f */
[----:B------:R-:W-:Y:S01]  /*43b0*/  LEA R0, R0, UR10, 0x2 ;  /* 0x0000000a00007c11 */ /* 0x000fe2000f8e10ff */
[----:B------:R-:W-:Y:S02]  /*43c0*/  UIADD3.X UR16, UR21, UR20, UR19, UP0, UP1 ;  /* 0x0000001415107290 */ /* 0x000fe400087e2413 */
[----:B------:R-:W-:Y:S01]  /*43d0*/  USHF.L.U32 UR15, UR18, 0x2, URZ ;  /* 0x00000002120f7899 */ /* 0x000fe2000800063f */
[----:B------:R-:W-:Y:S01]  /*43e0*/  ULDC.64 UR12, c[0x0][0x868] ;  /* 0x00021a00000c7ab9 */ /* 0x000fe20000000a00 */
[----:B------:R-:W-:Y:S01]  /*43f0*/  USHF.L.U64.HI UR16, UR18, 0x2, UR16 ;  /* 0x0000000212107899 */ /* 0x000fe20008010210 */
[----:B------:R1:W-:Y:S01]  /*4400*/  STS.128 [R0], R24 ;  /* 0x0000001800007388 */ /* 0x0003e20000000c00 */
[----:B------:R-:W-:-:S02]  /*4410*/  UIADD3 UR18, UP0, UR15, UR12, URZ ;  /* 0x0000000c0f127290 */ /* 0x000fc4000ff1e03f */
[----:B------:R-:W-:Y:S01]  /*4420*/  USHF.R.S32.HI UR12, URZ, 0x1f, UR14 ;  /* 0x0000001f3f0c7899 */ /* 0x000fe2000801140e */
[----:B------:R1:W-:Y:S01]  /*4430*/  STS.128 [R0+0x800], R28 ;  /* 0x0008001c00007388 */ /* 0x0003e20000000c00 */
[----:B------:R-:W-:Y:S01]  /*4440*/  UIMAD UR17, UR11, UR17, UR23 ;  /* 0x000000110b1172a4 */ /* 0x000fe2000f8e0217 */
[----:B------:R-:W-:Y:S02]  /*4450*/  ULDC.64 UR20, c[0x0][0x820] ;  /* 0x0002080000147ab9 */ /* 0x000fe40000000a00 */
[----:B------:R1:W-:Y:S01]  /*4460*/  STS.128 [R0+0x1000], R32 ;  /* 0x0010002000007388 */ /* 0x0003e20000000c00 */
[----:B------:R-:W-:Y:S01]  /*4470*/  UIADD3.X UR19, UR16, UR13, URZ, UP0, !UPT ;  /* 0x0000000d10137290 */ /* 0x000fe200087fe43f */
[----:B------:R-:W-:Y:S01]  /*4480*/  IMAD.U32 R2, RZ, RZ, UR18 ;  /* 0x00000012ff027e24 */ /* 0x000fe2000f8e00ff */
[----:B------:R-:W-:Y:S01]  /*4490*/  UIMAD UR13, UR12, UR20, URZ ;  /* 0x000000140c0d72a4 */ /* 0x000fe2000f8e023f */
[----:B------:R1:W-:Y:S01]  /*44a0*/  STS.128 [R0+0x1800], R36 ;  /* 0x0018002400007388 */ /* 0x0003e20000000c00 */
[----:B------:R-:W-:-:S02]  /*44b0*/  UIADD3 UR5, UR5, UR22, URZ ;  /* 0x0000001605057290 */ /* 0x000fc4000fffe03f */
[----:B------:R-:W-:Y:S01]  /*44c0*/  UIMAD UR12, UR12, UR24, URZ ;  /* 0x000000180c0c72a4 */ /* 0x000fe2000f8e023f */
[----:B------:R1:W-:Y:S01]  /*44d0*/  STS.128 [R0+0x2000], R40 ;  /* 0x0020002800007388 */ /* 0x0003e20000000c00 */
[----:B------:R-:W-:Y:S01]  /*44e0*/  UIADD3 UR7, UR7, UR17, URZ ;  /* 0x0000001107077290 */ /* 0x000fe2000fffe03f */
[----:B------:R-:W-:Y:S01]  /*44f0*/  IMAD.U32 R3, RZ, RZ, UR19 ;  /* 0x00000013ff037e24 */ /* 0x000fe2000f8e00ff */
[----:B------:R-:W-:Y:S01]  /*4500*/  UIMAD UR13, UR14, UR21, UR13 ;  /* 0x000000150e0d72a4 */ /* 0x000fe2000f8e020d */
[----:B------:R1:W-:Y:S01]  /*4510*/  STS.128 [R0+0x2800], R44 ;  /* 0x0028002c00007388 */ /* 0x0003e20000000c00 */
[----:B------:R-:W-:Y:S02]  /*4520*/  UIMAD.WIDE.U32 UR4, UR14, UR20, UR4 ;  /* 0x000000140e0472a5 */ /* 0x000fe4000f8e0004 */
[----:B------:R-:W-:Y:S01]  /*4530*/  UIMAD UR12, UR14, UR25, UR12 ;  /* 0x000000190e0c72a4 */ /* 0x000fe2000f8e020c */
[----:B------:R1:W-:Y:S01]  /*4540*/  STS.128 [R0+0x3000], R48 ;  /* 0x0030003000007388 */ /* 0x0003e20000000c00 */
[----:B------:R-:W-:Y:S01]  /*4550*/  UIMAD.WIDE.U32 UR6, UR14, UR24, UR6 ;  /* 0x000000180e0672a5 */ /* 0x000fe2000f8e0006 */
[----:B------:R-:W-:-:S02]  /*4560*/  ULDC.64 UR20, c[0x0][0x800] ;  /* 0x0002000000147ab9 */ /* 0x000fc40000000a00 */
[----:B------:R1:W-:Y:S01]  /*4570*/  STS.128 [R0+0x3800], R52 ;  /* 0x0038003400007388 */ /* 0x0003e20000000c00 */
[----:B------:R-:W-:Y:S01]  /*4580*/  ULDC.64 UR22, c[0x0][0x828] ;  /* 0x00020a0000167ab9 */ /* 0x000fe20000000a00 */
[----:B------:R-:W-:Y:S02]  /*4590*/  UIADD3 UR14, -UR11, URZ, URZ ;  /* 0x0000003f0b0e7290 */ /* 0x000fe4000fffe13f */
[----:B------:R1:W-:Y:S01]  /*45a0*/  STS.128 [R0+0x4000], R56 ;  /* 0x0040003800007388 */ /* 0x0003e20000000c00 */
[----:B------:R-:W-:Y:S02]  /*45b0*/  UIADD3 UR11, UR5, UR13, URZ ;  /* 0x0000000d050b7290 */ /* 0x000fe4000fffe03f */
[----:B------:R-:W-:Y:S01]  /*45c0*/  ULEA UR20, UP0, UR4, UR20, 0x2 ;  /* 0x0000001404147291 */ /* 0x000fe2000f80103f */
[----:B------:R1:W-:Y:S01]  /*45d0*/  STS.128 [R0+0x4800], R60 ;  /* 0x0048003c00007388 */ /* 0x0003e20000000c00 */
[----:B------:R-:W-:Y:S02]  /*45e0*/  UIADD3 UR5, UR7, UR12, URZ ;  /* 0x0000000c07057290 */ /* 0x000fe4000fffe03f */
[----:B------:R-:W-:Y:S01]  /*45f0*/  ULEA UR22, UP1, UR6, UR22, 0x2 ;  /* 0x0000001606167291 */ /* 0x000fe2000f82103f */
[----:B------:R1:W-:Y:S01]  /*4600*/  STS.128 [R0+0x5000], R64 ;  /* 0x0050004000007388 */ /* 0x0003e20000000c00 */
[----:B------:R-:W-:-:S02]  /*4610*/  ULEA.HI.X UR21, UR4, UR21, UR11, 0x2, UP0 ;  /* 0x0000001504157291 */ /* 0x000fc400080f140b */
[----:B------:R-:W-:Y:S01]  /*4620*/  ULEA.HI.X UR5, UR6, UR23, UR5, 0x2, UP1 ;  /* 0x0000001706057291 */ /* 0x000fe200088f1405 */
[----:B------:R1:W-:Y:S01]  /*4630*/  STS.128 [R0+0x5800], R68 ;  /* 0x0058004400007388 */ /* 0x0003e20000000c00 */
[----:B------:R-:W-:Y:S01]  /*4640*/  UIMAD UR14, UR9, UR14, UR8 ;  /* 0x0000000e090e72a4 */ /* 0x000fe2000f8e0208 */
[----:B------:R-:W-:Y:S11]  /*4650*/  @P0 BRA `(.L_x_1641) ;  /* 0x0000000000140947 */ /* 0x000ff60003800000 */
.L_x_1642:
[----:B------:R-:W2:Y:S04]  /*4660*/  LDG.E.STRONG.GPU R4, desc[UR46][R2.64] ;  /* 0x0000002e02047981 */ /* 0x000ea8000c1ef900 */
[----:B--2---:R-:W-:Y:S01]  /*4670*/  CCTL.IVALL ;  /* 0x00000000ff00798f */ /* 0x004fe20002000000 */
[----:B------:R-:W-:Y:S05]  /*4680*/  YIELD ;  /* 0x0000000000007946 */ /* 0x000fea0003800000 */
[----:B------:R-:W-:-:S13]  /*4690*/  ISETP.NE.AND P0, PT, R4, UR14, PT ;  /* 0x0000000e04007c0c */ /* 0x000fda000bf05270 */
[----:B------:R-:W-:Y:S05]  /*46a0*/  @P0 BRA `(.L_x_1642) ;  /* 0xfffffffc00ec0947 */ /* 0x000fea000383ffff */
.L_x_1641:
[----:B------:R-:W-:Y:S05]  /*46b0*/  BSYNC B0 ;  /* 0x0000000000007941 */ /* 0x000fea0003800000 */
.L_x_1640:
[----:B------:R-:W-:-:S03]  /*46c0*/  UMOV UR4, 0xffffffff ;  /* 0xffffffff00047882 */ /* 0x000fc60000000000 */
[----:B------:R-:W-:Y:S05]  /*46d0*/  BRA.DIV UR4, `(.L_x_1643) ;  /* 0x0000004e04607947 */ /* 0x000fea000b800000 */
[----:B------:R-:W-:Y:S01]  /*46e0*/  NOP ;  /* 0x0000000000007918 */ /* 0x000fe20000000000 */
.L_x_1752:
        /* <DEDUP_REMOVED lines=10> */
[----:B------:R-:W-:Y:S01]  /*4790*/  PLOP3.LUT P0, PT, PT, PT, PT, 0x80, 0x0 ;  /* 0x000000000000781c */ /* 0x000fe20003f0f070 */
[----:B------:R-:W-:Y:S01]  /*47a0*/  UMOV UR6, 0x1200 ;  /* 0x0000120000067882 */ /* 0x000fe20000000000 */
[----:B------:R-:W-:Y:S01]  /*47b0*/  UMOV UR8, 0x0 ;  /* 0x0000000000087882 */ /* 0x000fe20000000000 */
[----:B------:R-:W-:Y:S01]  /*47c0*/  UMOV UR9, 0x14f00000 ;  /* 0x14f0000000097882 */ /* 0x000fe20000000000 */
[----:B------:R-:W-:-:S09]  /*47d0*/  UMOV UR4, UR22 ;  /* 0x0000001600047c82 */ /* 0x000fd20008000000 */
.L_x_1646:
[----:B------:R-:W-:Y:S01]  /*47e0*/  @P0 ELECT P2, URZ, PT ;  /* 0x00000000003f082f */ /* 0x000fe20003840000 */
[----:B------:R2:W-:-:S12]  /*47f0*/  UBLKRED.G.S.ADD.F32.RN [UR4], [UR10], UR6, desc[UR8] ;  /* 0x000008040a0073bb */ /* 0x0005d800080a1406 */
[----:B------:R-:W-:Y:S02]  /*4800*/  @P2 PLOP3.LUT P0, PT, P2, PT, PT, 0x8, 0x0 ;  /* 0x000000000000281c */ /* 0x000fe4000170e170 */
[----:B------:R-:W-:-:S11]  /*4810*/  PLOP3.LUT P2, PT, PT, PT, PT, 0x8, 0x0 ;  /* 0x000000000000781c */ /* 0x000fd60003f4e170 */
[----:B--2---:R-:W-:Y:S05]  /*4820*/  @P0 BRA.U.ANY `(.L_x_1646) ;  /* 0xfffffffd00ec0947 */ /* 0x004fea000393ffff */
[----:B------:R0:W-:Y:S01]  /*4830*/  UTMACMDFLUSH ;  /* 0x00000000000079b7 */ /* 0x0001e20000000000 */
[----:B------:R-:W-:-:S04]  /*4840*/  DEPBAR.LE SB0, 0x0 ;  /* 0x000080000000791a */ /* 0x000fc80000000000 */
.L_x_1645:
[----:B------:R-:W-:Y:S05]  /*4850*/  BSYNC B0 ;  /* 0x0000000000007941 */ /* 0x000fea0003800000 */
.L_x_1644:
        /* <DEDUP_REMOVED lines=12> */
[----:B------:R-:W-:-:S05]  /*4920*/  IMAD.MOV.U32 R5, RZ, RZ, 0x1 ;  /* 0x00000001ff057424 */ /* 0x000fca00078e00ff */
[----:B------:R2:W-:Y:S02]  /*4930*/  REDG.E.ADD.S32.STRONG.GPU desc[UR46][R2.64], R5 ;  /* 0x000000050200798e */ /* 0x0005e4000c10e3ae */
.L_x_1648:
[----:B------:R-:W-:Y:S05]  /*4940*/  BSYNC B0 ;  /* 0x0000000000007941 */ /* 0x000fea0003800000 */
.L_x_1647:
[----:B------:R-:W-:Y:S06]  /*4950*/  BAR.SYNC.DEFER_BLOCKING 0x1, 0x180 ;  /* 0x0046000000007b1d */ /* 0x000fec0000010000 */
[----:B------:R-:W-:Y:S01]  /*4960*/  ULDC.64 UR4, c[0x0][0x860] ;  /* 0x0002180000047ab9 */ /* 0x000fe20000000a00 */
[----:B------:R-:W-:Y:S01]  /*4970*/  BSSY B0, `(.L_x_1649) ;  /* 0x0000017000007945 */ /* 0x000fe20003800000 */
[----:B------:R-:W-:-:S04]  /*4980*/  UIADD3 UR15, UP0, UR15, UR4, URZ ;  /* 0x000000040f0f7290 */ /* 0x000fc8000ff1e03f */
[----:B------:R-:W-:Y:S02]  /*4990*/  UIADD3.X UR16, UR16, UR5, URZ, UP0, !UPT ;  /* 0x0000000510107290 */ /* 0x000fe400087fe43f */
[----:B--2---:R-:W-:-:S04]  /*49a0*/  IMAD.U32 R2, RZ, RZ, UR15 ;  /* 0x0000000fff027e24 */ /* 0x004fc8000f8e00ff */
[----:B------:R-:W-:Y:S01]  /*49b0*/  IMAD.U32 R3, RZ, RZ, UR16 ;  /* 0x00000010ff037e24 */ /* 0x000fe2000f8e00ff */
        /* <DEDUP_REMOVED lines=13> */
.L_x_1651:
[----:B-12---:R-:W2:Y:S04]  /*4a90*/  LDG.E.STRONG.GPU R0, desc[UR46][R2.64] ;  /* 0x0000002e02007981 */ /* 0x006ea8000c1ef900 */
[----:B--2---:R-:W-:Y:S01]  /*4aa0*/  CCTL.IVALL ;  /* 0x00000000ff00798f */ /* 0x004fe20002000000 */
[----:B------:R-:W-:Y:S05]  /*4ab0*/  YIELD ;  /* 0x0000000000007946 */ /* 0x000fea0003800000 */
[----:B------:R-:W-:-:S13]  /*4ac0*/  ISETP.NE.AND P0, PT, R0, UR14, PT ;  /* 0x0000000e00007c0c */ /* 0x000fda000bf05270 */
[----:B------:R-:W-:Y:S05]  /*4ad0*/  @P0 BRA `(.L_x_1651) ;  /* 0xfffffffc00ec0947 */ /* 0x000fea000383ffff */
.L_x_1650:
[----:B------:R-:W-:Y:S05]  /*4ae0*/  BSYNC B0 ;  /* 0x0000000000007941 */ /* 0x000fea0003800000 */
.L_x_1649:
[----:B------:R-:W-:-:S03]  /*4af0*/  UMOV UR4, 0xffffffff ;  /* 0xffffffff00047882 */ /* 0x000fc60000000000 */
[----:B------:R-:W-:Y:S05]  /*4b00*/  BRA.DIV UR4, `(.L_x_1652) ;  /* 0x0000004a04707947 */ /* 0x000fea000b800000 */
[----:B------:R-:W-:Y:S01]  /*4b10*/  NOP ;  /* 0x0000000000007918 */ /* 0x000fe20000000000 */
.L_x_1755:
[----:B------:R-:W-:Y:S01]  /*4b20*/  @!PT LDS RZ, [RZ] ;  /* 0x00000000fffff984 */ /* 0x000fe20000000800 */
[----:B------:R-:W-:Y:S01]  /*4b30*/  @!PT LDS RZ, [RZ] ;  /* 0x00000000fffff984 */ /* 0x000fe20000000800 */
[----:B------:R-:W-:Y:S01]  /*4b40*/  @!PT LDS RZ, [RZ] ;  /* 0x00000000fffff984 */ /* 0x000fe20000000800 */
[----:B------:R-:W-:Y:S01]  /*4b50*/  @!PT LDS RZ, [RZ] ;  /* 0x00000000fffff984 */ /* 0x000fe20000000800 */
[----:B------:R3:W-:Y:S06]  /*4b60*/  MEMBAR.ALL.CTA ;  /* 0x0000000000007992 */ /* 0x0007ec0000008000 */
[----:B---3--:R-:W3:Y:S01]  /*4b70*/  FENCE.VIEW.ASYNC.S ;  /* 0x00000000000073c6 */ /* 0x008ee20000000000 */
[----:B------:R-:W-:Y:S05]  /*4b80*/  WARPSYNC.ALL ;  /* 0x0000000000007948 */ /* 0x000fea0003800000 */
[----:B------:R-:W-:Y:S01]  /*4b90*/  BSSY B0, `(.L_x_1653) ;  /* 0x0000010000007945 */ /* 0x000fe20003800000 */
[----:B---3--:R-:W-:Y:S06]  /*4ba0*/  BAR.SYNC.DEFER_BLOCKING 0x1, 0x180 ;  /* 0x0046000000007b1d */ /* 0x008fec0000010000 */
[----:B------:R-:W-:Y:S05]  /*4bb0*/  @P1 BRA `(.L_x_1654) ;  /* 0x0000000000341947 */ /* 0x000fea0003800000 */
[----:B------:R-:W-:Y:S01]  /*4bc0*/  PLOP3.LUT P0, PT, PT, PT, PT, 0x80, 0x0 ;  /* 0x000000000000781c */ /* 0x000fe20003f0f070 */
[----:B------:R-:W-:Y:S01]  /*4bd0*/  UMOV UR6, 0x1200 ;  /* 0x0000120000067882 */ /* 0x000fe20000000000 */
[----:B------:R-:W-:Y:S01]  /*4be0*/  UMOV UR8, 0x0 ;  /* 0x0000000000087882 */ /* 0x000fe20000000000 */
[----:B------:R-:W-:Y:S01]  /*4bf0*/  UMOV UR9, 0x14f00000 ;  /* 0x14f0000000097882 */ /* 0x000fe20000000000 */
[----:B------:R-:W-:Y:S01]  /*4c00*/  UMOV UR4, UR20 ;  /* 0x0000001400047c82 */ /* 0x000fe20008000000 */
[----:B------:R-:W-:-:S08]  /*4c10*/  UMOV UR5, UR21 ;  /* 0x0000001500057c82 */ /* 0x000fd00008000000 */
.L_x_1655:
[----:B------:R-:W-:Y:S01]  /*4c20*/  @P0 ELECT P2, URZ, PT ;  /* 0x00000000003f082f */ /* 0x000fe20003840000 */
[----:B------:R3:W-:-:S12]  /*4c30*/  UBLKRED.G.S.ADD.F32.RN [UR4], [UR10], UR6, desc[UR8] ;  /* 0x000008040a0073bb */ /* 0x0007d800080a1406 */
[----:B------:R-:W-:Y:S02]  /*4c40*/  @P2 PLOP3.LUT P0, PT, P2, PT, PT, 0x8, 0x0 ;  /* 0x000000000000281c */ /* 0x000fe4000170e170 */
[----:B------:R-:W-:-:S11]  /*4c50*/  PLOP3.LUT P2, PT, PT, PT, PT, 0x8, 0x0 ;  /* 0x000000000000781c */ /* 0x000fd60003f4e170 */
[----:B---3--:R-:W-:Y:S05]  /*4c60*/  @P0 BRA.U.ANY `(.L_x_1655) ;  /* 0xfffffffd00ec0947 */ /* 0x008fea000393ffff */
[----:B------:R0:W-:Y:S01]  /*4c70*/  UTMACMDFLUSH ;  /* 0x00000000000079b7 */ /* 0x0001e20000000000 */
[----:B------:R-:W-:-:S04]  /*4c80*/  DEPBAR.LE SB0, 0x0 ;  /* 0x000080000000791a */ /* 0x000fc80000000000 */
.L_x_1654:
[----:B------:R-:W-:Y:S05]  /*4c90*/  BSYNC B0 ;  /* 0x0000000000007941 */ /* 0x000fea0003800000 */
.L_x_1653:
        /* <DEDUP_REMOVED lines=11> */
[----:B012345:R-:W-:Y:S04]  /*4d50*/  CCTL.IVALL ;  /* 0x00000000ff00798f */ /* 0x03ffe80002000000 */
[----:B------:R3:W-:Y:S01]  /*4d60*/  REDG.E.ADD.S32.STRONG.GPU desc[UR46][R2.64], R5 ;  /* 0x000000050200798e */ /* 0x0007e2000c10e3ae */
[----:B------:R-:W-:Y:S05]  /*4d70*/  BRA `(.L_x_1611) ;  /* 0x0000004400587947 */ /* 0x000fea0003800000 */
.L_x_1609:
        /* <DEDUP_REMOVED lines=33> */
.L_x_1657:
[----:B------:R-:W-:-:S05]  /*4f90*/  UMOV UR11, UR5 ;  /* 0x00000005000b7c82 */ /* 0x000fca0008000000 */
.L_x_1658:
        /* <DEDUP_REMOVED lines=11> */
[----:B------:R-:W-:Y:S02]  /*5050*/  UIADD3 UR7, UR7, UR8, URZ ;  /* 0x0000000807077290 */ /* 0x000fe4000fffe03f */
[----:B------:R-:W-:Y:S02]  /*5060*/  UISETP.LT.AND UP0, UPT, URZ, UR10, UPT ;  /* 0x0000000a3f00728c */ /* 0x000fe4000bf01270 */
[----:B------:R-:W-:-:S02]  /*5070*/  USHF.R.S32.HI UR9, URZ, 0x1f, UR16 ;  /* 0x0000001f3f097899 */ /* 0x000fc40008011410 */
[----:B------:R-:W-:Y:S01]  /*5080*/  USEL UR8, URZ, UR10, !UP0 ;  /* 0x0000000a3f087287 */ /* 0x000fe2000c000000 */
[----:B------:R-:W-:Y:S01]  /*5090*/  ULDC.64 UR12, c[0x0][0x2e0] ;  /* 0x0000b800000c7ab9 */ /* 0x000fe20000000a00 */
[----:B------:R-:W-:Y:S02]  /*50a0*/  ULDC UR15, c[0x0][0x288] ;  /* 0x0000a200000f7ab9 */ /* 0x000fe40000000800 */
[----:B------:R-:W-:Y:S02]  /*50b0*/  UISETP.GT.AND UP0, UPT, UR11, UR8, UPT ;  /* 0x000000080b00728c */ /* 0x000fe4000bf04270 */
[----:B------:R-:W-:Y:S02]  /*50c0*/  UIMAD UR9, UR9, UR12, URZ ;  /* 0x0000000c090972a4 */ /* 0x000fe4000f8e023f */
[----:B------:R-:W-:Y:S02]  /*50d0*/  UIMAD UR10, UR16, UR15, URZ ;  /* 0x0000000f100a72a4 */ /* 0x000fe4000f8e023f */
[----:B------:R-:W-:Y:S01]  /*50e0*/  PLOP3.LUT P1, PT, PT, PT, UP0, 0x80, 0x0 ;  /* 0x000000000000781c */ /* 0x000fe20003f2f008 */
[----:B------:R-:W-:-:S02]  /*50f0*/  UIMAD UR14, UR16, UR13, UR9 ;  /* 0x0000000d100e72a4 */ /* 0x000fc4000f8e0209 */
        /* <DEDUP_REMOVED lines=26> */
.L_x_1663:
[----:B------:R-:W2:Y:S04]  /*52a0*/  LDG.E.STRONG.GPU R0, desc[UR46][R2.64] ;  /* 0x0000002e02007981 */ /* 0x000ea8000c1ef900 */
[----:B--2---:R-:W-:Y:S01]  /*52b0*/  CCTL.IVALL ;  /* 0x00000000ff00798f */ /* 0x004fe20002000000 */
[----:B------:R-:W-:Y:S05]  /*52c0*/  YIELD ;  /* 0x0000000000007946 */ /* 0x000fea0003800000 */
[----:B------:R-:W-:-:S13]  /*52d0*/  ISETP.NE.AND P1, PT, R0, UR23, PT ;  /* 0x0000001700007c0c */ /* 0x000fda000bf25270 */
[----:B------:R-:W-:Y:S05]  /*52e0*/  @P1 BRA `(.L_x_1663) ;  /* 0xfffffffc00ec1947 */ /* 0x000fea000383ffff */
.L_x_1662:
[----:B------:R-:W-:Y:S05]  /*52f0*/  BSYNC B0 ;  /* 0x0000000000007941 */ /* 0x000fea0003800000 */
.L_x_1661:
[----:B------:R-:W-:-:S03]  /*5300*/  UMOV UR4, 0xffffffff ;  /* 0xffffffff00047882 */ /* 0x000fc60000000000 */
[----:B------:R-:W-:Y:S05]  /*5310*/  BRA.DIV UR4, `(.L_x_1664) ;  /* 0x0000004204887947 */ /* 0x000fea000b800000 */
[----:B------:R-:W-:Y:S01]  /*5320*/  NOP ;  /* 0x0000000000007918 */ /* 0x000fe20000000000 */
.L_x_1758:
        /* <DEDUP_REMOVED lines=22> */
.L_x_1666:
[----:B------:R-:W-:Y:S05]  /*5490*/  BSYNC B0 ;  /* 0x0000000000007941 */ /* 0x000fea0003800000 */
.L_x_1665:
        /* <DEDUP_REMOVED lines=19> */
.L_x_1668:
[----:B------:R-:W-:Y:S05]  /*55d0*/  BSYNC B0 ;  /* 0x0000000000007941 */ /* 0x000fea0003800000 */
.L_x_1667:
        /* <DEDUP_REMOVED lines=20> */
.L_x_1670:
[----:B------:R-:W-:Y:S05]  /*5720*/  BSYNC B0 ;  /* 0x0000000000007941 */ /* 0x000fea0003800000 */
.L_x_1669:
[----:B------:R-:W-:Y:S06]  /*5730*/  BAR.ARV 0xa, 0xa0 ;  /* 0x0282800000007b1d */ /* 0x000fec0000002000 */
[----:B------:R-:W-:Y:S04]  /*5740*/  BSSY B0, `(.L_x_1671) ;  /* 0x0000003000007945 */ /* 0x000fe80003800000 */
[----:B------:R-:W-:Y:S05]  /*5750*/  @!P0 BRA `(.L_x_1672) ;  /* 0x0000000000048947 */ /* 0x000fea0003800000 */
[----:B------:R-:W-:-:S04]  /*5760*/  DEPBAR.LE SB0, 0x1 ;  /* 0x000080400000791a */ /* 0x000fc80000000000 */
.L_x_1672:
[----:B------:R-:W-:Y:S05]  /*5770*/  BSYNC B0 ;  /* 0x0000000000007941 */ /* 0x000fea0003800000 */
.L_x_1671:
[----:B------:R-:W-:Y:S06]  /*5780*/  BAR.ARV 0xb, 0xa0 ;  /* 0x02c2800000007b1d */ /* 0x000fec0000002000 */
[----:B------:R-:W-:Y:S04]  /*5790*/  BSSY B0, `(.L_x_1673) ;  /* 0x0000003000007945 */ /* 0x000fe80003800000 */
[----:B------:R-:W-:Y:S05]  /*57a0*/  @!P0 BRA `(.L_x_1674) ;  /* 0x0000000000048947 */ /* 0x000fea0003800000 */
[----:B------:R-:W-:-:S04]  /*57b0*/  DEPBAR.LE SB0, 0x0 ;  /* 0x000080000000791a */ /* 0x000fc80000000000 */
.L_x_1674:
[----:B------:R-:W-:Y:S05]  /*57c0*/  BSYNC B0 ;  /* 0x0000000000007941 */ /* 0x000fea0003800000 */
.L_x_1673:
        /* <DEDUP_REMOVED lines=19> */
.L_x_1676:
[----:B------:R-:W-:Y:S05]  /*5900*/  BSYNC B0 ;  /* 0x0000000000007941 */ /* 0x000fea0003800000 */
.L_x_1675:
[----:B------:R-:W-:Y:S01]  /*5910*/  UIADD3 UR18, UR8, 0x1, URZ ;  /* 0x0000000108127890 */ /* 0x000fe2000fffe03f */
[----:B------:R-:W-:Y:S11]  /*5920*/  BRA `(.L_x_1677) ;  /* 0x0000000000047947 */ /* 0x000ff60003800000 */
.L_x_1660:
[----:B------:R-:W-:-:S05]  /*5930*/  UMOV UR18, UR8 ;  /* 0x0000000800127c82 */ /* 0x000fca0008000000 */
.L_x_1677:
        /* <DEDUP_REMOVED lines=12> */
.L_x_1710:
        /* <DEDUP_REMOVED lines=11> */
.L_x_1680:
[----:B------:R-:W2:Y:S04]  /*5ab0*/  LDG.E.STRONG.GPU R0, desc[UR46][R2.64] ;  /* 0x0000002e02007981 */ /* 0x000ea8000c1ef900 */
[----:B--2---:R-:W-:Y:S01]  /*5ac0*/  CCTL.IVALL ;  /* 0x00000000ff00798f */ /* 0x004fe20002000000 */
[----:B------:R-:W-:Y:S05]  /*5ad0*/  YIELD ;  /* 0x0000000000007946 */ /* 0x000fea0003800000 */
[----:B------:R-:W-:-:S13]  /*5ae0*/  ISETP.NE.AND P1, PT, R0, UR23, PT ;  /* 0x0000001700007c0c */ /* 0x000fda000bf25270 */
[----:B------:R-:W-:Y:S05]  /*5af0*/  @P1 BRA `(.L_x_1680) ;  /* 0xfffffffc00ec1947 */ /* 0x000fea000383ffff */
.L_x_1679:
[----:B------:R-:W-:Y:S05]  /*5b00*/  BSYNC B0 ;  /* 0x0000000000007941 */ /* 0x000fea0003800000 */
.L_x_1678:
[----:B------:R-:W-:-:S03]  /*5b10*/  UMOV UR16, 0xffffffff ;  /* 0xffffffff00107882 */ /* 0x000fc60000000000 */
[----:B------:R-:W-:Y:S05]  /*5b20*/  BRA.DIV UR16, `(.L_x_1681) ;  /* 0x0000003a10a07947 */ /* 0x000fea000b800000 */
[----:B------:R-:W-:Y:S01]  /*5b30*/  NOP ;  /* 0x0000000000007918 */ /* 0x000fe20000000000 */
.L_x_1761:
        /* <DEDUP_REMOVED lines=19> */
.L_x_1683:
[----:B------:R-:W-:Y:S05]  /*5c70*/  BSYNC B0 ;  /* 0x0000000000007941 */ /* 0x000fea0003800000 */
.L_x_1682:
        /* <DEDUP_REMOVED lines=14> */
.L_x_1685:
[----:B------:R-:W-:Y:S05]  /*5d60*/  BSYNC B0 ;  /* 0x0000000000007941 */ /* 0x000fea0003800000 */
.L_x_1684:
        /* <DEDUP_REMOVED lines=15> */
.L_x_1687:
[----:B------:R-:W-:Y:S05]  /*5e60*/  BSYNC B0 ;  /* 0x0000000000007941 */ /* 0x000fea0003800000 */
.L_x_1686:
[----:B------:R-:W-:Y:S06]  /*5e70*/  BAR.ARV 0xa, 0xa0 ;  /* 0x0282800000007b1d */ /* 0x000fec0000002000 */
[----:B------:R-:W-:Y:S04]  /*5e80*/  BSSY B0, `(.L_x_1688) ;  /* 0x0000003000007945 */ /* 0x000fe80003800000 */
[----:B------:R-:W-:Y:S05]  /*5e90*/  @!P0 BRA `(.L_x_1689) ;  /* 0x0000000000048947 */ /* 0x000fea0003800000 */
[----:B------:R-:W-:-:S04]  /*5ea0*/  DEPBAR.LE SB0, 0x1 ;  /* 0x000080400000791a */ /* 0x000fc80000000000 */
.L_x_1689:
[----:B------:R-:W-:Y:S05]  /*5eb0*/  BSYNC B0 ;  /* 0x0000000000007941 */ /* 0x000fea0003800000 */
.L_x_1688:
[----:B------:R-:W-:Y:S06]  /*5ec0*/  BAR.ARV 0xb, 0xa0 ;  /* 0x02c2800000007b1d */ /* 0x000fec0000002000 */
[----:B------:R-:W-:Y:S04]  /*5ed0*/  BSSY B0, `(.L_x_1690) ;  /* 0x0000003000007945 */ /* 0x000fe80003800000 */
[----:B------:R-:W-:Y:S05]  /*5ee0*/  @!P0 BRA `(.L_x_1691) ;  /* 0x0000000000048947 */ /* 0x000fea0003800000 */
[----:B------:R-:W-:-:S04]  /*5ef0*/  DEPBAR.LE SB0, 0x0 ;  /* 0x000080000000791a */ /* 0x000fc80000000000 */
.L_x_1691:
[----:B------:R-:W-:Y:S05]  /*5f00*/  BSYNC B0 ;  /* 0x0000000000007941 */ /* 0x000fea0003800000 */
.L_x_1690:
        /* <DEDUP_REMOVED lines=19> */
.L_x_1693:
[----:B------:R-:W-:Y:S05]  /*6040*/  BSYNC B0 ;  /* 0x0000000000007941 */ /* 0x000fea0003800000 */
.L_x_1692:
        /* <DEDUP_REMOVED lines=9> */
.L_x_1696:
[----:B------:R-:W2:Y:S04]  /*60e0*/  LDG.E.STRONG.GPU R0, desc[UR46][R2.64] ;  /* 0x0000002e02007981 */ /* 0x000ea8000c1ef900 */
[----:B--2---:R-:W-:Y:S01]  /*60f0*/  CCTL.IVALL ;  /* 0x00000000ff00798f */ /* 0x004fe20002000000 */
[----:B------:R-:W-:Y:S05]  /*6100*/  YIELD ;  /* 0x0000000000007946 */ /* 0x000fea0003800000 */
[----:B------:R-:W-:-:S13]  /*6110*/  ISETP.NE.AND P1, PT, R0, UR23, PT ;  /* 0x0000001700007c0c */ /* 0x000fda000bf25270 */
[----:B------:R-:W-:Y:S05]  /*6120*/  @P1 BRA `(.L_x_1696) ;  /* 0xfffffffc00ec1947 */ /* 0x000fea000383ffff */
.L_x_1695:
[----:B------:R-:W-:Y:S05]  /*6130*/  BSYNC B0 ;  /* 0x0000000000007941 */ /* 0x000fea0003800000 */
.L_x_1694:
[----:B------:R-:W-:-:S03]  /*6140*/  UMOV UR12, 0xffffffff ;  /* 0xffffffff000c7882 */ /* 0x000fc60000000000 */
[----:B------:R-:W-:Y:S05]  /*6150*/  BRA.DIV UR12, `(.L_x_1697) ;  /* 0x000000360c307947 */ /* 0x000fea000b800000 */
[----:B------:R-:W-:Y:S01]  /*6160*/  NOP ;  /* 0x0000000000007918 */ /* 0x000fe20000000000 */
.L_x_1764:
        /* <DEDUP_REMOVED lines=15> */
.L_x_1699:
[----:B------:R-:W-:Y:S05]  /*6260*/  BSYNC B0 ;  /* 0x0000000000007941 */ /* 0x000fea0003800000 */
.L_x_1698:
        /* <DEDUP_REMOVED lines=14> */
.L_x_1701:
[----:B------:R-:W-:Y:S05]  /*6350*/  BSYNC B0 ;  /* 0x0000000000007941 */ /* 0x000fea0003800000 */
.L_x_1700:
        /* <DEDUP_REMOVED lines=15> */
.L_x_1703:
[----:B------:R-:W-:Y:S05]  /*6450*/  BSYNC B0 ;  /* 0x0000000000007941 */ /* 0x000fea0003800000 */
.L_x_1702:
[----:B------:R-:W-:Y:S06]  /*6460*/  BAR.ARV 0xa, 0xa0 ;  /* 0x0282800000007b1d */ /* 0x000fec0000002000 */
[----:B------:R-:W-:Y:S04]  /*6470*/  BSSY B0, `(.L_x_1704) ;  /* 0x0000003000007945 */ /* 0x000fe80003800000 */
[----:B------:R-:W-:Y:S05]  /*6480*/  @!P0 BRA `(.L_x_1705) ;  /* 0x0000000000048947 */ /* 0x000fea0003800000 */
[----:B------:R-:W-:-:S04]  /*6490*/  DEPBAR.LE SB0, 0x1 ;  /* 0x000080400000791a */ /* 0x000fc80000000000 */
.L_x_1705:
[----:B------:R-:W-:Y:S05]  /*64a0*/  BSYNC B0 ;  /* 0x0000000000007941 */ /* 0x000fea0003800000 */
.L_x_1704:
[----:B------:R-:W-:Y:S06]  /*64b0*/  BAR.ARV 0xb, 0xa0 ;  /* 0x02c2800000007b1d */ /* 0x000fec0000002000 */
[----:B------:R-:W-:Y:S04]  /*64c0*/  BSSY B0, `(.L_x_1706) ;  /* 0x0000003000007945 */ /* 0x000fe80003800000 */
[----:B------:R-:W-:Y:S05]  /*64d0*/  @!P0 BRA `(.L_x_1707) ;  /* 0x0000000000048947 */ /* 0x000fea0003800000 */
[----:B------:R-:W-:-:S04]  /*64e0*/  DEPBAR.LE SB0, 0x0 ;  /* 0x000080000000791a */ /* 0x000fc80000000000 */
.L_x_1707:
[----:B------:R-:W-:Y:S05]  /*64f0*/  BSYNC B0 ;  /* 0x0000000000007941 */ /* 0x000fea0003800000 */
.L_x_1706:
        /* <DEDUP_REMOVED lines=19> */
.L_x_1709:
[----:B------:R-:W-:Y:S05]  /*6630*/  BSYNC B0 ;  /* 0x0000000000007941 */ /* 0x000fea0003800000 */
.L_x_1708:
[----:B------:R-:W-:Y:S02]  /*6640*/  UIADD3 UR8, UR8, 0x2, URZ ;  /* 0x0000000208087890 */ /* 0x000fe4000fffe03f */
[----:B------:R-:W-:Y:S02]  /*6650*/  UIADD3 UR4, UR4, 0x6000, URZ ;  /* 0x0000600004047890 */ /* 0x000fe4000fffe03f */
[----:B------:R-:W-:-:S06]  /*6660*/  UISETP.GE.AND UP0, UPT, UR8, UR11, UPT ;  /* 0x0000000b0800728c */ /* 0x000fcc000bf06270 */
[----:B------:R-:W-:-:S13]  /*6670*/  PLOP3.LUT P1, PT, PT, PT, UP0, 0x80, 0x0 ;  /* 0x000000000000781c */ /* 0x000fda0003f2f008 */
[----:B------:R-:W-:Y:S05]  /*6680*/  @!P1 BRA `(.L_x_1710) ;  /* 0xfffffff000dc9947 */ /* 0x000fea000383ffff */
.L_x_1659:
        /* <DEDUP_REMOVED lines=41> */
.L_x_1713:
[----:B------:R-:W-:Y:S05]  /*6920*/  BSYNC B0 ;  /* 0x0000000000007941 */ /* 0x000fea0003800000 */
.L_x_1712:
[----:B------:R-:W-:Y:S05]  /*6930*/  BRA `(.L_x_1714) ;  /* 0x0000000000047947 */ /* 0x000fea0003800000 */
.L_x_1711:
[----:B------:R-:W-:-:S05]  /*6940*/  UMOV UR4, UR8 ;  /* 0x0000000800047c82 */ /* 0x000fca0008000000 */
.L_x_1714:
        /* <DEDUP_REMOVED lines=11> */
.L_x_1719:
        /* <DEDUP_REMOVED lines=24> */
.L_x_1716:
[----:B------:R-:W-:Y:S05]  /*6b80*/  BSYNC B0 ;  /* 0x0000000000007941 */ /* 0x000fea0003800000 */
.L_x_1715:
        /* <DEDUP_REMOVED lines=24> */
.L_x_1718:
[----:B------:R-:W-:Y:S05]  /*6d10*/  BSYNC B0 ;  /* 0x0000000000007941 */ /* 0x000fea0003800000 */
.L_x_1717:
[----:B------:R-:W-:Y:S02]  /*6d20*/  UIADD3 UR11, UR11, 0x2, URZ ;  /* 0x000000020b0b7890 */ /* 0x000fe4000fffe03f */
[----:B------:R-:W-:Y:S02]  /*6d30*/  ULEA UR6, UR18, UR6, 0x1 ;  /* 0x0000000612067291 */ /* 0x000fe4000f8e083f */
[----:B------:R-:W-:Y:S02]  /*6d40*/  ULEA UR7, UR18, UR7, 0x1 ;  /* 0x0000000712077291 */ /* 0x000fe4000f8e083f */
[----:B------:R-:W-:-:S13]  /*6d50*/  ISETP.NE.AND P0, PT, RZ, UR11, PT ;  /* 0x0000000bff007c0c */ /* 0x000fda000bf05270 */
[----:B------:R-:W-:Y:S05]  /*6d60*/  @!P0 BRA `(.L_x_1611) ;  /* 0x00000024005c8947 */ /* 0x000fea0003800000 */
[----:B------:R-:W-:Y:S05]  /*6d70*/  BRA `(.L_x_1719) ;  /* 0xfffffffc00207947 */ /* 0x000fea000383ffff */
.L_x_1656:
        /* <DEDUP_REMOVED lines=34> */
.L_x_1721:
        /* <DEDUP_REMOVED lines=50> */
.L_x_1765:
        /* <DEDUP_REMOVED lines=9> */
.L_x_1724:
        /* <DEDUP_REMOVED lines=115> */
.L_x_1735:
[----:B-1----:R-:W-:-:S05]  /*7a80*/  IMAD.MOV.U32 R6, RZ, RZ, 0x1 ;  /* 0x00000001ff067424 */ /* 0x002fca00078e00ff */
[----:B------:R-:W-:-:S04]  /*7a90*/  SHF.L.U32 R6, R6, 0x1f, RZ ;  /* 0x0000001f06067819 */ /* 0x000fc800000006ff */
[----:B------:R-:W1:Y:S02]  /*7aa0*/  SYNCS.PHASECHK.TRANS64.TRYWAIT P1, [R0+URZ+0x36438], R6 ;  /* 0x03643806000075a7 */ /* 0x000e64000802017f */
[----:B-123--:R-:W-:Y:S05]  /*7ab0*/  @!P1 BRA `(.L_x_1727) ;  /* 0x0000001c00089947 */ /* 0x00efea0003800000 */
.L_x_1766:
[----:B------:R-:W-:Y:S05]  /*7ac0*/  @P0 BRA `(.L_x_1728) ;  /* 0x0000000000140947 */ /* 0x000fea0003800000 */
[----:B------:R-:W-:Y:S01]  /*7ad0*/  ISETP.NE.AND P1, PT, R20, RZ, PT ;  /* 0x000000ff1400720c */ /* 0x000fe20003f25270 */
[----:B------:R-:W-:-:S04]  /*7ae0*/  IMAD.MOV.U32 R3, RZ, RZ, 0x6100 ;  /* 0x00006100ff037424 */ /* 0x000fc800078e00ff */
[----:B------:R2:W-:Y:S08]  /*7af0*/  SYNCS.ARRIVE.TRANS64 RZ, [R0+URZ+0x36430], R3 ;  /* 0x0364300300ff79a7 */ /* 0x0005f0000800003f */
[----:B------:R-:W-:Y:S05]  /*7b00*/  @!P1 BRA `(.L_x_1728) ;  /* 0x0000000000049947 */ /* 0x000fea0003800000 */
[----:B------:R-:W-:Y:S01]  /*7b10*/  BPT.TRAP 0x1 ;  /* 0x000000040000795c */ /* 0x000fe20000300000 */
.L_x_1728:
        /* <DEDUP_REMOVED lines=48> */
.L_x_1767:
[----:B------:R-:W-:Y:S05]  /*7e20*/  @P0 BRA `(.L_x_1730) ;  /* 0x0000000000140947 */ /* 0x000fea0003800000 */
[----:B------:R-:W-:Y:S01]  /*7e30*/  ISETP.NE.AND P1, PT, R20, RZ, PT ;  /* 0x000000ff1400720c */ /* 0x000fe20003f25270 */
[----:B--2---:R-:W-:-:S04]  /*7e40*/  IMAD.MOV.U32 R3, RZ, RZ, 0x6100 ;  /* 0x00006100ff037424 */ /* 0x004fc800078e00ff */
[----:B------:R3:W-:Y:S08]  /*7e50*/  SYNCS.ARRIVE.TRANS64 RZ, [R0+URZ+0x36418], R3 ;  /* 0x0364180300ff79a7 */ /* 0x0007f0000800003f */
[----:B------:R-:W-:Y:S05]  /*7e60*/  @!P1 BRA `(.L_x_1730) ;  /* 0x0000000000049947 */ /* 0x000fea0003800000 */
[----:B------:R-:W-:Y:S01]  /*7e70*/  BPT.TRAP 0x1 ;  /* 0x000000040000795c */ /* 0x000fe20000300000 */
.L_x_1730:
        /* <DEDUP_REMOVED lines=44> */
.L_x_1768:
[----:B------:R-:W-:Y:S05]  /*8140*/  @P0 BRA `(.L_x_1732) ;  /* 0x0000000000140947 */ /* 0x000fea0003800000 */
[----:B------:R-:W-:Y:S01]  /*8150*/  ISETP.NE.AND P1, PT, R20, RZ, PT ;  /* 0x000000ff1400720c */ /* 0x000fe20003f25270 */
[----:B--2---:R-:W-:-:S04]  /*8160*/  IMAD.MOV.U32 R29, RZ, RZ, 0x6100 ;  /* 0x00006100ff1d7424 */ /* 0x004fc800078e00ff */
[----:B------:R3:W-:Y:S08]  /*8170*/  SYNCS.ARRIVE.TRANS64 RZ, [R0+URZ+0x36430], R29 ;  /* 0x0364301d00ff79a7 */ /* 0x0007f0000800003f */
[----:B------:R-:W-:Y:S05]  /*8180*/  @!P1 BRA `(.L_x_1732) ;  /* 0x0000000000049947 */ /* 0x000fea0003800000 */
[----:B------:R-:W-:Y:S01]  /*8190*/  BPT.TRAP 0x1 ;  /* 0x000000040000795c */ /* 0x000fe20000300000 */
.L_x_1732:
        /* <DEDUP_REMOVED lines=37> */
.L_x_1770:
[----:B------:R-:W-:Y:S05]  /*83f0*/  @P0 BRA `(.L_x_1734) ;  /* 0x0000000000140947 */ /* 0x000fea0003800000 */
[----:B------:R-:W-:Y:S01]  /*8400*/  ISETP.NE.AND P1, PT, R20, RZ, PT ;  /* 0x000000ff1400720c */ /* 0x000fe20003f25270 */
[----:B----4-:R-:W-:-:S04]  /*8410*/  IMAD.MOV.U32 R5, RZ, RZ, 0x6100 ;  /* 0x00006100ff057424 */ /* 0x010fc800078e00ff */
[----:B------:R4:W-:Y:S08]  /*8420*/  SYNCS.ARRIVE.TRANS64 RZ, [R0+URZ+0x36410], R5 ;  /* 0x0364100500ff79a7 */ /* 0x0009f0000800003f */
[----:B------:R-:W-:Y:S05]  /*8430*/  @!P1 BRA `(.L_x_1734) ;  /* 0x0000000000049947 */ /* 0x000fea0003800000 */
[----:B------:R-:W-:Y:S01]  /*8440*/  BPT.TRAP 0x1 ;  /* 0x000000040000795c */ /* 0x000fe20000300000 */
.L_x_1734:
        /* <DEDUP_REMOVED lines=44> */
.L_x_1726:
[----:B------:R-:W-:Y:S01]  /*8710*/  ISETP.NE.AND P1, PT, R19, RZ, PT ;  /* 0x000000ff1300720c */ /* 0x000fe20003f25270 */
[----:B------:R-:W-:Y:S02]  /*8720*/  IMAD.MOV.U32 R5, RZ, RZ, 0x1 ;  /* 0x00000001ff057424 */ /* 0x000fe400078e00ff */
[----:B------:R-:W-:-:S10]  /*8730*/  IMAD.MOV.U32 R4, RZ, RZ, R15 ;  /* 0x000000ffff047224 */ /* 0x000fd400078e000f */
[----:B------:R-:W-:Y:S05]  /*8740*/  @!P1 BRA `(.L_x_1725) ;  /* 0x0000000400889947 */ /* 0x000fea0003800000 */
[----:B------:R-:W4:Y:S02]  /*8750*/  SYNCS.PHASECHK.TRANS64.TRYWAIT P1, [R0+URZ+0x36438], R6 ;  /* 0x03643806000075a7 */ /* 0x000f24000802017f */
[----:B----4-:R-:W-:Y:S05]  /*8760*/  @!P1 BRA `(.L_x_1736) ;  /* 0x0000001000309947 */ /* 0x010fea0003800000 */
.L_x_1771:
[----:B------:R-:W-:Y:S05]  /*8770*/  @P0 BRA `(.L_x_1737) ;  /* 0x0000000000140947 */ /* 0x000fea0003800000 */
[----:B------:R-:W-:Y:S01]  /*8780*/  ISETP.NE.AND P1, PT, R20, RZ, PT ;  /* 0x000000ff1400720c */ /* 0x000fe20003f25270 */
[----:B------:R-:W-:-:S04]  /*8790*/  IMAD.MOV.U32 R5, RZ, RZ, 0x6100 ;  /* 0x00006100ff057424 */ /* 0x000fc800078e00ff */
[----:B------:R1:W-:Y:S08]  /*87a0*/  SYNCS.ARRIVE.TRANS64 RZ, [R0+URZ+0x36430], R5 ;  /* 0x0364300500ff79a7 */ /* 0x0003f0000800003f */
[----:B------:R-:W-:Y:S05]  /*87b0*/  @!P1 BRA `(.L_x_1737) ;  /* 0x0000000000049947 */ /* 0x000fea0003800000 */
[----:B------:R-:W-:Y:S01]  /*87c0*/  BPT.TRAP 0x1 ;  /* 0x000000040000795c */ /* 0x000fe20000300000 */
.L_x_1737:
        /* <DEDUP_REMOVED lines=41> */
.L_x_1772:
[----:B-1----:R-:W-:Y:S01]  /*8a60*/  IMAD.MOV.U32 R5, RZ, RZ, RZ ;  /* 0x000000ffff057224 */ /* 0x002fe200078e00ff */
[----:B------:R-:W-:Y:S06]  /*8a70*/  @P0 BRA `(.L_x_1739) ;  /* 0x0000000000140947 */ /* 0x000fec0003800000 */
[----:B------:R-:W-:Y:S01]  /*8a80*/  ISETP.NE.AND P1, PT, R20, RZ, PT ;  /* 0x000000ff1400720c */ /* 0x000fe20003f25270 */
[----:B------:R-:W-:-:S04]  /*8a90*/  IMAD.MOV.U32 R17, RZ, RZ, 0x6100 ;  /* 0x00006100ff117424 */ /* 0x000fc800078e00ff */
[----:B------:R1:W-:Y:S08]  /*8aa0*/  SYNCS.ARRIVE.TRANS64 RZ, [R0+URZ+0x36418], R17 ;  /* 0x0364181100ff79a7 */ /* 0x0003f0000800003f */
[----:B------:R-:W-:Y:S05]  /*8ab0*/  @!P1 BRA `(.L_x_1739) ;  /* 0x0000000000049947 */ /* 0x000fea0003800000 */
[----:B------:R-:W-:Y:S01]  /*8ac0*/  BPT.TRAP 0x1 ;  /* 0x000000040000795c */ /* 0x000fe20000300000 */
.L_x_1739:
        /* <DEDUP_REMOVED lines=42> */
.L_x_1725:
[----:B------:R-:W-:-:S04]  /*8d70*/  SHF.L.U32 R3, R5, 0x1f, RZ ;  /* 0x0000001f05037819 */ /* 0x000fc800000006ff */
[----:B------:R-:W4:Y:S02]  /*8d80*/  SYNCS.PHASECHK.TRANS64.TRYWAIT P1, [R0+URZ+0x36438], R3 ;  /* 0x03643803000075a7 */ /* 0x000f24000802017f */
[----:B----4-:R-:W-:Y:S05]  /*8d90*/  @!P1 BRA `(.L_x_1740) ;  /* 0x0000000800cc9947 */ /* 0x010fea0003800000 */
.L_x_1773:
[----:B------:R-:W-:Y:S05]  /*8da0*/  @P0 BRA `(.L_x_1741) ;  /* 0x0000000000180947 */ /* 0x000fea0003800000 */
[----:B------:R-:W5:Y:S01]  /*8db0*/  S2R R2, SR_TID.X ;  /* 0x0000000000027919 */ /* 0x000f620000002100 */
[----:B----4-:R-:W-:-:S04]  /*8dc0*/  IMAD.MOV.U32 R3, RZ, RZ, 0x6100 ;  /* 0x00006100ff037424 */ /* 0x010fc800078e00ff */
[----:B------:R4:W-:Y:S01]  /*8dd0*/  SYNCS.ARRIVE.TRANS64 RZ, [R0+URZ+0x36430], R3 ;  /* 0x0364300300ff79a7 */ /* 0x0009e2000800003f */
[----:B-----5:R-:W-:-:S13]  /*8de0*/  LOP3.LUT P0, RZ, R2, 0x1f, RZ, 0xc0, !PT ;  /* 0x0000001f02ff7812 */ /* 0x020fda000780c0ff */
[----:B----4-:R-:W-:Y:S05]  /*8df0*/  @!P0 BRA `(.L_x_1741) ;  /* 0x0000000000048947 */ /* 0x010fea0003800000 */
[----:B------:R-:W-:Y:S01]  /*8e00*/  BPT.TRAP 0x1 ;  /* 0x000000040000795c */ /* 0x000fe20000300000 */
.L_x_1741:
        /* <DEDUP_REMOVED lines=43> */
.L_x_1722:
[----:B------:R-:W-:Y:S05]  /*90c0*/  BSYNC B0 ;  /* 0x0000000000007941 */ /* 0x000fea0003800000 */
.L_x_1720:
[----:B------:R-:W-:-:S03]  /*90d0*/  UMOV UR7, 0xffffffff ;  /* 0xffffffff00077882 */ /* 0x000fc60000000000 */
[----:B------:R-:W-:Y:S05]  /*90e0*/  BRA.DIV UR7, `(.L_x_1742) ;  /* 0x0000000a070c7947 */ /* 0x000fea000b800000 */
[----:B------:R-:W-:-:S13]  /*90f0*/  ELECT P6, URZ, PT ;  /* 0x00000000003f782f */ /* 0x000fda00038c0000 */
.L_x_1776:
[----:B------:R-:W-:Y:S05]  /*9100*/  @!P6 BRA `(.L_x_1611) ;  /* 0x000000000074e947 */ /* 0x000fea0003800000 */
[----:B------:R-:W-:-:S06]  /*9110*/  ULOP3.LUT UR7, UR38, 0x2, URZ, 0xfc, !UPT ;  /* 0x0000000226077892 */ /* 0x000fcc000f8efc3f */
[----:B------:R-:W-:-:S05]  /*9120*/  IMAD.U32 R0, RZ, RZ, UR7 ;  /* 0x00000007ff007e24 */ /* 0x000fca000f8e00ff */
[----:B------:R-:W-:-:S13]  /*9130*/  ISETP.NE.AND P2, PT, R0, 0x3, PT ;  /* 0x000000030000780c */ /* 0x000fda0003f45270 */
[----:B------:R-:W-:Y:S05]  /*9140*/  @!P2 BRA `(.L_x_1743) ;  /* 0x000000000004a947 */ /* 0x000fea0003800000 */
[----:B------:R-:W-:Y:S01]  /*9150*/  BPT.TRAP 0x1 ;  /* 0x000000040000795c */ /* 0x000fe20000300000 */
.L_x_1743:
        /* <DEDUP_REMOVED lines=15> */
.L_x_1777:
[----:B------:R-:W2:Y:S02]  /*9250*/  SYNCS.PHASECHK.TRANS64.TRYWAIT P0, [R3+URZ], R0 ;  /* 0x00000000030075a7 */ /* 0x000ea4000800017f */
[----:B--2---:R-:W-:Y:S05]  /*9260*/  @!P0 BRA `(.L_x_1745) ;  /* 0x0000000400e08947 */ /* 0x004fea0003800000 */
.L_x_1778:
[----:B------:R-:W-:Y:S05]  /*9270*/  @!P2 BRA `(.L_x_1746) ;  /* 0x000000000004a947 */ /* 0x000fea0003800000 */
[----:B------:R-:W-:Y:S01]  /*9280*/  BPT.TRAP 0x1 ;  /* 0x000000040000795c */ /* 0x000fe20000300000 */
.L_x_1746:
[----:B------:R-:W-:-:S07]  /*9290*/  SHF.L.U32 R5, R5, 0x1f, RZ ;  /* 0x0000001f05057819 */ /* 0x000fce00000006ff */
.L_x_1747:
[----:B---3--:R3:W4:Y:S02]  /*92a0*/  SYNCS.PHASECHK.TRANS64.TRYWAIT P0, [R4+URZ+0x36438], R5 ;  /* 0x03643805040075a7 */ /* 0x008724000800017f */
[----:B----4-:R-:W-:Y:S05]  /*92b0*/  @!P0 NANOSLEEP.SYNCS 0x989680 ;  /* 0x009896800000895d */ /* 0x010fea0003900000 */
[----:B------:R-:W4:Y:S02]  /*92c0*/  @!P0 SYNCS.PHASECHK.TRANS64 P0, [R4+URZ+0x36438], R5 ;  /* 0x03643805040085a7 */ /* 0x000f24000800007f */
[----:B----4-:R-:W-:Y:S05]  /*92d0*/  @!P0 BRA `(.L_x_1747) ;  /* 0xfffffffc00f08947 */ /* 0x010fea000383ffff */
.L_x_1611:
[----:B------:R-:W-:Y:S05]  /*92e0*/  BSYNC B6 ;  /* 0x0000000000067941 */ /* 0x000fea0003800000 */
.L_x_1608:
[----:B------:R-:W-:Y:S05]  /*92f0*/  EXIT ;  /* 0x000000000000794d */ /* 0x000fea0003800000 */
.L_x_1618:
[----:B------:R-:W-:Y:S02]  /*9300*/  IMAD.MOV.U32 R12, RZ, RZ, RZ ;  /* 0x000000ffff0c7224 */ /* 0x000fe400078e00ff */
[----:B------:R-:W-:Y:S02]  /*9310*/  IMAD.MOV.U32 R11, RZ, RZ, 0x1f ;  /* 0x0000001fff0b7424 */ /* 0x000fe400078e00ff */
[----:B------:R-:W-:-:S07]  /*9320*/  IMAD.MOV.U32 R15, RZ, RZ, -0x1 ;  /* 0xffffffffff0f7424 */ /* 0x000fce00078e00ff */
[----:B------:R-:W-:Y:S05]  /*9330*/  WARPSYNC.COLLECTIVE R15, `(.L_x_1748) ;  /* 0x000000000f087348 */ /* 0x000fea0003c00000 */
[----:B------:R1:W2:Y:S02]  /*9340*/  SHFL.IDX P6, R14, R13, R12, R11 ;  /* 0x0000000c0d0e7389 */ /* 0x0002a400000c000b */
[----:B-12---:R-:W-:Y:S01]  /*9350*/  ENDCOLLECTIVE ;  /* 0x000000000000791b */ /* 0x006fe20003800000 */
.L_x_1748:
[----:B------:R-:W-:Y:S05]  /*9360*/  BRA `(.L_x_1749) ;  /* 0xffffff7c004c7947 */ /* 0x000fea000383ffff */
.L_x_1620:
[----:B--2---:R2:W3:Y:S02]  /*9370*/  SYNCS.PHASECHK.TRANS64.TRYWAIT P0, [R153+URZ+0x36400], R10 ;  /* 0x0364000a990075a7 */ /* 0x0044e4000800017f */
[----:B---3--:R-:W-:Y:S05]  /*9380*/  @!P0 NANOSLEEP.SYNCS 0x989680 ;  /* 0x009896800000895d */ /* 0x008fea0003900000 */
[----:B------:R-:W3:Y:S02]  /*9390*/  @!P0 SYNCS.PHASECHK.TRANS64 P0, [R153+URZ+0x36400], R10 ;  /* 0x0364000a990085a7 */ /* 0x000ee4000800007f */
[----:B---3--:R-:W-:Y:S05]  /*93a0*/  @!P0 BRA `(.L_x_1620) ;  /* 0xfffffffc00f08947 */ /* 0x008fea000383ffff */
[----:B------:R-:W-:Y:S05]  /*93b0*/  BRA `(.L_x_1619) ;  /* 0xffffff7c00847947 */ /* 0x000fea000383ffff */
.L_x_1624:
[----:B--2---:R2:W3:Y:S02]  /*93c0*/  SYNCS.PHASECHK.TRANS64.TRYWAIT P1, [R3+URZ+0x36410], R16 ;  /* 0x03641010030075a7 */ /* 0x0044e4000802017f */
[----:B---3--:R-:W-:Y:S05]  /*93d0*/  @!P1 NANOSLEEP.SYNCS 0x989680 ;  /* 0x009896800000995d */ /* 0x008fea0003900000 */
[----:B------:R-:W3:Y:S02]  /*93e0*/  @!P1 SYNCS.PHASECHK.TRANS64 P1, [R3+URZ+0x36410], R16 ;  /* 0x03641010030095a7 */ /* 0x000ee4000802007f */
[----:B---3--:R-:W-:Y:S05]  /*93f0*/  @!P1 BRA `(.L_x_1624) ;  /* 0xfffffffc00f09947 */ /* 0x008fea000383ffff */
[----:B------:R-:W-:Y:S05]  /*9400*/  BRA `(.L_x_1623) ;  /* 0xffffff8400507947 */ /* 0x000fea000383ffff */
.L_x_1628:
[----:B--2---:R2:W1:Y:S02]  /*9410*/  SYNCS.PHASECHK.TRANS64.TRYWAIT P1, [R153+URZ+0x36430], R16 ;  /* 0x03643010990075a7 */ /* 0x004464000802017f */
[----:B-1----:R-:W-:Y:S05]  /*9420*/  @!P1 NANOSLEEP.SYNCS 0x989680 ;  /* 0x009896800000995d */ /* 0x002fea0003900000 */
[----:B------:R-:W1:Y:S02]  /*9430*/  @!P1 SYNCS.PHASECHK.TRANS64 P1, [R153+URZ+0x36430], R16 ;  /* 0x03643010990095a7 */ /* 0x000e64000802007f */
[----:B-1----:R-:W-:Y:S05]  /*9440*/  @!P1 BRA `(.L_x_1628) ;  /* 0xfffffffc00f09947 */ /* 0x002fea000383ffff */
[----:B------:R-:W-:Y:S05]  /*9450*/  BRA `(.L_x_1627) ;  /* 0xffffff8800ec7947 */ /* 0x000fea000383ffff */
.L_x_1643:
[----:B------:R-:W-:Y:S01]  /*9460*/  BSSY B0, `(.L_x_1750) ;  /* 0x0000005000007945 */ /* 0x000fe20003800000 */
[----:B------:R-:W-:-:S07]  /*9470*/  IMAD.MOV.U32 R15, RZ, RZ, -0x1 ;  /* 0xffffffffff0f7424 */ /* 0x000fce00078e00ff */
[----:B-1----:R-:W-:Y:S05]  /*9480*/  WARPSYNC.COLLECTIVE R15, `(.L_x_1751) ;  /* 0x000000000f087348 */ /* 0x002fea0003c00000 */
[----:B------:R-:W-:Y:S01]  /*9490*/  NOP ;  /* 0x0000000000007918 */ /* 0x000fe20000000000 */
[----:B-1----:R-:W-:Y:S01]  /*94a0*/  ENDCOLLECTIVE ;  /* 0x000000000000791b */ /* 0x002fe20003800000 */
.L_x_1751:
[----:B------:R-:W-:Y:S05]  /*94b0*/  BSYNC B0 ;  /* 0x0000000000007941 */ /* 0x000fea0003800000 */
.L_x_1750:
[----:B------:R-:W-:Y:S05]  /*94c0*/  BRA `(.L_x_1752) ;  /* 0xffffffb000887947 */ /* 0x000fea000383ffff */
.L_x_1652:
[----:B------:R-:W-:Y:S01]  /*94d0*/  BSSY B0, `(.L_x_1753) ;  /* 0x0000005000007945 */ /* 0x000fe20003800000 */
[----:B------:R-:W-:-:S07]  /*94e0*/  IMAD.MOV.U32 R15, RZ, RZ, -0x1 ;  /* 0xffffffffff0f7424 */ /* 0x000fce00078e00ff */
[----:B-12---:R-:W-:Y:S05]  /*94f0*/  WARPSYNC.COLLECTIVE R15, `(.L_x_1754) ;  /* 0x000000000f087348 */ /* 0x006fea0003c00000 */
[----:B------:R-:W-:Y:S01]  /*9500*/  NOP ;  /* 0x0000000000007918 */ /* 0x000fe20000000000 */
[----:B-12---:R-:W-:Y:S01]  /*9510*/  ENDCOLLECTIVE ;  /* 0x000000000000791b */ /* 0x006fe20003800000 */
.L_x_1754:
[----:B------:R-:W-:Y:S05]  /*9520*/  BSYNC B0 ;  /* 0x0000000000007941 */ /* 0x000fea0003800000 */
.L_x_1753:
[----:B------:R-:W-:Y:S05]  /*9530*/  BRA `(.L_x_1755) ;  /* 0xffffffb400787947 */ /* 0x000fea000383ffff */
.L_x_1664:
[----:B------:R-:W-:Y:S01]  /*9540*/  BSSY B0, `(.L_x_1756) ;  /* 0x0000005000007945 */ /* 0x000fe20003800000 */
[----:B------:R-:W-:-:S07]  /*9550*/  IMAD.MOV.U32 R15, RZ, RZ, -0x1 ;  /* 0xffffffffff0f7424 */ /* 0x000fce00078e00ff */
[----:B------:R-:W-:Y:S05]  /*9560*/  WARPSYNC.COLLECTIVE R15, `(.L_x_1757) ;  /* 0x000000000f087348 */ /* 0x000fea0003c00000 */
[----:B------:R-:W-:Y:S01]  /*9570*/  NOP ;  /* 0x0000000000007918 */ /* 0x000fe20000000000 */
[----:B------:R-:W-:Y:S01]  /*9580*/  ENDCOLLECTIVE ;  /* 0x000000000000791b */ /* 0x000fe20003800000 */
.L_x_1757:
[----:B------:R-:W-:Y:S05]  /*9590*/  BSYNC B0 ;  /* 0x0000000000007941 */ /* 0x000fea0003800000 */
.L_x_1756:
[----:B------:R-:W-:Y:S05]  /*95a0*/  BRA `(.L_x_1758) ;  /* 0xffffffbc00607947 */ /* 0x000fea000383ffff */
.L_x_1681:
[----:B------:R-:W-:Y:S01]  /*95b0*/  BSSY B0, `(.L_x_1759) ;  /* 0x0000005000007945 */ /* 0x000fe20003800000 */
[----:B------:R-:W-:-:S07]  /*95c0*/  IMAD.MOV.U32 R15, RZ, RZ, -0x1 ;  /* 0xffffffffff0f7424 */ /* 0x000fce00078e00ff */
[----:B------:R-:W-:Y:S05]  /*95d0*/  WARPSYNC.COLLECTIVE R15, `(.L_x_1760) ;  /* 0x000000000f087348 */ /* 0x000fea0003c00000 */
[----:B------:R-:W-:Y:S01]  /*95e0*/  NOP ;  /* 0x0000000000007918 */ /* 0x000fe20000000000 */
[----:B------:R-:W-:Y:S01]  /*95f0*/  ENDCOLLECTIVE ;  /* 0x000000000000791b */ /* 0x000fe20003800000 */
.L_x_1760:
[----:B------:R-:W-:Y:S05]  /*9600*/  BSYNC B0 ;  /* 0x0000000000007941 */ /* 0x000fea0003800000 */
.L_x_1759:
[----:B------:R-:W-:Y:S05]  /*9610*/  BRA `(.L_x_1761) ;  /* 0xffffffc400487947 */ /* 0x000fea000383ffff */
.L_x_1697:
[----:B------:R-:W-:Y:S01]  /*9620*/  BSSY B0, `(.L_x_1762) ;  /* 0x0000005000007945 */ /* 0x000fe20003800000 */
[----:B------:R-:W-:-:S07]  /*9630*/  IMAD.MOV.U32 R15, RZ, RZ, -0x1 ;  /* 0xffffffffff0f7424 */ /* 0x000fce00078e00ff */
[----:B------:R-:W-:Y:S05]  /*9640*/  WARPSYNC.COLLECTIVE R15, `(.L_x_1763) ;  /* 0x000000000f087348 */ /* 0x000fea0003c00000 */
[----:B------:R-:W-:Y:S01]  /*9650*/  NOP ;  /* 0x0000000000007918 */ /* 0x000fe20000000000 */
[----:B------:R-:W-:Y:S01]  /*9660*/  ENDCOLLECTIVE ;  /* 0x000000000000791b */ /* 0x000fe20003800000 */
.L_x_1763:
[----:B------:R-:W-:Y:S05]  /*9670*/  BSYNC B0 ;  /* 0x0000000000007941 */ /* 0x000fea0003800000 */
.L_x_1762:
[----:B------:R-:W-:Y:S05]  /*9680*/  BRA `(.L_x_1764) ;  /* 0xffffffc800b87947 */ /* 0x000fea000383ffff */
.L_x_1723:
[----:B-1----:R1:W2:Y:S02]  /*9690*/  SYNCS.PHASECHK.TRANS64.TRYWAIT P1, [R0+URZ+0x36420], R6 ;  /* 0x03642006000075a7 */ /* 0x0022a4000802017f */
[----:B--2---:R-:W-:Y:S05]  /*96a0*/  @!P1 NANOSLEEP.SYNCS 0x989680 ;  /* 0x009896800000995d */ /* 0x004fea0003900000 */
[----:B------:R-:W2:Y:S02]  /*96b0*/  @!P1 SYNCS.PHASECHK.TRANS64 P1, [R0+URZ+0x36420], R6 ;  /* 0x03642006000095a7 */ /* 0x000ea4000802007f */
[----:B--2---:R-:W-:Y:S05]  /*96c0*/  @!P1 BRA `(.L_x_1723) ;  /* 0xfffffffc00f09947 */ /* 0x004fea000383ffff */
[----:B------:R-:W-:Y:S05]  /*96d0*/  BRA `(.L_x_1765) ;  /* 0xffffffd800f87947 */ /* 0x000fea000383ffff */
.L_x_1727:
[----:B-1----:R1:W2:Y:S02]  /*96e0*/  SYNCS.PHASECHK.TRANS64.TRYWAIT P1, [R0+URZ+0x36438], R6 ;  /* 0x03643806000075a7 */ /* 0x0022a4000802017f */
[----:B--2---:R-:W-:Y:S05]  /*96f0*/  @!P1 NANOSLEEP.SYNCS 0x989680 ;  /* 0x009896800000995d */ /* 0x004fea0003900000 */
[----:B------:R-:W2:Y:S02]  /*9700*/  @!P1 SYNCS.PHASECHK.TRANS64 P1, [R0+URZ+0x36438], R6 ;  /* 0x03643806000095a7 */ /* 0x000ea4000802007f */
[----:B--2---:R-:W-:Y:S05]  /*9710*/  @!P1 BRA `(.L_x_1727) ;  /* 0xfffffffc00f09947 */ /* 0x004fea000383ffff */
[----:B------:R-:W-:Y:S05]  /*9720*/  BRA `(.L_x_1766) ;  /* 0xffffffe000e47947 */ /* 0x000fea000383ffff */
.L_x_1729:
[----:B--2---:R2:W3:Y:S02]  /*9730*/  SYNCS.PHASECHK.TRANS64.TRYWAIT P1, [R0+URZ+0x36428], R3 ;  /* 0x03642803000075a7 */ /* 0x0044e4000802017f */
[----:B---3--:R-:W-:Y:S05]  /*9740*/  @!P1 NANOSLEEP.SYNCS 0x989680 ;  /* 0x009896800000995d */ /* 0x008fea0003900000 */
[----:B------:R-:W3:Y:S02]  /*9750*/  @!P1 SYNCS.PHASECHK.TRANS64 P1, [R0+URZ+0x36428], R3 ;  /* 0x03642803000095a7 */ /* 0x000ee4000802007f */
[----:B---3--:R-:W-:Y:S05]  /*9760*/  @!P1 BRA `(.L_x_1729) ;  /* 0xfffffffc00f09947 */ /* 0x008fea000383ffff */
[----:B------:R-:W-:Y:S05]  /*9770*/  BRA `(.L_x_1767) ;  /* 0xffffffe400a87947 */ /* 0x000fea000383ffff */
.L_x_1731:
[----:B--2---:R2:W3:Y:S02]  /*9780*/  SYNCS.PHASECHK.TRANS64.TRYWAIT P1, [R0+URZ+0x36438], R29 ;  /* 0x0364381d000075a7 */ /* 0x0044e4000802017f */
[----:B---3--:R-:W-:Y:S05]  /*9790*/  @!P1 NANOSLEEP.SYNCS 0x989680 ;  /* 0x009896800000995d */ /* 0x008fea0003900000 */
[----:B------:R-:W3:Y:S02]  /*97a0*/  @!P1 SYNCS.PHASECHK.TRANS64 P1, [R0+URZ+0x36438], R29 ;  /* 0x0364381d000095a7 */ /* 0x000ee4000802007f */
[----:B---3--:R-:W-:Y:S05]  /*97b0*/  @!P1 BRA `(.L_x_1731) ;  /* 0xfffffffc00f09947 */ /* 0x008fea000383ffff */
[----:B------:R-:W-:Y:S05]  /*97c0*/  BRA `(.L_x_1768) ;  /* 0xffffffe8005c7947 */ /* 0x000fea000383ffff */
.L_x_1733:
[----:B------:R-:W-:-:S07]  /*97d0*/  SHF.L.U32 R5, R7, 0x1f, RZ ;  /* 0x0000001f07057819 */ /* 0x000fce00000006ff */
.L_x_1769:
[----:B----4-:R4:W1:Y:S02]  /*97e0*/  SYNCS.PHASECHK.TRANS64.TRYWAIT P1, [R0+URZ+0x36420], R5 ;  /* 0x03642005000075a7 */ /* 0x010864000802017f */
[----:B-1----:R-:W-:Y:S05]  /*97f0*/  @!P1 NANOSLEEP.SYNCS 0x989680 ;  /* 0x009896800000995d */ /* 0x002fea0003900000 */
[----:B------:R-:W1:Y:S02]  /*9800*/  @!P1 SYNCS.PHASECHK.TRANS64 P1, [R0+URZ+0x36420], R5 ;  /* 0x03642005000095a7 */ /* 0x000e64000802007f */
[----:B-1----:R-:W-:Y:S05]  /*9810*/  @!P1 BRA `(.L_x_1769) ;  /* 0xfffffffc00f09947 */ /* 0x002fea000383ffff */
[----:B------:R-:W-:Y:S05]  /*9820*/  BRA `(.L_x_1770) ;  /* 0xffffffe800f07947 */ /* 0x000fea000383ffff */
.L_x_1736:
[----:B----4-:R4:W1:Y:S02]  /*9830*/  SYNCS.PHASECHK.TRANS64.TRYWAIT P1, [R0+URZ+0x36438], R6 ;  /* 0x03643806000075a7 */ /* 0x010864000802017f */
[----:B-1----:R-:W-:Y:S05]  /*9840*/  @!P1 NANOSLEEP.SYNCS 0x989680 ;  /* 0x009896800000995d */ /* 0x002fea0003900000 */
[----:B------:R-:W1:Y:S02]  /*9850*/  @!P1 SYNCS.PHASECHK.TRANS64 P1, [R0+URZ+0x36438], R6 ;  /* 0x03643806000095a7 */ /* 0x000e64000802007f */
[----:B-1----:R-:W-:Y:S05]  /*9860*/  @!P1 BRA `(.L_x_1736) ;  /* 0xfffffffc00f09947 */ /* 0x002fea000383ffff */
[----:B------:R-:W-:Y:S05]  /*9870*/  BRA `(.L_x_1771) ;  /* 0xffffffec00bc7947 */ /* 0x000fea000383ffff */
.L_x_1738:
[----:B-1----:R1:W4:Y:S02]  /*9880*/  SYNCS.PHASECHK.TRANS64.TRYWAIT P1, [R0+URZ+0x36428], R5 ;  /* 0x03642805000075a7 */ /* 0x002324000802017f */
[----:B----4-:R-:W-:Y:S05]  /*9890*/  @!P1 NANOSLEEP.SYNCS 0x989680 ;  /* 0x009896800000995d */ /* 0x010fea0003900000 */
[----:B------:R-:W4:Y:S02]  /*98a0*/  @!P1 SYNCS.PHASECHK.TRANS64 P1, [R0+URZ+0x36428], R5 ;  /* 0x03642805000095a7 */ /* 0x000f24000802007f */
[----:B----4-:R-:W-:Y:S05]  /*98b0*/  @!P1 BRA `(.L_x_1738) ;  /* 0xfffffffc00f09947 */ /* 0x010fea000383ffff */
[----:B------:R-:W-:Y:S05]  /*98c0*/  BRA `(.L_x_1772) ;  /* 0xfffffff000647947 */ /* 0x000fea000383ffff */
.L_x_1740:
[----:B----4-:R4:W1:Y:S02]  /*98d0*/  SYNCS.PHASECHK.TRANS64.TRYWAIT P1, [R0+URZ+0x36438], R3 ;  /* 0x03643803000075a7 */ /* 0x010864000802017f */
[----:B-1----:R-:W-:Y:S05]  /*98e0*/  @!P1 NANOSLEEP.SYNCS 0x989680 ;  /* 0x009896800000995d */ /* 0x002fea0003900000 */
[----:B------:R-:W1:Y:S02]  /*98f0*/  @!P1 SYNCS.PHASECHK.TRANS64 P1, [R0+URZ+0x36438], R3 ;  /* 0x03643803000095a7 */ /* 0x000e64000802007f */
[----:B-1----:R-:W-:Y:S05]  /*9900*/  @!P1 BRA `(.L_x_1740) ;  /* 0xfffffffc00f09947 */ /* 0x002fea000383ffff */
[----:B------:R-:W-:Y:S05]  /*9910*/  BRA `(.L_x_1773) ;  /* 0xfffffff400207947 */ /* 0x000fea000383ffff */
.L_x_1742:
[----:B------:R-:W-:Y:S01]  /*9920*/  BSSY B0, `(.L_x_1774) ;  /* 0x0000006000007945 */ /* 0x000fe20003800000 */
[----:B------:R-:W-:-:S07]  /*9930*/  IMAD.MOV.U32 R15, RZ, RZ, -0x1 ;  /* 0xffffffffff0f7424 */ /* 0x000fce00078e00ff */
[----:B------:R-:W-:Y:S05]  /*9940*/  WARPSYNC.COLLECTIVE R15, `(.L_x_1775) ;  /* 0x000000000f0c7348 */ /* 0x000fea0003c00000 */
[----:B------:R-:W-:Y:S02]  /*9950*/  ELECT P6, UR62, PT ;  /* 0x00000000003e782f */ /* 0x000fe400038c0000 */
[----:B------:R-:W-:Y:S01]  /*9960*/  MOV R14, UR62 ;  /* 0x0000003e000e7c02 */ /* 0x000fe20008000f00 */
[----:B------:R-:W-:Y:S10]  /*9970*/  ENDCOLLECTIVE ;  /* 0x000000000000791b */ /* 0x000ff40003800000 */
.L_x_1775:
[----:B------:R-:W-:Y:S05]  /*9980*/  BSYNC B0 ;  /* 0x0000000000007941 */ /* 0x000fea0003800000 */
.L_x_1774:
[----:B------:R-:W-:Y:S05]  /*9990*/  BRA `(.L_x_1776) ;  /* 0xfffffff400d87947 */ /* 0x000fea000383ffff */
.L_x_1744:
[----:B-1----:R1:W2:Y:S02]  /*99a0*/  SYNCS.PHASECHK.TRANS64.TRYWAIT P0, [R9+URZ], R2 ;  /* 0x00000002090075a7 */ /* 0x0022a4000800017f */
[----:B--2---:R-:W-:Y:S05]  /*99b0*/  @!P0 NANOSLEEP.SYNCS 0x989680 ;  /* 0x009896800000895d */ /* 0x004fea0003900000 */
[----:B------:R-:W2:Y:S02]  /*99c0*/  @!P0 SYNCS.PHASECHK.TRANS64 P0, [R9+URZ], R2 ;  /* 0x00000002090085a7 */ /* 0x000ea4000800007f */
[----:B--2---:R-:W-:Y:S05]  /*99d0*/  @!P0 BRA `(.L_x_1744) ;  /* 0xfffffffc00f08947 */ /* 0x004fea000383ffff */
[----:B------:R-:W-:Y:S05]  /*99e0*/  BRA `(.L_x_1777) ;  /* 0xfffffff800187947 */ /* 0x000fea000383ffff */
.L_x_1745:
[----:B--2---:R2:W3:Y:S02]  /*99f0*/  SYNCS.PHASECHK.TRANS64.TRYWAIT P0, [R3+URZ], R0 ;  /* 0x00000000030075a7 */ /* 0x0044e4000800017f */
[----:B---3--:R-:W-:Y:S05]  /*9a00*/  @!P0 NANOSLEEP.SYNCS 0x989680 ;  /* 0x009896800000895d */ /* 0x008fea0003900000 */
[----:B------:R-:W3:Y:S02]  /*9a10*/  @!P0 SYNCS.PHASECHK.TRANS64 P0, [R3+URZ], R0 ;  /* 0x00000000030085a7 */ /* 0x000ee4000800007f */
[----:B---3--:R-:W-:Y:S05]  /*9a20*/  @!P0 BRA `(.L_x_1745) ;  /* 0xfffffffc00f08947 */ /* 0x008fea000383ffff */
[----:B------:R-:W-:Y:S05]  /*9a30*/  BRA `(.L_x_1778) ;  /* 0xfffffff8000c7947 */ /* 0x000fea000383ffff */
.L_x_1779:
        /* <DEDUP_REMOVED lines=12> */
.L_x_3866:


//--------------------- .text._ZN7cutlass13device_kernelIN5flash11enable_sm90INS1_16FlashAttnBwdSm90INS1_25CollectiveMainloopBwdSm90ILi2ELi1ELi1EN4cute5tupleIJNS5_1CILi1EEES8_S8_EEENS6_IJNS7_ILi64EEENS7_ILi96EEENS7_ILi192EEEEEENS_10bfloat16_tEfNS_4arch4Sm90ELb0ELb1ELb0ELb1ELb0ELb0ELb1ELb0ELi3ELi1ELi1ELi1ELb0EEENS1_21CollectiveEpilogueBwdISD_SE_SG_Li384ELb1ELb1ELi3EEENS1_19SingleTileSchedulerILb1ELb0ELb0ELi96EEEEEEEEEvNT_6ParamsE --------------------------
	.section	.text._ZN7cutlass13device_kernelIN5flash11enable_sm90INS1_16FlashAttnBwdSm90INS1_25CollectiveMainloopBwdSm90ILi2ELi1ELi1EN4cute5tupleIJNS5_1CILi1EEES8_S8_EEENS6_IJNS7_ILi64EEENS7_ILi96EEENS7_ILi192EEEEEENS_10bfloat16_tEfNS_4arch4Sm90ELb0ELb1ELb0ELb1ELb0ELb0ELb1ELb0ELi3ELi1ELi1ELi1ELb0EEENS1_21CollectiveEpilogueBwdISD_SE_SG_Li384ELb1ELb1ELi3EEENS1_19SingleTileSchedulerILb1ELb0ELb0ELi96EEEEEEEEEvNT_6ParamsE,"ax",@progbits
	.align	128
.text._ZN7cutlass13device_kernelIN5flash11enable_sm90INS1_16FlashAttnBwdSm90INS1_25CollectiveMainloopBwdSm90ILi2ELi1ELi1EN4cute5tupleIJNS5_1CILi1EEES8_S8_EEENS6_IJNS7_ILi64EEENS7_ILi96EEENS7_ILi192EEEEEENS_10bfloat16_tEfNS_4arch4Sm90ELb0ELb1ELb0ELb1ELb0ELb0ELb1ELb0ELi3ELi1ELi1ELi1ELb0EEENS1_21CollectiveEpilogueBwdISD_SE_SG_Li384ELb1ELb1ELi3EEENS1_19SingleTileSchedulerILb1ELb0ELb0ELi96EEEEEEEEEvNT_6ParamsE:
        .type           _ZN7cutlass13device_kernelIN5flash11enable_sm90INS1_16FlashAttnBwdSm90INS1_25CollectiveMainloopBwdSm90ILi2ELi1ELi1EN4cute5tupleIJNS5_1CILi1EEES8_S8_EEENS6_IJNS7_ILi64EEENS7_ILi96EEENS7_ILi192EEEEEENS_10bfloat16_tEfNS_4arch4Sm90ELb0ELb1ELb0ELb1ELb0ELb0ELb1ELb0ELi3ELi1ELi1ELi1ELb0EEENS1_21CollectiveEpilogueBwdISD_SE_SG_Li384ELb1ELb1ELi3EEENS1_19SingleTileSchedulerILb1ELb0ELb0ELi96EEEEEEEEEvNT_6ParamsE,@function
        .size           _ZN7cutlass13device_kernelIN5flash11enable_sm90INS1_16FlashAttnBwdSm90INS1_25CollectiveMainloopBwdSm90ILi2ELi1ELi1EN4cute5tupleIJNS5_1CILi1EEES8_S8_EEENS6_IJNS7_ILi64EEENS7_ILi96EEENS7_ILi192EEEEEENS_10bfloat16_tEfNS_4arch4Sm90ELb0ELb1ELb0ELb1ELb0ELb0ELb1ELb0ELi3ELi1ELi1ELi1ELb0EEENS1_21CollectiveEpilogueBwdISD_SE_SG_Li384ELb1ELb1ELi3EEENS1_19SingleTileSchedulerILb1ELb0ELb0ELi96EEEEEEEEEvNT_6ParamsE,(.L_x_3867 - _ZN7cutlass13device_kernelIN5flash11enable_sm90INS1_16FlashAttnBwdSm90INS1_25CollectiveMainloopBwdSm90ILi2ELi1ELi1EN4cute5tupleIJNS5_1CILi1EEES8_S8_EEENS6_IJNS7_ILi64EEENS7_ILi96EEENS7_ILi192EEEEEENS_10bfloat16_tEfNS_4arch4Sm90ELb0ELb1ELb0ELb1ELb0ELb0ELb1ELb0ELi3ELi1ELi1ELi1ELb0EEENS1_21CollectiveEpilogueBwdISD_SE_SG_Li384ELb1ELb1ELi3EEENS1_19SingleTileSchedulerILb1ELb0ELb0ELi96EEEEEEEEEvNT_6ParamsE)
        .other          _ZN7cutlass13device_kernelIN5flash11enable_sm90INS1_16FlashAttnBwdSm90INS1_25CollectiveMainloopBwdSm90ILi2ELi1ELi1EN4cute5tupleIJNS5_1CILi1EEES8_S8_EEENS6_IJNS7_ILi64EEENS7_ILi96EEENS7_ILi192EEEEEENS_10bfloat16_tEfNS_4arch4Sm90ELb0ELb1ELb0ELb1ELb0ELb0ELb1ELb0ELi3ELi1ELi1ELi1ELb0EEENS1_21CollectiveEpilogueBwdISD_SE_SG_Li384ELb1ELb1ELi3EEENS1_19SingleTileSchedulerILb1ELb0ELb0ELi96EEEEEEEEEvNT_6ParamsE,@"STO_CUDA_ENTRY STV_DEFAULT"
_ZN7cutlass13device_kernelIN5flash11enable_sm90INS1_16FlashAttnBwdSm90INS1_25CollectiveMainloopBwdSm90ILi2ELi1ELi1EN4cute5tupleIJNS5_1CILi1EEES8_S8_EEENS6_IJNS7_ILi64EEENS7_ILi96EEENS7_ILi192EEEEEENS_10bfloat16_tEfNS_4arch4Sm90ELb0ELb1ELb0ELb1ELb0ELb0ELb1ELb0ELi3ELi1ELi1ELi1ELb0EEENS1_21CollectiveEpilogueBwdISD_SE_SG_Li384ELb1ELb1ELi3EEENS1_19SingleTileSchedulerILb1ELb0ELb0ELi96EEEEEEEEEvNT_6ParamsE:
        /* <DEDUP_REMOVED lines=23> */
.L_x_1781:
[----:B------:R-:W-:Y:S05]  /*0170*/  BSYNC B0 ;  /* 0x0000000000007941 */ /* 0x000fea0003800000 */
.L_x_1780:
        /* <DEDUP_REMOVED lines=37> */
.L_x_1782:
        /* <DEDUP_REMOVED lines=20> */
.L_x_1783:
[----:B------:R-:W-:Y:S01]  /*0510*/  PLOP3.LUT P0, PT, PT, PT, UP0, 0x80, 0x0 ;  /* 0x000000000000781c */ /* 0x000fe20003f0f008 */
[----:B------:R-:W-:Y:S01]  /*0520*/  NOP ;  /* 0x0000000000007918 */ /* 0x000fe20000000000 */
[----:B------:R-:W-:Y:S01]  /*0530*/  ULDC.64 UR46, c[0x0][0x208] ;  /* 0x00008200002e7ab9 */ /* 0x000fe20000000a00 */
[----:B------:R-:W-:Y:S01]  /*0540*/  BSSY B6, `(.L_x_1784) ;  /* 0x0000ab8000067945 */ /* 0x000fe20003800000 */
[----:B-12-4-:R-:W-:Y:S09]  /*0550*/  BAR.SYNC.DEFER_BLOCKING 0x0 ;  /* 0x0000000000007b1d */ /* 0x016ff20000010000 */
[----:B------:R-:W-:Y:S05]  /*0560*/  @!P0 BRA `(.L_x_1785) ;  /* 0x0000006400cc8947 */ /* 0x000fea0003800000 */
.L_x_1786:
        /* <DEDUP_REMOVED lines=21> */
.L_x_1787:
        /* <DEDUP_REMOVED lines=10> */
.L_x_1789:
[----:B------:R-:W2:Y:S02]  /*0760*/  LDC R0, c[0x0][0x8bc] ;  /* 0x00022f00ff007b82 */ /* 0x000ea40000000800 */
.L_x_1788:
[----:B------:R-:W-:-:S05]  /*0770*/  IMAD R5, R152, 0x60, RZ ;  /* 0x0000006098057824 */ /* 0x000fca00078e02ff */
[----:B--2--5:R-:W-:-:S04]  /*0780*/  ISETP.GE.AND P0, PT, R5, R0, PT ;  /* 0x000000000500720c */ /* 0x024fc80003f06270 */
[----:B------:R-:W-:-:S04]  /*0790*/  SEL R19, R19, 0xffffffff, !P0 ;  /* 0xffffffff13137807 */ /* 0x000fc80004000000 */
[----:B------:R-:W-:-:S13]  /*07a0*/  ISETP.GE.AND P0, PT, R19, RZ, PT ;  /* 0x000000ff1300720c */ /* 0x000fda0003f06270 */
[----:B------:R-:W-:Y:S05]  /*07b0*/  @!P0 BRA `(.L_x_1790) ;  /* 0x000000a800408947 */ /* 0x000fea0003800000 */
[----:B------:R-:W-:Y:S02]  /*07c0*/  ULDC.64 UR4, c[0x0][0x780] ;  /* 0x0001e00000047ab9 */ /* 0x000fe40000000a00 */
[----:B------:R-:W-:Y:S01]  /*07d0*/  ISETP.NE.U32.AND P0, PT, RZ, UR4, PT ;  /* 0x00000004ff007c0c */ /* 0x000fe2000bf05070 */
[----:B------:R-:W-:Y:S02]  /*07e0*/  ULDC UR4, c[0x0][0x290] ;  /* 0x0000a40000047ab9 */ /* 0x000fe40000000800 */
[----:B------:R-:W-:Y:S01]  /*07f0*/  IMAD.U32 R18, RZ, RZ, UR4 ;  /* 0x00000004ff127e24 */ /* 0x000fe2000f8e00ff */
[----:B------:R-:W-:-:S13]  /*0800*/  ISETP.NE.AND.EX P0, PT, RZ, UR5, PT, P0 ;  /* 0x00000005ff007c0c */ /* 0x000fda000bf05300 */
[----:B------:R-:W-:Y:S05]  /*0810*/  @!P0 BRA `(.L_x_1791) ;  /* 0x0000000000108947 */ /* 0x000fea0003800000 */
[----:B-1----:R-:W1:Y:S02]  /*0820*/  LDC.64 R2, c[0x0][0x780] ;  /* 0x0001e000ff027b82 */ /* 0x002e640000000a00 */
[----:B-1----:R-:W-:-:S05]  /*0830*/  IMAD.WIDE R2, R19, 0x4, R2 ;  /* 0x0000000413027825 */ /* 0x002fca00078e0202 */
[----:B------:R1:W5:Y:S01]  /*0840*/  LDG.E R17, desc[UR46][R2.64] ;  /* 0x0000002e02117981 */ /* 0x000362000c1e1900 */
[----:B------:R-:W-:Y:S05]  /*0850*/  BRA `(.L_x_1792) ;  /* 0x0000000000287947 */ /* 0x000fea0003800000 */
.L_x_1791:
[----:B------:R-:W-:Y:S01]  /*0860*/  ULDC.64 UR4, c[0x0][0x770] ;  /* 0x0001dc0000047ab9 */ /* 0x000fe20000000a00 */
[----:B------:R-:W2:Y:S01]  /*0870*/  LDC R17, c[0x0][0x280] ;  /* 0x0000a000ff117b82 */ /* 0x000ea20000000800 */
[----:B------:R-:W-:-:S04]  /*0880*/  ISETP.NE.U32.AND P0, PT, RZ, UR4, PT ;  /* 0x00000004ff007c0c */ /* 0x000fc8000bf05070 */
[----:B------:R-:W-:-:S13]  /*0890*/  ISETP.NE.AND.EX P0, PT, RZ, UR5, PT, P0 ;  /* 0x00000005ff007c0c */ /* 0x000fda000bf05300 */
[----:B------:R-:W-:Y:S05]  /*08a0*/  @!P0 BRA `(.L_x_1792) ;  /* 0x0000000000148947 */ /* 0x000fea0003800000 */
[----:B-1----:R-:W1:Y:S02]  /*08b0*/  LDC.64 R2, c[0x0][0x770] ;  /* 0x0001dc00ff027b82 */ /* 0x002e640000000a00 */
[----:B-1----:R-:W-:-:S05]  /*08c0*/  IMAD.WIDE R2, R19, 0x4, R2 ;  /* 0x0000000413027825 */ /* 0x002fca00078e0202 */
[----:B--2---:R-:W2:Y:S04]  /*08d0*/  LDG.E R17, desc[UR46][R2.64] ;  /* 0x0000002e02117981 */ /* 0x004ea8000c1e1900 */
[----:B------:R-:W2:Y:S02]  /*08e0*/  LDG.E R0, desc[UR46][R2.64+0x4] ;  /* 0x0000042e02007981 */ /* 0x000ea4000c1e1900 */
[----:B--2---:R-:W-:-:S07]  /*08f0*/  IMAD.IADD R17, R0, 0x1, -R17 ;  /* 0x0000000100117824 */ /* 0x004fce00078e0a11 */
.L_x_1792:
[----:B------:R-:W-:Y:S02]  /*0900*/  ULDC.64 UR4, c[0x0][0x788] ;  /* 0x0001e20000047ab9 */ /* 0x000fe40000000a00 */
[----:B------:R-:W-:-:S04]  /*0910*/  ISETP.NE.U32.AND P0, PT, RZ, UR4, PT ;  /* 0x00000004ff007c0c */ /* 0x000fc8000bf05070 */
[----:B------:R-:W-:-:S13]  /*0920*/  ISETP.NE.AND.EX P0, PT, RZ, UR5, PT, P0 ;  /* 0x00000005ff007c0c */ /* 0x000fda000bf05300 */
[----:B------:R-:W-:Y:S05]  /*0930*/  @!P0 BRA `(.L_x_1793) ;  /* 0x0000000000108947 */ /* 0x000fea0003800000 */
[----:B-1----:R-:W1:Y:S02]  /*0940*/  LDC.64 R2, c[0x0][0x788] ;  /* 0x0001e200ff027b82 */ /* 0x002e640000000a00 */
[----:B-1----:R-:W-:-:S05]  /*0950*/  IMAD.WIDE R2, R19, 0x4, R2 ;  /* 0x0000000413027825 */ /* 0x002fca00078e0202 */
[----:B------:R1:W5:Y:S01]  /*0960*/  LDG.E R18, desc[UR46][R2.64] ;  /* 0x0000002e02127981 */ /* 0x000362000c1e1900 */
[----:B------:R-:W-:Y:S05]  /*0970*/  BRA `(.L_x_1794) ;  /* 0x0000000000247947 */ /* 0x000fea0003800000 */
.L_x_1793:
[----:B------:R-:W-:Y:S02]  /*0980*/  ULDC.64 UR4, c[0x0][0x778] ;  /* 0x0001de0000047ab9 */ /* 0x000fe40000000a00 */
[----:B------:R-:W-:-:S04]  /*0990*/  ISETP.NE.U32.AND P0, PT, RZ, UR4, PT ;  /* 0x00000004ff007c0c */ /* 0x000fc8000bf05070 */
[----:B------:R-:W-:-:S13]  /*09a0*/  ISETP.NE.AND.EX P0, PT, RZ, UR5, PT, P0 ;  /* 0x00000005ff007c0c */ /* 0x000fda000bf05300 */
[----:B------:R-:W-:Y:S05]  /*09b0*/  @!P0 BRA `(.L_x_1794) ;  /* 0x0000000000148947 */ /* 0x000fea0003800000 */
[----:B-1----:R-:W1:Y:S02]  /*09c0*/  LDC.64 R2, c[0x0][0x778] ;  /* 0x0001de00ff027b82 */ /* 0x002e640000000a00 */
[----:B-1----:R-:W-:-:S05]  /*09d0*/  IMAD.WIDE R2, R19, 0x4, R2 ;  /* 0x0000000413027825 */ /* 0x002fca00078e0202 */
[----:B------:R-:W3:Y:S04]  /*09e0*/  LDG.E R18, desc[UR46][R2.64] ;  /* 0x0000002e02127981 */ /* 0x000ee8000c1e1900 */
[----:B------:R-:W3:Y:S02]  /*09f0*/  LDG.E R7, desc[UR46][R2.64+0x4] ;  /* 0x0000042e02077981 */ /* 0x000ee4000c1e1900 */
[----:B---3--:R-:W-:-:S07]  /*0a00*/  IMAD.IADD R18, R7, 0x1, -R18 ;  /* 0x0000000107127824 */ /* 0x008fce00078e0a12 */
.L_x_1794:
[----:B--2--5:R-:W-:Y:S01]  /*0a10*/  VIADD R0, R17, 0x3f ;  /* 0x0000003f11007836 */ /* 0x024fe20000000000 */
[----:B------:R-:W-:Y:S01]  /*0a20*/  ISETP.GE.AND P1, PT, R152, RZ, PT ;  /* 0x000000ff9800720c */ /* 0x000fe20003f26270 */
[----:B------:R-:W-:Y:S01]  /*0a30*/  ULDC UR4, c[0x0][0x74c] ;  /* 0x0001d30000047ab9 */ /* 0x000fe20000000800 */
[----:B-1----:R-:W-:Y:S02]  /*0a40*/  IADD3 R2, R5, R17, -R18 ;  /* 0x0000001105027210 */ /* 0x002fe40007ffe812 */
[----:B------:R-:W-:Y:S02]  /*0a50*/  SHF.R.S32.HI R3, RZ, 0x1f, R0 ;  /* 0x0000001fff037819 */ /* 0x000fe40000011400 */
[----:B------:R-:W-:Y:S01]  /*0a60*/  PLOP3.LUT P0, PT, PT, PT, PT, 0x80, 0x0 ;  /* 0x000000000000781c */ /* 0x000fe20003f0f070 */
[----:B------:R-:W-:Y:S01]  /*0a70*/  VIADD R2, R2, -UR4 ;  /* 0x8000000402027c36 */ /* 0x000fe20008000000 */
[----:B------:R-:W-:-:S04]  /*0a80*/  LEA.HI R3, R3, R0, RZ, 0x6 ;  /* 0x0000000003037211 */ /* 0x000fc800078f30ff */
[----:B------:R-:W-:Y:S02]  /*0a90*/  SHF.R.S32.HI R3, RZ, 0x6, R3 ;  /* 0x00000006ff037819 */ /* 0x000fe40000011403 */
[----:B------:R-:W-:Y:S02]  /*0aa0*/  SHF.R.S32.HI R7, RZ, 0x1f, R2 ;  /* 0x0000001fff077819 */ /* 0x000fe40000011402 */
[----:B------:R-:W-:Y:S02]  /*0ab0*/  R2UR UR37, R3 ;  /* 0x00000000032572ca */ /* 0x000fe400000e0000 */
[----:B------:R-:W-:Y:S01]  /*0ac0*/  LEA.HI R7, R7, R2, RZ, 0x6 ;  /* 0x0000000207077211 */ /* 0x000fe200078f30ff */
[----:B------:R-:W-:-:S12]  /*0ad0*/  @!P1 BRA `(.L_x_1795) ;  /* 0x0000000000249947 */ /* 0x000fd80003800000 */
[----:B------:R-:W-:Y:S01]  /*0ae0*/  IADD3 R0, -R18, 0x9f, R17 ;  /* 0x0000009f12007810 */ /* 0x000fe20007ffe111 */
[----:B------:R-:W-:-:S03]  /*0af0*/  ULDC UR4, c[0x0][0x748] ;  /* 0x0001d20000047ab9 */ /* 0x000fc60000000800 */
[----:B------:R-:W-:-:S04]  /*0b00*/  IADD3 R0, R0, UR4, R5 ;  /* 0x0000000400007c10 */ /* 0x000fc8000fffe005 */
[----:B------:R-:W-:-:S04]  /*0b10*/  SHF.R.S32.HI R3, RZ, 0x1f, R0 ;  /* 0x0000001fff037819 */ /* 0x000fc80000011400 */
[----:B------:R-:W-:-:S04]  /*0b20*/  LEA.HI R3, R3, R0, RZ, 0x6 ;  /* 0x0000000003037211 */ /* 0x000fc800078f30ff */
[----:B------:R-:W-:-:S04]  /*0b30*/  SHF.R.S32.HI R3, RZ, 0x6, R3 ;  /* 0x00000006ff037819 */ /* 0x000fc80000011403 */
[----:B------:R-:W-:-:S13]  /*0b40*/  R2UR UR4, R3 ;  /* 0x00000000030472ca */ /* 0x000fda00000e0000 */
[----:B------:R-:W-:-:S04]  /*0b50*/  UISETP.LT.AND UP0, UPT, UR37, UR4, UPT ;  /* 0x000000042500728c */ /* 0x000fc8000bf01270 */
[----:B------:R-:W-:-:S12]  /*0b60*/  USEL UR37, UR37, UR4, UP0 ;  /* 0x0000000425257287 */ /* 0x000fd80008000000 */
.L_x_1795:
[----:B------:R-:W-:Y:S02]  /*0b70*/  SHF.R.S32.HI R7, RZ, 0x6, R7 ;  /* 0x00000006ff077819 */ /* 0x000fe40000011407 */
[----:B------:R-:W-:Y:S02]  /*0b80*/  CS2R R70, SRZ ;  /* 0x0000000000467805 */ /* 0x000fe4000001ff00 */
[----:B------:R-:W-:Y:S02]  /*0b90*/  CS2R R68, SRZ ;  /* 0x0000000000447805 */ /* 0x000fe4000001ff00 */
[----:B------:R-:W-:Y:S02]  /*0ba0*/  CS2R R66, SRZ ;  /* 0x0000000000427805 */ /* 0x000fe4000001ff00 */
[----:B------:R-:W-:Y:S02]  /*0bb0*/  VIMNMX R16, RZ, R7, !PT ;  /* 0x00000007ff107248 */ /* 0x000fe40007fe0100 */
[----:B------:R-:W-:-:S02]  /*0bc0*/  CS2R R64, SRZ ;  /* 0x0000000000407805 */ /* 0x000fc4000001ff00 */
[----:B------:R-:W-:Y:S02]  /*0bd0*/  CS2R R62, SRZ ;  /* 0x00000000003e7805 */ /* 0x000fe4000001ff00 */
[----:B------:R-:W-:Y:S02]  /*0be0*/  CS2R R60, SRZ ;  /* 0x00000000003c7805 */ /* 0x000fe4000001ff00 */
[----:B------:R-:W-:Y:S02]  /*0bf0*/  ISETP.LT.AND P1, PT, R16, UR37, PT ;  /* 0x0000002510007c0c */ /* 0x000fe4000bf21270 */
        /* <DEDUP_REMOVED lines=41> */
[----:B------:R-:W-:Y:S01]  /*0e90*/  CS2R R72, SRZ ;  /* 0x0000000000487805 */ /* 0x000fe2000001ff00 */
[----:B------:R-:W-:Y:S06]  /*0ea0*/  @!P1 BRA `(.L_x_1796) ;  /* 0x0000003400509947 */ /* 0x000fec0003800000 */
[----:B------:R-:W1:Y:S01]  /*0eb0*/  S2UR UR4, SR_CgaCtaId ;  /* 0x00000000000479c3 */ /* 0x000e620000008800 */
[----:B------:R-:W-:Y:S01]  /*0ec0*/  UMOV UR36, 0x400 ;  /* 0x0000040000247882 */ /* 0x000fe20000000000 */
        /* <DEDUP_REMOVED lines=24> */
.L_x_1798:
        /* <DEDUP_REMOVED lines=15> */
.L_x_1797:
        /* <DEDUP_REMOVED lines=20> */
.L_x_1800:
        /* <DEDUP_REMOVED lines=15> */
.L_x_1799:
        /* <DEDUP_REMOVED lines=8> */
.L_x_1946:
        /* <DEDUP_REMOVED lines=19> */
.L_x_1802:
[----:B------:R-:W-:Y:S01]  /*1520*/  IMAD.IADD R12, R9, 0x1, -R6 ;  /* 0x00000001090c7824 */ /* 0x000fe200078e0a06 */
[--C-:B------:R-:W-:Y:S01]  /*1530*/  SHF.R.S32.HI R5, RZ, 0x1, R2.reuse ;  /* 0x00000001ff057819 */ /* 0x100fe20000011402 */
[C---:B--2---:R-:W-:Y:S01]  /*1540*/  IMAD.HI R11, R13.reuse, 0x55555556, RZ ;  /* 0x555555560d0b7827 */ /* 0x044fe200078e02ff */
[----:B------:R-:W-:Y:S02]  /*1550*/  SHF.R.S32.HI R6, RZ, 0x1f, R2 ;  /* 0x0000001fff067819 */ /* 0x000fe40000011402 */
[----:B------:R-:W-:Y:S02]  /*1560*/  CS2R R70, SRZ ;  /* 0x0000000000467805 */ /* 0x000fe4000001ff00 */
[----:B------:R-:W-:Y:S01]  /*1570*/  SHF.R.S32.HI R10, RZ, 0x1f, R7 ;  /* 0x0000001fff0a7819 */ /* 0x000fe20000011407 */
[----:B------:R-:W-:Y:S01]  /*1580*/  IMAD R15, R13, 0x400, R0 ;  /* 0x000004000d0f7824 */ /* 0x000fe200078e0200 */
[----:B------:R-:W-:Y:S01]  /*1590*/  LEA.HI R6, R6, R5, RZ, 0x2 ;  /* 0x0000000506067211 */ /* 0x000fe200078f10ff */
[----:B------:R-:W-:Y:S01]  /*15a0*/  IMAD R152, R152, -0x60, RZ ;  /* 0xffffffa098987824 */ /* 0x000fe200078e02ff */
[----:B------:R-:W-:Y:S01]  /*15b0*/  LEA.HI R10, R10, R7, RZ, 0x3 ;  /* 0x000000070a0a7211 */ /* 0x000fe200078f18ff */
[----:B------:R-:W-:Y:S01]  /*15c0*/  IMAD.U32 R155, RZ, RZ, UR38 ;  /* 0x00000026ff9b7e24 */ /* 0x000fe2000f8e00ff */
[----:B------:R-:W-:-:S02]  /*15d0*/  LOP3.LUT R2, R2, 0x7fffffe, RZ, 0xc0, !PT ;  /* 0x07fffffe02027812 */ /* 0x000fc400078ec0ff */
[----:B------:R-:W-:Y:S02]  /*15e0*/  CS2R R68, SRZ ;  /* 0x0000000000447805 */ /* 0x000fe4000001ff00 */
[----:B------:R-:W-:Y:S01]  /*15f0*/  LOP3.LUT R6, R6, 0xfffffffc, RZ, 0xc0, !PT ;  /* 0xfffffffc06067812 */ /* 0x000fe200078ec0ff */
[----:B------:R-:W-:Y:S01]  /*1600*/  IMAD.SHL.U32 R10, R10, 0x20, RZ ;  /* 0x000000200a0a7824 */ /* 0x000fe200078e00ff */
[----:B------:R-:W-:Y:S01]  /*1610*/  SHF.R.S32.HI R3, RZ, 0x1f, R0 ;  /* 0x0000001fff037819 */ /* 0x000fe20000011400 */
[----:B------:R-:W-:Y:S01]  /*1620*/  IMAD.IADD R9, R7, 0x1, -R2 ;  /* 0x0000000107097824 */ /* 0x000fe200078e0a02 */
[----:B------:R-:W-:Y:S01]  /*1630*/  LEA.HI R14, R11, R11, RZ, 0x1 ;  /* 0x0000000b0b0e7211 */ /* 0x000fe200078f08ff */
[----:B------:R-:W-:Y:S01]  /*1640*/  IMAD.IADD R7, R5, 0x1, -R6 ;  /* 0x0000000105077824 */ /* 0x000fe200078e0a06 */
[----:B------:R-:W-:Y:S02]  /*1650*/  LOP3.LUT R10, R10, 0x7fffff00, RZ, 0xc0, !PT ;  /* 0x7fffff000a0a7812 */ /* 0x000fe400078ec0ff */
[----:B------:R-:W-:-:S02]  /*1660*/  CS2R R66, SRZ ;  /* 0x0000000000427805 */ /* 0x000fc4000001ff00 */
[----:B------:R-:W-:Y:S01]  /*1670*/  SHF.R.S32.HI R4, RZ, 0x4, R4 ;  /* 0x00000004ff047819 */ /* 0x000fe20000011404 */
[----:B------:R-:W-:Y:S01]  /*1680*/  IMAD.SHL.U32 R6, R7, 0x40, RZ ;  /* 0x0000004007067824 */ /* 0x000fe200078e00ff */
[CC--:B------:R-:W-:Y:S01]  /*1690*/  LEA.HI R2, R3.reuse, R0.reuse, RZ, 0x2 ;  /* 0x0000000003027211 */ /* 0x0c0fe200078f10ff */
[----:B------:R-:W-:Y:S01]  /*16a0*/  IMAD R14, R14, -0x3, R13 ;  /* 0xfffffffd0e0e7824 */ /* 0x000fe200078e020d */
[----:B------:R-:W-:Y:S01]  /*16b0*/  LEA.HI R3, R3, R0, RZ, 0x5 ;  /* 0x0000000003037211 */ /* 0x000fe200078f28ff */
[----:B------:R-:W-:Y:S01]  /*16c0*/  IMAD R10, R13, 0x800, R10 ;  /* 0x000008000d0a7824 */ /* 0x000fe200078e020a */
[----:B-1----:R-:W-:Y:S01]  /*16d0*/  LOP3.LUT R13, R2, 0x7ffffffc, RZ, 0xc0, !PT ;  /* 0x7ffffffc020d7812 */ /* 0x002fe200078ec0ff */
[----:B------:R-:W-:Y:S01]  /*16e0*/  IMAD.SHL.U32 R11, R4, 0x8, RZ ;  /* 0x00000008040b7824 */ /* 0x000fe200078e00ff */
[----:B------:R-:W-:Y:S01]  /*16f0*/  SHF.R.S32.HI R4, RZ, 0x2, R2 ;  /* 0x00000002ff047819 */ /* 0x000fe20000011402 */
[----:B------:R-:W-:Y:S01]  /*1700*/  IMAD R9, R9, 0x20, R10 ;  /* 0x0000002009097824 */ /* 0x000fe200078e020a */
[----:B------:R-:W-:Y:S01]  /*1710*/  SHF.R.S32.HI R5, RZ, 0x1f, R2 ;  /* 0x0000001fff057819 */ /* 0x000fe20000011402 */
[----:B------:R-:W-:Y:S01]  /*1720*/  IMAD.IADD R13, R0, 0x1, -R13 ;  /* 0x00000001000d7824 */ /* 0x000fe200078e0a0d */
[----:B------:R-:W-:Y:S01]  /*1730*/  LOP3.LUT R6, R6, 0xc0, RZ, 0xc0, !PT ;  /* 0x000000c006067812 */ /* 0x000fe200078ec0ff */
[----:B------:R-:W-:Y:S01]  /*1740*/  IMAD R9, R12, 0x200, R9 ;  /* 0x000002000c097824 */ /* 0x000fe200078e0209 */
[----:B------:R-:W-:Y:S01]  /*1750*/  LEA.HI R5, R5, R4, RZ, 0x3 ;  /* 0x0000000405057211 */ /* 0x000fe200078f18ff */
[----:B------:R-:W-:Y:S01]  /*1760*/  IMAD.IADD R10, R18, 0x1, -R17 ;  /* 0x00000001120a7824 */ /* 0x000fe200078e0a11 */
[----:B------:R-:W-:Y:S01]  /*1770*/  LOP3.LUT R11, R6, 0x8, R11, 0xf8, !PT ;  /* 0x00000008060b7812 */ /* 0x000fe200078ef80b */
[----:B------:R-:W-:Y:S01]  /*1780*/  IMAD.IADD R18, R152, 0x1, R18 ;  /* 0x0000000198127824 */ /* 0x000fe200078e0212 */
[----:B------:R-:W-:Y:S01]  /*1790*/  SHF.R.U32.HI R0, RZ, 0x3, R6 ;  /* 0x00000003ff007819 */ /* 0x000fe20000011606 */
[----:B------:R-:W-:Y:S01]  /*17a0*/  IMAD R13, R14, 0x10, R13 ;  /* 0x000000100e0d7824 */ /* 0x000fe200078e020d */
[----:B------:R-:W-:Y:S01]  /*17b0*/  LOP3.LUT R5, R5, 0xfffffff8, RZ, 0xc0, !PT ;  /* 0xfffffff805057812 */ /* 0x000fe200078ec0ff */
[----:B------:R-:W-:Y:S01]  /*17c0*/  IMAD.MOV.U32 R12, RZ, RZ, 0x20 ;  /* 0x00000020ff0c7424 */ /* 0x000fe200078e00ff */
[----:B------:R-:W-:Y:S01]  /*17d0*/  LOP3.LUT R0, R11, R0, RZ, 0x3c, !PT ;  /* 0x000000000b007212 */ /* 0x000fe200078e3cff */
[----:B------:R-:W-:Y:S01]  /*17e0*/  IMAD.MOV.U32 R2, RZ, RZ, RZ ;  /* 0x000000ffff027224 */ /* 0x000fe200078e00ff */
[----:B------:R-:W-:Y:S01]  /*17f0*/  SHF.R.S32.HI R3, RZ, 0x5, R3 ;  /* 0x00000005ff037819 */ /* 0x000fe20000011403 */
[----:B------:R-:W-:Y:S01]  /*1800*/  IMAD.IADD R6, R4, 0x1, -R5 ;  /* 0x0000000104067824 */ /* 0x000fe200078e0a05 */
[----:B------:R-:W-:Y:S01]  /*1810*/  LOP3.LUT P0, RZ, R7, 0x2, RZ, 0xc0, !PT ;  /* 0x0000000207ff7812 */ /* 0x000fe2000780c0ff */
[----:B------:R-:W-:Y:S01]  /*1820*/  IMAD.IADD R9, R9, 0x1, R0 ;  /* 0x0000000109097824 */ /* 0x000fe200078e0200 */
[----:B------:R-:W-:Y:S01]  /*1830*/  IADD3 R4, -R17, 0x1, R18 ;  /* 0x0000000111047810 */ /* 0x000fe20007ffe112 */
[----:B------:R-:W-:Y:S01]  /*1840*/  IMAD R6, R3, 0x10, R6 ;  /* 0x0000001003067824 */ /* 0x000fe200078e0206 */
[----:B------:R-:W-:Y:S01]  /*1850*/  SEL R12, R12, 0xffffffe0, !P0 ;  /* 0xffffffe00c0c7807 */ /* 0x000fe20004000000 */
[----:B------:R-:W-:Y:S01]  /*1860*/  IMAD.SHL.U32 R0, R15, 0x4, RZ ;  /* 0x000000040f007824 */ /* 0x000fe200078e00ff */
[----:B------:R-:W-:Y:S01]  /*1870*/  LEA R9, R9, UR36, 0x1 ;  /* 0x0000002409097c11 */ /* 0x000fe2000f8e08ff */
[----:B------:R-:W-:Y:S01]  /*1880*/  IMAD.SHL.U32 R3, R13, 0x2, RZ ;  /* 0x000000020d037824 */ /* 0x000fe200078e00ff */
[----:B------:R-:W-:Y:S01]  /*1890*/  CS2R R64, SRZ ;  /* 0x0000000000407805 */ /* 0x000fe2000001ff00 */
[----:B------:R-:W-:Y:S01]  /*18a0*/  IMAD.MOV.U32 R7, RZ, RZ, RZ ;  /* 0x000000ffff077224 */ /* 0x000fe200078e00ff */
[----:B------:R-:W-:Y:S01]  /*18b0*/  CS2R R62, SRZ ;  /* 0x00000000003e7805 */ /* 0x000fe2000001ff00 */
[----:B------:R-:W-:Y:S01]  /*18c0*/  IMAD.IADD R11, R18, 0x1, -R3 ;  /* 0x00000001120b7824 */ /* 0x000fe200078e0a03 */
        /* <DEDUP_REMOVED lines=44> */
[----:B------:R-:W-:Y:S01]  /*1b90*/  LOP3.LUT R155, R155, 0x1, RZ, 0xfc, !PT ;  /* 0x000000019b9b7812 */ /* 0x000fe200078efcff */
[--C-:B------:R-:W-:Y:S01]  /*1ba0*/  IMAD.IADD R4, R4, 0x1, -R3.reuse ;  /* 0x0000000104047824 */ /* 0x100fe200078e0a03 */
[----:B------:R-:W-:Y:S01]  /*1bb0*/  LEA R0, R0, UR36, 0x2 ;  /* 0x0000002400007c11 */ /* 0x000fe2000f8e10ff */
[----:B------:R-:W-:Y:S01]  /*1bc0*/  IMAD.IADD R18, R152, 0x1, -R3 ;  /* 0x0000000198127824 */ /* 0x000fe200078e0a03 */
[----:B------:R-:W-:-:S07]  /*1bd0*/  IADD3 R17, R12, 0x30400, R9 ;  /* 0x000304000c117810 */ /* 0x000fce0007ffe009 */
.L_x_1822:
[----:B------:R-:W-:-:S13]  /*1be0*/  ISETP.NE.AND P0, PT, R155, 0x3, PT ;  /* 0x000000039b00780c */ /* 0x000fda0003f05270 */
[----:B-1----:R-:W-:Y:S05]  /*1bf0*/  @!P0 BRA `(.L_x_1804) ;  /* 0x0000000000048947 */ /* 0x002fea0003800000 */
[----:B------:R-:W-:Y:S01]  /*1c00*/  BPT.TRAP 0x1 ;  /* 0x000000040000795c */ /* 0x000fe20000300000 */
.L_x_1804:
[----:B------:R-:W-:Y:S02]  /*1c10*/  LEA R3, R2, UR36, 0x3 ;  /* 0x0000002402037c11 */ /* 0x000fe4000f8e18ff */
[----:B------:R-:W-:-:S04]  /*1c20*/  SHF.L.U32 R12, R7, 0x1f, RZ ;  /* 0x0000001f070c7819 */ /* 0x000fc800000006ff */
[----:B------:R1:W2:Y:S01]  /*1c30*/  SYNCS.PHASECHK.TRANS64.TRYWAIT P1, [R3+URZ+0x36410], R12 ;  /* 0x0364100c030075a7 */ /* 0x0002a2000802017f */
[----:B------:R-:W-:Y:S05]  /*1c40*/  @!P0 BRA `(.L_x_1805) ;  /* 0x0000000000048947 */ /* 0x000fea0003800000 */
[----:B------:R-:W-:Y:S01]  /*1c50*/  BPT.TRAP 0x1 ;  /* 0x000000040000795c */ /* 0x000fe20000300000 */
.L_x_1805:
[----:B--2---:R-:W-:Y:S05]  /*1c60*/  @P1 BRA `(.L_x_1806) ;  /* 0x0000000000081947 */ /* 0x004fea0003800000 */
[----:B------:R-:W2:Y:S02]  /*1c70*/  SYNCS.PHASECHK.TRANS64.TRYWAIT P1, [R3+URZ+0x36410], R12 ;  /* 0x0364100c030075a7 */ /* 0x000ea4000802017f */
[----:B--2---:R-:W-:Y:S05]  /*1c80*/  @!P1 BRA `(.L_x_1807) ;  /* 0x0000009400449947 */ /* 0x004fea0003800000 */
.L_x_1806:
[----:B------:R-:W-:Y:S05]  /*1c90*/  WARPSYNC.ALL ;  /* 0x0000000000007948 */ /* 0x000fea0003800000 */
[----:B------:R-:W-:Y:S01]  /*1ca0*/  R2UR UR6, R8 ;  /* 0x00000000080672ca */ /* 0x000fe200000e0000 */
[----:B------:R-:W-:Y:S01]  /*1cb0*/  UIADD3 UR4, UR36, 0x1e000, URZ ;  /* 0x0001e00024047890 */ /* 0x000fe2000fffe03f */
[C---:B------:R-:W-:Y:S01]  /*1cc0*/  R2UR UR7, R2.reuse ;  /* 0x00000000020772ca */ /* 0x040fe200000e0000 */
[----:B------:R-:W-:Y:S01]  /*1cd0*/  WARPGROUP.ARRIVE ;  /* 0x00000000000079c5 */ /* 0x000fe20000000000 */
[----:B------:R-:W-:Y:S01]  /*1ce0*/  UMOV UR13, 0x40000040 ;  /* 0x40000040000d7882 */ /* 0x000fe20000000000 */
[----:B------:R-:W-:Y:S01]  /*1cf0*/  USHF.R.U32.HI UR5, URZ, 0x4, UR4 ;  /* 0x000000043f057899 */ /* 0x000fe20008011604 */
[----:B-12---:R-:W-:Y:S01]  /*1d00*/  IMAD R12, R2, 0x40, R6 ;  /* 0x00000040020c7824 */ /* 0x006fe200078e0206 */
        /* <DEDUP_REMOVED lines=91> */
[----:B------:R1:W2:Y:S04]  /*22c0*/  LDS R22, [R12+0x30000] ;  /* 0x030000000c167984 */ /* 0x0002a80000000800 */
[----:B------:R1:W3:Y:S01]  /*22d0*/  LDS R21, [R12+0x30020] ;  /* 0x030020000c157984 */ /* 0x0002e20000000800 */
[----:B------:R-:W-:Y:S05]  /*22e0*/  @!P0 BRA `(.L_x_1808) ;  /* 0x0000000000048947 */ /* 0x000fea0003800000 */
[----:B------:R-:W-:Y:S01]  /*22f0*/  BPT.TRAP 0x1 ;  /* 0x000000040000795c */ /* 0x000fe20000300000 */
.L_x_1808:
[----:B------:R-:W-:-:S04]  /*2300*/  SHF.L.U32 R13, R5, 0x1f, RZ ;  /* 0x0000001f050d7819 */ /* 0x000fc800000006ff */
[----:B------:R4:W1:Y:S01]  /*2310*/  SYNCS.PHASECHK.TRANS64.TRYWAIT P1, [UR36+0x36430], R13 ;  /* 0x0364300dff0075a7 */ /* 0x0008620008020164 */
[----:B------:R-:W-:Y:S05]  /*2320*/  @!P0 BRA `(.L_x_1809) ;  /* 0x0000000000048947 */ /* 0x000fea0003800000 */
[----:B------:R-:W-:Y:S01]  /*2330*/  BPT.TRAP 0x1 ;  /* 0x000000040000795c */ /* 0x000fe20000300000 */
.L_x_1809:
[----:B-1----:R-:W-:Y:S05]  /*2340*/  @P1 BRA `(.L_x_1810) ;  /* 0x0000000000081947 */ /* 0x002fea0003800000 */
[----:B------:R-:W1:Y:S02]  /*2350*/  SYNCS.PHASECHK.TRANS64.TRYWAIT P1, [UR36+0x36430], R13 ;  /* 0x0364300dff0075a7 */ /* 0x000e640008020164 */
[----:B-1----:R-:W-:Y:S05]  /*2360*/  @!P1 BRA `(.L_x_1811) ;  /* 0x0000008c00a09947 */ /* 0x002fea0003800000 */
.L_x_1810:
[----:B------:R-:W-:Y:S01]  /*2370*/  UIADD3 UR5, UR36, 0x2a000, URZ ;  /* 0x0002a00024057890 */ /* 0x000fe2000fffe03f */
[----:B------:R-:W-:Y:S01]  /*2380*/  WARPGROUP.ARRIVE ;  /* 0x00000000000079c5 */ /* 0x000fe20000000000 */
[----:B------:R-:W-:Y:S01]  /*2390*/  UIADD3 UR4, UR4, 0x9000, URZ ;  /* 0x0000900004047890 */ /* 0x000fe2000fffe03f */
[----:B------:R-:W-:Y:S01]  /*23a0*/  IMAD R15, R16, 0x40, R6 ;  /* 0x00000040100f7824 */ /* 0x000fe200078e0206 */
[----:B------:R-:W-:Y:S01]  /*23b0*/  USHF.R.U32.HI UR5, URZ, 0x4, UR5 ;  /* 0x000000043f057899 */ /* 0x000fe20008011605 */
[----:B------:R-:W-:Y:S01]  /*23c0*/  VIADD R20, R4, UR41 ;  /* 0x0000002904147c36 */ /* 0x000fe20008000000 */
[----:B------:R-:W-:Y:S02]  /*23d0*/  USHF.R.U32.HI UR4, URZ, 0x4, UR4 ;  /* 0x000000043f047899 */ /* 0x000fe40008011604 */
[----:B------:R-:W-:Y:S02]  /*23e0*/  ULOP3.LUT UR5, UR5, 0x3fff, URZ, 0xc0, !UPT ;  /* 0x00003fff05057892 */ /* 0x000fe4000f8ec03f */
[----:B------:R-:W-:Y:S01]  /*23f0*/  ULOP3.LUT UR6, UR4, 0x3fff, URZ, 0xc0, !UPT ;  /* 0x00003fff04067892 */ /* 0x000fe2000f8ec03f */
[----:B----4-:R-:W-:Y:S01]  /*2400*/  VIADDMNMX R13, R15, R20, R11, PT ;  /* 0x000000140f0d7246 */ /* 0x010fe2000380010b */
[----:B------:R-:W-:-:S02]  /*2410*/  ULOP3.LUT UR4, UR5, 0x10000, URZ, 0xfc, !UPT ;  /* 0x0001000005047892 */ /* 0x000fc4000f8efc3f */
        /* <DEDUP_REMOVED lines=88> */
[----:B------:R-:W-:Y:S01]  /*29a0*/  IMAD.IADD R23, R10, 0x1, R15 ;  /* 0x000000010a177824 */ /* 0x000fe200078e020f */
[----:B------:R-:W-:Y:S04]  /*29b0*/  BSSY B0, `(.L_x_1813) ;  /* 0x0000012000007945 */ /* 0x000fe80003800000 */
        /* <DEDUP_REMOVED lines=11> */
.L_x_1814:
[----:B------:R-:W-:-:S06]  /*2a70*/  UISETP.NE.AND UP0, UPT, UR42, 0x1, UPT ;  /* 0x000000012a00788c */ /* 0x000fcc000bf05270 */
[----:B------:R-:W-:-:S05]  /*2a80*/  PLOP3.LUT P1, PT, PT, PT, UP0, 0x80, 0x0 ;  /* 0x000000000000781c */ /* 0x000fca0003f2f008 */
[----:B------:R-:W-:-:S08]  /*2a90*/  @UP0 ULDC UR5, c[0x0][0x754] ;  /* 0x0001d50000050ab9 */ /* 0x000fd00000000800 */
[----:B------:R-:W-:Y:S01]  /*2aa0*/  @P1 IMAD.HI.U32 R12, R23, UR5, RZ ;  /* 0x00000005170c1c27 */ /* 0x000fe2000f8e00ff */
[----:B------:R-:W-:-:S04]  /*2ab0*/  @UP0 ULDC UR5, c[0x0][0x758] ;  /* 0x0001d60000050ab9 */ /* 0x000fc80000000800 */
[----:B------:R-:W-:-:S07]  /*2ac0*/  @P1 SHF.R.U32.HI R23, RZ, UR5, R12 ;  /* 0x00000005ff171c19 */ /* 0x000fce000801160c */
.L_x_1815:
[----:B------:R-:W-:Y:S05]  /*2ad0*/  BSYNC B0 ;  /* 0x0000000000007941 */ /* 0x000fea0003800000 */
.L_x_1813:
[----:B------:R-:W-:Y:S01]  /*2ae0*/  IMAD R23, R23, UR42, R18 ;  /* 0x0000002a17177c24 */ /* 0x000fe2000f8e0212 */
[----:B------:R-:W-:-:S04]  /*2af0*/  IADD3 R12, R15, UR4, R4 ;  /* 0x000000040f0c7c10 */ /* 0x000fc8000fffe004 */
[----:B------:R-:W-:Y:S02]  /*2b00*/  VIADDMNMX R13, R23, UR42, R13, PT ;  /* 0x0000002a170d7c46 */ /* 0x000fe4000b80010d */
[----:B------:R-:W-:-:S07]  /*2b10*/  VIMNMX R12, R12, R23, !PT ;  /* 0x000000170c0c7248 */ /* 0x000fce0007fe0100 */
.L_x_1812:
        /* <DEDUP_REMOVED lines=51> */
.L_x_1818:
[----:B------:R-:W-:-:S06]  /*2e50*/  UISETP.NE.AND UP0, UPT, UR42, 0x1, UPT ;  /* 0x000000012a00788c */ /* 0x000fcc000bf05270 */
[----:B------:R-:W-:-:S05]  /*2e60*/  PLOP3.LUT P6, PT, PT, PT, UP0, 0x80, 0x0 ;  /* 0x000000000000781c */ /* 0x000fca0003fcf008 */
[----:B------:R-:W-:-:S08]  /*2e70*/  @UP0 ULDC UR4, c[0x0][0x754] ;  /* 0x0001d50000040ab9 */ /* 0x000fd00000000800 */
[----:B------:R-:W-:Y:S01]  /*2e80*/  @P6 IMAD.HI.U32 R12, R13, UR4, RZ ;  /* 0x000000040d0c6c27 */ /* 0x000fe2000f8e00ff */
[----:B------:R-:W-:Y:S01]  /*2e90*/  PLOP3.LUT P6, PT, PT, PT, UP0, 0x80, 0x0 ;  /* 0x000000000000781c */ /* 0x000fe20003fcf008 */
[----:B------:R-:W-:-:S12]  /*2ea0*/  @UP0 ULDC UR4, c[0x0][0x758] ;  /* 0x0001d60000040ab9 */ /* 0x000fd80000000800 */
[----:B------:R-:W-:-:S07]  /*2eb0*/  @P6 SHF.R.U32.HI R13, RZ, UR4, R12 ;  /* 0x00000004ff0d6c19 */ /* 0x000fce000801160c */
.L_x_1819:
[----:B------:R-:W-:Y:S05]  /*2ec0*/  BSYNC B0 ;  /* 0x0000000000007941 */ /* 0x000fea0003800000 */
.L_x_1817:
[----:B------:R-:W-:-:S05]  /*2ed0*/  IMAD R13, R13, UR42, R18 ;  /* 0x0000002a0d0d7c24 */ /* 0x000fca000f8e0212 */
[----:B------:R-:W-:Y:S02]  /*2ee0*/  VIMNMX R14, R14, R13, !PT ;  /* 0x0000000d0e0e7248 */ /* 0x000fe40007fe0100 */
[----:B------:R-:W-:-:S07]  /*2ef0*/  VIADDMNMX R20, R13, UR42, R20, PT ;  /* 0x0000002a0d147c46 */ /* 0x000fce000b800114 */
.L_x_1816:
[----:B------:R-:W-:Y:S01]  /*2f00*/  ISETP.GT.AND P2, PT, R14, 0x1, !P2 ;  /* 0x000000010e00780c */ /* 0x000fe20005744270 */
[--C-:B--2---:R-:W-:Y:S01]  /*2f10*/  FFMA.FTZ R13, R23, UR43, -R22.reuse ;  /* 0x0000002b170d7c23 */ /* 0x104fe20008010816 */
[--C-:B------:R-:W-:Y:S01]  /*2f20*/  FFMA.FTZ R23, R144, UR43, -R22.reuse ;  /* 0x0000002b90177c23 */ /* 0x100fe20008010816 */
[--C-:B------:R-:W-:Y:S01]  /*2f30*/  FFMA.FTZ R144, R145, UR43, -R22.reuse ;  /* 0x0000002b91907c23 */ /* 0x100fe20008010816 */
[----:B------:R-:W-:Y:S01]  /*2f40*/  ISETP.LT.OR P2, PT, R20, 0x2, P2 ;  /* 0x000000021400780c */ /* 0x000fe20001741670 */
[--C-:B------:R-:W-:Y:S01]  /*2f50*/  FFMA.FTZ R140, R141, UR43, -R22.reuse ;  /* 0x0000002b8d8c7c23 */ /* 0x100fe20008010816 */
[----:B------:R-:W-:Y:S01]  /*2f60*/  ISETP.GT.AND P3, PT, R14, 0x8, !P3 ;  /* 0x000000080e00780c */ /* 0x000fe20005f64270 */
[--C-:B------:R-:W-:Y:S01]  /*2f70*/  FFMA.FTZ R136, R137, UR43, -R22.reuse ;  /* 0x0000002b89887c23 */ /* 0x100fe20008010816 */
[----:B------:R-:W-:Y:S01]  /*2f80*/  FSEL R12, R139, -INF , !P2 ;  /* 0xff8000008b0c7808 */ /* 0x000fe20005000000 */
[--C-:B------:R-:W-:Y:S01]  /*2f90*/  FFMA.FTZ R139, R148, UR43, -R22.reuse ;  /* 0x0000002b948b7c23 */ /* 0x100fe20008010816 */
[----:B------:R-:W-:Y:S01]  /*2fa0*/  LEA R148, R6, UR36, 0x2 ;  /* 0x0000002406947c11 */ /* 0x000fe2000f8e10ff */
[--C-:B------:R-:W-:Y:S01]  /*2fb0*/  FFMA.FTZ R15, R157, UR43, -R22.reuse ;  /* 0x0000002b9d0f7c23 */ /* 0x100fe20008010816 */
[----:B------:R-:W-:Y:S01]  /*2fc0*/  ISETP.GE.AND P6, PT, R152, 0x12, PT ;  /* 0x000000129800780c */ /* 0x000fe20003fc6270 */
[--C-:B---3--:R-:W-:Y:S01]  /*2fd0*/  FFMA.FTZ R137, R12, UR43, -R21.reuse ;  /* 0x0000002b0c897c23 */ /* 0x108fe20008010815 */
[----:B------:R-:W-:Y:S01]  /*2fe0*/  ISETP.LT.OR P3, PT, R20, 0x9, P3 ;  /* 0x000000091400780c */ /* 0x000fe20001f61670 */
[----:B------:R-:W1:Y:S01]  /*2ff0*/  LDS R145, [R148+0x30200] ;  /* 0x0302000094917984 */ /* 0x000e620000000800 */
[C---:B------:R-:W-:Y:S01]  /*3000*/  ISETP.GT.AND P5, PT, R14.reuse, 0x10, !P5 ;  /* 0x000000100e00780c */ /* 0x040fe20006fa4270 */
[----:B------:R-:W-:Y:S01]  /*3010*/  FFMA.FTZ R22, R149, UR43, -R22 ;  /* 0x0000002b95167c23 */ /* 0x000fe20008010816 */
[C---:B------:R-:W-:Y:S01]  /*3020*/  ISETP.GT.AND P4, PT, R14.reuse, 0x9, !P4 ;  /* 0x000000090e00780c */ /* 0x040fe20006784270 */
[----:B------:R-:W2:Y:S01]  /*3030*/  LDS R141, [R148+0x30220] ;  /* 0x03022000948d7984 */ /* 0x000ea20000000800 */
[----:B------:R-:W-:Y:S01]  /*3040*/  ISETP.GT.AND P2, PT, R14, 0x11, !P6 ;  /* 0x000000110e00780c */ /* 0x000fe20007744270 */
[----:B------:R-:W3:Y:S01]  /*3050*/  MUFU.EX2 R13, R13 ;  /* 0x0000000d000d7308 */ /* 0x000ee20000000800 */
[----:B------:R-:W-:Y:S01]  /*3060*/  ISETP.GE.AND P6, PT, R152, 0x1a, PT ;  /* 0x0000001a9800780c */ /* 0x000fe20003fc6270 */
[----:B------:R-:W-:Y:S01]  /*3070*/  USHF.R.U32.HI UR6, URZ, 0x4, UR39 ;  /* 0x000000043f067899 */ /* 0x000fe20008011627 */
[----:B------:R-:W-:Y:S01]  /*3080*/  FSEL R142, R142, -INF , !P3 ;  /* 0xff8000008e8e7808 */ /* 0x000fe20005800000 */
[----:B------:R-:W-:Y:S01]  /*3090*/  UMOV UR11, 0x80000020 ;  /* 0x80000020000b7882 */ /* 0x000fe20000000000 */
[----:B------:R-:W-:Y:S01]  /*30a0*/  ISETP.GE.AND P3, PT, R152, 0x19, PT ;  /* 0x000000199800780c */ /* 0x000fe20003f66270 */
[----:B------:R-:W-:Y:S01]  /*30b0*/  ULOP3.LUT UR6, UR6, 0x3fff, URZ, 0xc0, !UPT ;  /* 0x00003fff06067892 */ /* 0x000fe2000f8ec03f */
        /* <DEDUP_REMOVED lines=9> */
[----:B------:R-:W-:Y:S01]  /*3150*/  UMOV UR13, 0x80000020 ;  /* 0x80000020000d7882 */ /* 0x000fe20000000000 */
[----:B------:R-:W-:Y:S01]  /*3160*/  FSEL R146, R146, -INF , !P5 ;  /* 0xff80000092927808 */ /* 0x000fe20006800000 */
[----:B------:R-:W4:Y:S01]  /*3170*/  MUFU.EX2 R15, R15 ;  /* 0x0000000f000f7308 */ /* 0x000f220000000800 */
[----:B------:R-:W-:Y:S01]  /*3180*/  FSEL R12, R143, -INF , !P4 ;  /* 0xff8000008f0c7808 */ /* 0x000fe20006000000 */
[----:B------:R-:W-:Y:S01]  /*3190*/  UMOV UR10, UR12 ;  /* 0x0000000c000a7c82 */ /* 0x000fe20008000000 */
        /* <DEDUP_REMOVED lines=8> */
[----:B------:R-:W-:-:S02]  /*3220*/  FSEL R14, R138, -INF , !P1 ;  /* 0xff8000008a0e7808 */ /* 0x000fc40004800000 */
[----:B------:R-:W-:Y:S02]  /*3230*/  FSEL R146, R151, -INF , !P6 ;  /* 0xff80000097927808 */ /* 0x000fe40007000000 */
        /* <DEDUP_REMOVED lines=162> */
.L_x_1820:
        /* <DEDUP_REMOVED lines=59> */
.L_x_1821:
[----:B------:R-:W-:Y:S01]  /*4010*/  VIADD R16, R16, 0x1 ;  /* 0x0000000110107836 */ /* 0x000fe20000000000 */
[----:B------:R-:W-:Y:S01]  /*4020*/  LOP3.LUT R5, R5, 0x1, RZ, 0x3c, !PT ;  /* 0x0000000105057812 */ /* 0x000fe200078e3cff */
[----:B------:R-:W-:Y:S02]  /*4030*/  VIADD R2, R2, 0x1 ;  /* 0x0000000102027836 */ /* 0x000fe40000000000 */
[----:B------:R-:W-:Y:S01]  /*4040*/  VIADD R3, R3, 0x36420 ;  /* 0x0003642003037836 */ /* 0x000fe20000000000 */
[----:B------:R-:W-:Y:S02]  /*4050*/  ISETP.GE.AND P1, PT, R16, UR37, PT ;  /* 0x0000002510007c0c */ /* 0x000fe4000bf26270 */
[----:B------:R-:W-:Y:S02]  /*4060*/  ISETP.NE.AND P0, PT, R2, 0x2, PT ;  /* 0x000000020200780c */ /* 0x000fe40003f05270 */
[----:B------:R-:W-:Y:S02]  /*4070*/  PRMT R3, RZ, 0x654, R3 ;  /* 0x00000654ff037816 */ /* 0x000fe40000000003 */
[----:B-1----:R-:W-:-:S02]  /*4080*/  SEL R12, RZ, 0x1, P0 ;  /* 0x00000001ff0c7807 */ /* 0x002fc40000000000 */
[----:B------:R1:W-:Y:S01]  /*4090*/  SYNCS.ARRIVE.TRANS64.RED.A1T0 RZ, [R3+URZ], RZ ;  /* 0x000000ff03ff79a7 */ /* 0x0003e2000810043f */
[----:B------:R-:W-:Y:S02]  /*40a0*/  SEL R2, R2, RZ, P0 ;  /* 0x000000ff02027207 */ /* 0x000fe40000000000 */
[----:B------:R-:W-:Y:S02]  /*40b0*/  LOP3.LUT R7, R7, R12, RZ, 0x3c, !PT ;  /* 0x0000000c07077212 */ /* 0x000fe400078e3cff */
[----:B------:R-:W-:Y:S05]  /*40c0*/  @!P1 BRA `(.L_x_1822) ;  /* 0xffffffd800c49947 */ /* 0x000fea000383ffff */
        /* <DEDUP_REMOVED lines=50> */
.L_x_1796:
[----:B------:R-:W-:Y:S05]  /*43f0*/  @P0 BRA `(.L_x_1823) ;  /* 0x0000001400f00947 */ /* 0x000fea0003800000 */
[----:B------:R-:W2:Y:S01]  /*4400*/  S2R R0, SR_TID.X ;  /* 0x0000000000007919 */ /* 0x000ea20000002100 */
[----:B------:R-:W3:Y:S01]  /*4410*/  S2UR UR5, SR_CgaCtaId ;  /* 0x00000000000579c3 */ /* 0x000ee20000008800 */
        /* <DEDUP_REMOVED lines=13> */
[----:B---3--:R-:W-:Y:S01]  /*44f0*/  ULEA UR4, UR5, UR4, 0x18 ;  /* 0x0000000405047291 */ /* 0x008fe2000f8ec03f */
[----:B------:R-:W-:Y:S02]  /*4500*/  F2FP.BF16.F32.PACK_AB R90, R93, R92 ;  /* 0x0000005c5d5a723e */ /* 0x000fe400000010ff */
[----:B------:R-:W-:-:S02]  /*4510*/  F2FP.BF16.F32.PACK_AB R91, R95, R94 ;  /* 0x0000005e5f5b723e */ /* 0x000fc400000010ff */
[----:B------:R-:W-:Y:S01]  /*4520*/  F2FP.BF16.F32.PACK_AB R97, R99, R98 ;  /* 0x000000626361723e */ /* 0x000fe200000010ff */
[----:B--2---:R-:W-:Y:S01]  /*4530*/  VIADD R0, R0, 0xffffff80 ;  /* 0xffffff8000007836 */ /* 0x004fe20000000000 */
[----:B------:R-:W-:Y:S02]  /*4540*/  F2FP.BF16.F32.PACK_AB R104, R105, R104 ;  /* 0x000000686968723e */ /* 0x000fe400000010ff */
[----:B------:R-:W-:Y:S01]  /*4550*/  F2FP.BF16.F32.PACK_AB R98, R101, R100 ;  /* 0x000000646562723e */ /* 0x000fe200000010ff */
[----:B------:R-:W-:Y:S01]  /*4560*/  IMAD.SHL.U32 R2, R0, 0x40, RZ ;  /* 0x0000004000027824 */ /* 0x000fe200078e00ff */
        /* <DEDUP_REMOVED lines=8> */
[----:B-1----:R-:W-:-:S02]  /*45f0*/  LEA.HI R3, R7, R0, RZ, 0x3 ;  /* 0x0000000007037211 */ /* 0x002fc400078f18ff */
        /* <DEDUP_REMOVED lines=95> */
.L_x_1824:
        /* <DEDUP_REMOVED lines=21> */
[CC--:B------:R-:W-:Y:S01]  /*4d40*/  ISETP.GE.AND P3, PT, R45.reuse, R46.reuse, PT ;  /* 0x0000002e2d00720c */ /* 0x0c0fe20003f66270 */
[----:B------:R1:W1:Y:S01]  /*4d50*/  LDS.128 R20, [R0+0x2000] ;  /* 0x0020000000147984 */ /* 0x0002620000000c00 */
[----:B------:R-:W-:Y:S01]  /*4d60*/  SHF.R.S32.HI R36, RZ, 0x1f, R19 ;  /* 0x0000001fff247819 */ /* 0x000fe20000011413 */
[----:B------:R-:W-:Y:S01]  /*4d70*/  ULDC.64 UR6, c[0x0][0x858] ;  /* 0x0002160000067ab9 */ /* 0x000fe20000000a00 */
[----:B------:R-:W-:Y:S01]  /*4d80*/  ISETP.GE.AND P5, PT, R18, R46, PT ;  /* 0x0000002e1200720c */ /* 0x000fe20003fa6270 */
[----:B------:R1:W1:Y:S01]  /*4d90*/  LDS.128 R24, [R0+0x2800] ;  /* 0x0028000000187984 */ /* 0x0002620000000c00 */
[C---:B------:R-:W-:Y:S01]  /*4da0*/  IADD3 R16, P1, R45.reuse, R16, RZ ;  /* 0x000000102d107210 */ /* 0x040fe20007f3e0ff */
[----:B------:R-:W-:Y:S01]  /*4db0*/  VIADD R18, R45, 0x40 ;  /* 0x000000402d127836 */ /* 0x000fe20000000000 */
[----:B------:R-:W-:Y:S01]  /*4dc0*/  ISETP.GE.OR P6, PT, R2, UR8, P3 ;  /* 0x0000000802007c0c */ /* 0x000fe20009fc6670 */
[----:B------:R-:W-:Y:S01]  /*4dd0*/  IMAD.IADD R35, R35, 0x1, R37 ;  /* 0x0000000123237824 */ /* 0x000fe200078e0225 */
[----:B------:R-:W-:Y:S01]  /*4de0*/  SEL R44, R36, RZ, !P0 ;  /* 0x000000ff242c7207 */ /* 0x000fe20004000000 */
[----:B------:R-:W-:Y:S01]  /*4df0*/  BSSY B0, `(.L_x_1825) ;  /* 0x0000016000007945 */ /* 0x000fe20003800000 */
[----:B------:R-:W-:-:S02]  /*4e00*/  LEA.HI.X.SX32 R17, R45, R17, 0x1, P1 ;  /* 0x000000112d117211 */ /* 0x000fc400008f0eff */
[----:B------:R-:W-:Y:S01]  /*4e10*/  ISETP.GE.AND P1, PT, R18, R46, PT ;  /* 0x0000002e1200720c */ /* 0x000fe20003f26270 */
[----:B------:R-:W-:Y:S01]  /*4e20*/  IMAD R18, R44, UR6, RZ ;  /* 0x000000062c127c24 */ /* 0x000fe2000f8e02ff */
[----:B------:R-:W-:Y:S01]  /*4e30*/  SEL R47, R19, RZ, !P0 ;  /* 0x000000ff132f7207 */ /* 0x000fe20004000000 */
[----:B------:R-:W-:Y:S01]  /*4e40*/  IMAD.WIDE R16, R38, 0x60, R16 ;  /* 0x0000006026107825 */ /* 0x000fe200078e0210 */
[----:B------:R-:W-:-:S03]  /*4e50*/  ISETP.GE.OR P0, PT, R2, UR8, P4 ;  /* 0x0000000802007c0c */ /* 0x000fc6000a706670 */
[C---:B------:R-:W-:Y:S02]  /*4e60*/  IMAD R41, R47.reuse, UR7, R18 ;  /* 0x000000072f297c24 */ /* 0x040fe4000f8e0212 */
[----:B------:R-:W-:-:S04]  /*4e70*/  IMAD.WIDE.U32 R18, R47, UR6, R34 ;  /* 0x000000062f127c25 */ /* 0x000fc8000f8e0022 */
        /* <DEDUP_REMOVED lines=13> */
.L_x_1826:
[----:B------:R-:W-:Y:S05]  /*4f50*/  BSYNC B0 ;  /* 0x0000000000007941 */ /* 0x000fea0003800000 */
.L_x_1825:
        /* <DEDUP_REMOVED lines=15> */
.L_x_1828:
[----:B------:R-:W-:Y:S05]  /*5050*/  BSYNC B0 ;  /* 0x0000000000007941 */ /* 0x000fea0003800000 */
.L_x_1827:
        /* <DEDUP_REMOVED lines=18> */
.L_x_1830:
[----:B------:R-:W-:Y:S05]  /*5180*/  BSYNC B0 ;  /* 0x0000000000007941 */ /* 0x000fea0003800000 */
.L_x_1829:
        /* <DEDUP_REMOVED lines=17> */
.L_x_1832:
[----:B------:R-:W-:Y:S05]  /*52a0*/  BSYNC B0 ;  /* 0x0000000000007941 */ /* 0x000fea0003800000 */
.L_x_1831:
        /* <DEDUP_REMOVED lines=18> */
.L_x_1834:
[----:B------:R-:W-:Y:S05]  /*53d0*/  BSYNC B0 ;  /* 0x0000000000007941 */ /* 0x000fea0003800000 */
.L_x_1833:
        /* <DEDUP_REMOVED lines=19> */
.L_x_1836:
[----:B------:R-:W-:Y:S05]  /*5510*/  BSYNC B0 ;  /* 0x0000000000007941 */ /* 0x000fea0003800000 */
.L_x_1835:
        /* <DEDUP_REMOVED lines=26> */
.L_x_1838:
[----:B------:R-:W-:Y:S05]  /*56c0*/  BSYNC B0 ;  /* 0x0000000000007941 */ /* 0x000fea0003800000 */
.L_x_1837:
        /* <DEDUP_REMOVED lines=15> */
.L_x_1840:
[----:B------:R-:W-:Y:S05]  /*57c0*/  BSYNC B0 ;  /* 0x0000000000007941 */ /* 0x000fea0003800000 */
.L_x_1839:
        /* <DEDUP_REMOVED lines=15> */
.L_x_1842:
[----:B------:R-:W-:Y:S05]  /*58c0*/  BSYNC B0 ;  /* 0x0000000000007941 */ /* 0x000fea0003800000 */
.L_x_1841:
        /* <DEDUP_REMOVED lines=15> */
.L_x_1844:
[----:B------:R-:W-:Y:S05]  /*59c0*/  BSYNC B0 ;  /* 0x0000000000007941 */ /* 0x000fea0003800000 */
.L_x_1843:
        /* <DEDUP_REMOVED lines=15> */
.L_x_1846:
[----:B------:R-:W-:Y:S05]  /*5ac0*/  BSYNC B0 ;  /* 0x0000000000007941 */ /* 0x000fea0003800000 */
.L_x_1845:
        /* <DEDUP_REMOVED lines=15> */
.L_x_1823:
[----:B------:R-:W2:Y:S08]  /*5bc0*/  LDC.64 R4, c[0x0][0x870] ;  /* 0x00021c00ff047b82 */ /* 0x000eb00000000a00 */
[----:B-1----:R-:W1:Y:S01]  /*5bd0*/  LDC.64 R2, c[0x0][0x870] ;  /* 0x00021c00ff027b82 */ /* 0x002e620000000a00 */
[----:B------:R-:W-:Y:S01]  /*5be0*/  ULDC UR4, c[0x0][0x808] ;  /* 0x0002020000047ab9 */ /* 0x000fe20000000800 */
[----:B------:R-:W3:Y:S06]  /*5bf0*/  S2R R13, SR_CTAID.X ;  /* 0x00000000000d7919 */ /* 0x000eec0000002500 */
[----:B------:R-:W4:Y:S01]  /*5c00*/  LDC.64 R16, c[0x0][0x820] ;  /* 0x00020800ff107b82 */ /* 0x000f220000000a00 */
[----:B--2---:R-:W-:-:S04]  /*5c10*/  ISETP.NE.U32.AND P0, PT, R4, RZ, PT ;  /* 0x000000ff0400720c */ /* 0x004fc80003f05070 */
[----:B------:R-:W-:Y:S01]  /*5c20*/  ISETP.NE.AND.EX P0, PT, R5, RZ, PT, P0 ;  /* 0x000000ff0500720c */ /* 0x000fe20003f05300 */
[----:B-1----:R-:W-:Y:S02]  /*5c30*/  IMAD.WIDE R4, R19, 0x4, R2 ;  /* 0x0000000413047825 */ /* 0x002fe400078e0202 */
[----:B------:R-:W1:Y:S02]  /*5c40*/  LDC.64 R2, c[0x0][0x878] ;  /* 0x00021e00ff027b82 */ /* 0x000e640000000a00 */
[----:B------:R-:W-:-:S08]  /*5c50*/  IMAD.U32 R0, RZ, RZ, UR4 ;  /* 0x00000004ff007e24 */ /* 0x000fd0000f8e00ff */
[----:B------:R-:W2:Y:S01]  /*5c60*/  @P0 LDG.E R9, desc[UR46][R4.64] ;  /* 0x0000002e04090981 */ /* 0x000ea2000c1e1900 */
[----:B-1----:R-:W-:-:S04]  /*5c70*/  ISETP.NE.U32.AND P1, PT, R2, RZ, PT ;  /* 0x000000ff0200720c */ /* 0x002fc80003f25070 */
[----:B------:R-:W-:-:S13]  /*5c80*/  ISETP.NE.AND.EX P1, PT, R3, RZ, PT, P1 ;  /* 0x000000ff0300720c */ /* 0x000fda0003f25310 */
[----:B------:R-:W1:Y:S02]  /*5c90*/  @P1 LDC.64 R2, c[0x0][0x878] ;  /* 0x00021e00ff021b82 */ /* 0x000e640000000a00 */
[----:B-1----:R-:W-:-:S05]  /*5ca0*/  @P1 IMAD.WIDE R6, R19, 0x4, R2 ;  /* 0x0000000413061825 */ /* 0x002fca00078e0202 */
[----:B------:R1:W5:Y:S01]  /*5cb0*/  @P1 LDG.E R0, desc[UR46][R6.64] ;  /* 0x0000002e06001981 */ /* 0x000362000c1e1900 */
[----:B------:R-:W1:Y:S01]  /*5cc0*/  S2UR UR4, SR_CTAID.Y ;  /* 0x00000000000479c3 */ /* 0x000e620000002600 */
[----:B------:R-:W3:Y:S02]  /*5cd0*/  S2R R2, SR_TID.X ;  /* 0x0000000000027919 */ /* 0x000ee40000002100 */
[----:B---3--:R-:W-:Y:S01]  /*5ce0*/  VIADD R8, R2, 0xffffff80 ;  /* 0xffffff8002087836 */ /* 0x008fe20000000000 */
[----:B------:R-:W-:-:S03]  /*5cf0*/  CS2R R2, SRZ ;  /* 0x0000000000027805 */ /* 0x000fc6000001ff00 */
[----:B------:R-:W-:-:S05]  /*5d00*/  IMAD.HI R10, R8, 0x2aaaaaab, RZ ;  /* 0x2aaaaaab080a7827 */ /* 0x000fca00078e02ff */
[----:B------:R-:W-:-:S04]  /*5d10*/  SHF.R.U32.HI R11, RZ, 0x1f, R10 ;  /* 0x0000001fff0b7819 */ /* 0x000fc8000001160a */
[----:B------:R-:W-:Y:S02]  /*5d20*/  LEA.HI.SX32 R15, R10, R11, 0x1e ;  /* 0x0000000b0a0f7211 */ /* 0x000fe400078ff2ff */
[--C-:B--2---:R-:W-:Y:S01]  /*5d30*/  @P0 SHF.R.S32.HI R3, RZ, 0x1f, R9.reuse ;  /* 0x0000001fff030819 */ /* 0x104fe20000011409 */
[----:B------:R-:W-:Y:S01]  /*5d40*/  @P0 IMAD.MOV.U32 R2, RZ, RZ, R9 ;  /* 0x000000ffff020224 */ /* 0x000fe200078e0009 */
[----:B-1--4-:R-:W-:Y:S06]  /*5d50*/  @P1 BRA `(.L_x_1847) ;  /* 0x0000000000101947 */ /* 0x012fec0003800000 */
[----:B------:R-:W-:Y:S05]  /*5d60*/  @!P0 BRA `(.L_x_1847) ;  /* 0x00000000000c8947 */ /* 0x000fea0003800000 */
[----:B------:R-:W2:Y:S04]  /*5d70*/  LDG.E R7, desc[UR46][R4.64] ;  /* 0x0000002e04077981 */ /* 0x000ea8000c1e1900 */
[----:B-----5:R-:W2:Y:S02]  /*5d80*/  LDG.E R0, desc[UR46][R4.64+0x4] ;  /* 0x0000042e04007981 */ /* 0x020ea4000c1e1900 */
[----:B--2---:R-:W-:-:S07]  /*5d90*/  IMAD.IADD R0, R0, 0x1, -R7 ;  /* 0x0000000100007824 */ /* 0x004fce00078e0a07 */
.L_x_1847:
[----:B------:R-:W-:Y:S01]  /*5da0*/  USHF.R.S32.HI UR5, URZ, 0x1f, UR4 ;  /* 0x0000001f3f057899 */ /* 0x000fe20008011404 */
[----:B------:R-:W-:Y:S01]  /*5db0*/  IMAD R8, R15, -0x18, R8 ;  /* 0xffffffe80f087824 */ /* 0x000fe200078e0208 */
[----:B------:R-:W1:Y:S01]  /*5dc0*/  LDC.64 R20, c[0x0][0x850] ;  /* 0x00021400ff147b82 */ /* 0x000e620000000a00 */
[----:B-----5:R-:W-:Y:S01]  /*5dd0*/  IMAD R12, R13, -0x60, R0 ;  /* 0xffffffa00d0c7824 */ /* 0x020fe200078e0200 */
[----:B------:R-:W-:Y:S01]  /*5de0*/  ULDC UR8, c[0x0][0x80c] ;  /* 0x0002030000087ab9 */ /* 0x000fe20000000800 */
[C---:B------:R-:W-:Y:S01]  /*5df0*/  VIADD R5, R15.reuse, 0x10 ;  /* 0x000000100f057836 */ /* 0x040fe20000000000 */
[C---:B------:R-:W-:Y:S01]  /*5e00*/  IADD3 R2, P1, R15.reuse, R2, RZ ;  /* 0x000000020f027210 */ /* 0x040fe20007f3e0ff */
[----:B------:R-:W-:Y:S01]  /*5e10*/  IMAD.SHL.U32 R10, R8, 0x8, RZ ;  /* 0x00000008080a7824 */ /* 0x000fe200078e00ff */
[-C--:B------:R-:W-:Y:S01]  /*5e20*/  ISETP.GE.AND P3, PT, R15, R12.reuse, PT ;  /* 0x0000000c0f00720c */ /* 0x080fe20003f66270 */
[----:B------:R-:W-:Y:S01]  /*5e30*/  IMAD R0, R16, UR5, RZ ;  /* 0x0000000510007c24 */ /* 0x000fe2000f8e02ff */
[-C--:B------:R-:W-:Y:S01]  /*5e40*/  ISETP.GE.AND P4, PT, R5, R12.reuse, PT ;  /* 0x0000000c0500720c */ /* 0x080fe20003f86270 */
[----:B------:R-:W-:Y:S01]  /*5e50*/  VIADD R5, R15, 0x20 ;  /* 0x000000200f057836 */ /* 0x000fe20000000000 */
[----:B------:R-:W-:Y:S01]  /*5e60*/  SHF.R.S32.HI R11, RZ, 0x1f, R10 ;  /* 0x0000001fff0b7819 */ /* 0x000fe2000001140a */
[----:B------:R-:W-:Y:S01]  /*5e70*/  IMAD R17, R17, UR4, R0 ;  /* 0x0000000411117c24 */ /* 0x000fe2000f8e0200 */
[----:B------:R-:W-:Y:S01]  /*5e80*/  SHF.R.S32.HI R0, RZ, 0x1f, R19 ;  /* 0x0000001fff007819 */ /* 0x000fe20000011413 */
[----:B------:R-:W-:Y:S01]  /*5e90*/  VIADD R7, R15, 0x30 ;  /* 0x000000300f077836 */ /* 0x000fe20000000000 */
[----:B------:R-:W-:Y:S01]  /*5ea0*/  ISETP.GE.OR P6, PT, R10, UR8, P3 ;  /* 0x000000080a007c0c */ /* 0x000fe20009fc6670 */
[----:B------:R-:W-:Y:S01]  /*5eb0*/  ULDC.64 UR6, c[0x0][0x828] ;  /* 0x00020a0000067ab9 */ /* 0x000fe20000000a00 */
[-C--:B------:R-:W-:Y:S01]  /*5ec0*/  ISETP.GE.AND P5, PT, R5, R12.reuse, PT ;  /* 0x0000000c0500720c */ /* 0x080fe20003fa6270 */
[----:B------:R-:W-:Y:S01]  /*5ed0*/  IMAD.WIDE.U32 R4, R16, UR4, R10 ;  /* 0x0000000410047c25 */ /* 0x000fe2000f8e000a */
[----:B------:R-:W-:Y:S01]  /*5ee0*/  SEL R14, R0, RZ, !P0 ;  /* 0x000000ff000e7207 */ /* 0x000fe20004000000 */
[----:B------:R-:W-:Y:S01]  /*5ef0*/  BSSY B0, `(.L_x_1848) ;  /* 0x0000018000007945 */ /* 0x000fe20003800000 */
[-C--:B------:R-:W-:Y:S01]  /*5f00*/  ISETP.GE.AND P2, PT, R7, R12.reuse, PT ;  /* 0x0000000c0700720c */ /* 0x080fe20003f46270 */
[----:B------:R-:W-:Y:S01]  /*5f10*/  VIADD R7, R15, 0x40 ;  /* 0x000000400f077836 */ /* 0x000fe20000000000 */
[----:B------:R-:W-:Y:S01]  /*5f20*/  SEL R19, R19, RZ, !P0 ;  /* 0x000000ff13137207 */ /* 0x000fe20004000000 */
[----:B------:R-:W-:Y:S01]  /*5f30*/  IMAD.IADD R5, R5, 0x1, R17 ;  /* 0x0000000105057824 */ /* 0x000fe200078e0211 */
[----:B------:R-:W-:Y:S01]  /*5f40*/  LEA.HI.X.SX32 R3, R15, R3, 0x1, P1 ;  /* 0x000000030f037211 */ /* 0x000fe200008f0eff */
[----:B------:R-:W-:Y:S01]  /*5f50*/  IMAD R0, R14, UR6, RZ ;  /* 0x000000060e007c24 */ /* 0x000fe2000f8e02ff */
[----:B------:R-:W-:Y:S01]  /*5f60*/  ISETP.GE.AND P1, PT, R7, R12, PT ;  /* 0x0000000c0700720c */ /* 0x000fe20003f26270 */
[----:B------:R-:W-:Y:S01]  /*5f70*/  IMAD.WIDE.U32 R8, R19, UR6, R4 ;  /* 0x0000000613087c25 */ /* 0x000fe2000f8e0004 */
[----:B------:R-:W-:-:S03]  /*5f80*/  ISETP.GE.OR P0, PT, R10, UR8, P4 ;  /* 0x000000080a007c0c */ /* 0x000fc6000a706670 */
        /* <DEDUP_REMOVED lines=14> */
.L_x_1849:
[----:B------:R-:W-:Y:S05]  /*6070*/  BSYNC B0 ;  /* 0x0000000000007941 */ /* 0x000fea0003800000 */
.L_x_1848:
        /* <DEDUP_REMOVED lines=16> */
.L_x_1851:
[----:B------:R-:W-:Y:S05]  /*6180*/  BSYNC B0 ;  /* 0x0000000000007941 */ /* 0x000fea0003800000 */
.L_x_1850:
        /* <DEDUP_REMOVED lines=16> */
.L_x_1853:
[----:B------:R-:W-:Y:S05]  /*6290*/  BSYNC B0 ;  /* 0x0000000000007941 */ /* 0x000fea0003800000 */
.L_x_1852:
        /* <DEDUP_REMOVED lines=17> */
.L_x_1855:
[----:B------:R-:W-:Y:S05]  /*63b0*/  BSYNC B0 ;  /* 0x0000000000007941 */ /* 0x000fea0003800000 */
.L_x_1854:
        /* <DEDUP_REMOVED lines=16> */
.L_x_1857:
[----:B------:R-:W-:Y:S05]  /*64c0*/  BSYNC B0 ;  /* 0x0000000000007941 */ /* 0x000fea0003800000 */
.L_x_1856:
        /* <DEDUP_REMOVED lines=20> */
.L_x_1859:
[----:B------:R-:W-:Y:S05]  /*6610*/  BSYNC B0 ;  /* 0x0000000000007941 */ /* 0x000fea0003800000 */
.L_x_1858:
        /* <DEDUP_REMOVED lines=24> */
.L_x_1861:
[----:B------:R-:W-:Y:S05]  /*67a0*/  BSYNC B0 ;  /* 0x0000000000007941 */ /* 0x000fea0003800000 */
.L_x_1860:
        /* <DEDUP_REMOVED lines=15> */
.L_x_1863:
[----:B------:R-:W-:Y:S05]  /*68a0*/  BSYNC B0 ;  /* 0x0000000000007941 */ /* 0x000fea0003800000 */
.L_x_1862:
        /* <DEDUP_REMOVED lines=15> */
.L_x_1865:
[----:B------:R-:W-:Y:S05]  /*69a0*/  BSYNC B0 ;  /* 0x0000000000007941 */ /* 0x000fea0003800000 */
.L_x_1864:
        /* <DEDUP_REMOVED lines=15> */
.L_x_1867:
[----:B------:R-:W-:Y:S05]  /*6aa0*/  BSYNC B0 ;  /* 0x0000000000007941 */ /* 0x000fea0003800000 */
.L_x_1866:
        /* <DEDUP_REMOVED lines=15> */
.L_x_1869:
[----:B------:R-:W-:Y:S05]  /*6ba0*/  BSYNC B0 ;  /* 0x0000000000007941 */ /* 0x000fea0003800000 */
.L_x_1868:
        /* <DEDUP_REMOVED lines=15> */
.L_x_1785:
        /* <DEDUP_REMOVED lines=21> */
.L_x_1871:
        /* <DEDUP_REMOVED lines=13> */
.L_x_1873:
[----:B------:R-:W-:-:S05]  /*6ec0*/  ULDC UR4, c[0x0][0x8bc] ;  /* 0x00022f0000047ab9 */ /* 0x000fca0000000800 */
.L_x_1872:
[----:B-1----:R-:W-:-:S04]  /*6ed0*/  UIMAD UR11, UR12, 0x60, URZ ;  /* 0x000000600c0b78a4 */ /* 0x002fc8000f8e023f */
[----:B------:R-:W-:-:S04]  /*6ee0*/  UISETP.GE.AND UP0, UPT, UR11, UR4, UPT ;  /* 0x000000040b00728c */ /* 0x000fc8000bf06270 */
[----:B--2---:R-:W-:-:S06]  /*6ef0*/  USEL UR16, UR16, 0xffffffff, !UP0 ;  /* 0xffffffff10107887 */ /* 0x004fcc000c000000 */
[----:B------:R-:W-:-:S13]  /*6f00*/  ISETP.LE.AND P0, PT, RZ, UR16, PT ;  /* 0x00000010ff007c0c */ /* 0x000fda000bf03270 */
[----:B------:R-:W-:Y:S05]  /*6f10*/  @!P0 BRA `(.L_x_1790) ;  /* 0x0000004000688947 */ /* 0x000fea0003800000 */
[----:B------:R-:W-:Y:S01]  /*6f20*/  ULDC.64 UR4, c[0x0][0x770] ;  /* 0x0001dc0000047ab9 */ /* 0x000fe20000000a00 */
[----:B------:R-:W1:Y:S01]  /*6f30*/  S2UR UR17, SR_CTAID.Y ;  /* 0x00000000001179c3 */ /* 0x000e620000002600 */
[----:B------:R-:W-:Y:S01]  /*6f40*/  UISETP.NE.U32.AND UP0, UPT, UR4, URZ, UPT ;  /* 0x0000003f0400728c */ /* 0x000fe2000bf05070 */
[----:B------:R-:W-:-:S03]  /*6f50*/  ULDC.64 UR8, c[0x0][0x788] ;  /* 0x0001e20000087ab9 */ /* 0x000fc60000000a00 */
        /* <DEDUP_REMOVED lines=8> */
[----:B------:R-:W-:-:S04]  /*6fe0*/  UISETP.NE.U32.AND UP1, UPT, UR4, URZ, UPT ;  /* 0x0000003f0400728c */ /* 0x000fc8000bf25070 */
[----:B------:R-:W-:-:S06]  /*6ff0*/  UISETP.NE.AND.EX UP1, UPT, UR5, URZ, UPT, UP1 ;  /* 0x0000003f0500728c */ /* 0x000fcc000bf25310 */
[----:B------:R-:W-:-:S05]  /*7000*/  PLOP3.LUT P2, PT, PT, PT, UP1, 0x80, 0x0 ;  /* 0x000000000000781c */ /* 0x000fca0003f4f018 */
[----:B------:R-:W-:Y:S02]  /*7010*/  @UP1 ULDC.64 UR4, c[0x0][0x780] ;  /* 0x0001e00000041ab9 */ /* 0x000fe40000000a00 */
[----:B------:R-:W-:-:S06]  /*7020*/  @UP1 UIMAD.WIDE UR4, UR16, 0x4, UR4 ;  /* 0x00000004100418a5 */ /* 0x000fcc000f8e0204 */
[----:B------:R-:W-:Y:S02]  /*7030*/  IMAD.U32 R4, RZ, RZ, UR4 ;  /* 0x00000004ff047e24 */ /* 0x000fe4000f8e00ff */
[----:B------:R-:W-:-:S05]  /*7040*/  IMAD.U32 R5, RZ, RZ, UR5 ;  /* 0x00000005ff057e24 */ /* 0x000fca000f8e00ff */
[----:B------:R-:W3:Y:S01]  /*7050*/  @P2 LDG.E R4, desc[UR46][R4.64] ;  /* 0x0000002e04042981 */ /* 0x000ee2000c1e1900 */
[----:B------:R-:W-:Y:S01]  /*7060*/  PLOP3.LUT P0, PT, PT, PT, UP0, 0x80, 0x0 ;  /* 0x000000000000781c */ /* 0x000fe20003f0f008 */
[----:B-1----:R-:W-:-:S12]  /*7070*/  USHF.R.S32.HI UR14, URZ, 0x1f, UR17 ;  /* 0x0000001f3f0e7899 */ /* 0x002fd80008011411 */
[----:B--2---:R-:W-:Y:S02]  /*7080*/  @P0 R2UR UR4, R0 ;  /* 0x00000000000402ca */ /* 0x004fe400000e0000 */
[----:B------:R-:W-:Y:S01]  /*7090*/  ISETP.NE.U32.AND P0, PT, RZ, UR8, PT ;  /* 0x00000008ff007c0c */ /* 0x000fe2000bf05070 */
[----:B------:R-:W-:-:S03]  /*70a0*/  ULDC UR8, c[0x0][0x280] ;  /* 0x0000a00000087ab9 */ /* 0x000fc60000000800 */
[----:B------:R-:W-:-:S07]  /*70b0*/  ISETP.NE.AND.EX P0, PT, RZ, UR9, PT, P0 ;  /* 0x00000009ff007c0c */ /* 0x000fce000bf05300 */
[----:B------:R-:W-:-:S04]  /*70c0*/  @UP0 ULEA UR4, UR16, UR4, 0x6 ;  /* 0x0000000410040291 */ /* 0x000fc8000f8e303f */
[----:B------:R-:W-:-:S04]  /*70d0*/  @UP0 USHF.R.S32.HI UR5, URZ, 0x1f, UR4 ;  /* 0x0000001f3f050899 */ /* 0x000fc80008011404 */
[----:B------:R-:W-:-:S04]  /*70e0*/  @UP0 ULEA.HI UR5, UR5, UR4, URZ, 0x6 ;  /* 0x0000000405050291 */ /* 0x000fc8000f8f303f */
[----:B------:R-:W-:-:S04]  /*70f0*/  @UP0 USHF.R.S32.HI UR5, URZ, 0x6, UR5 ;  /* 0x000000063f050899 */ /* 0x000fc80008011405 */
[----:B------:R-:W-:Y:S01]  /*7100*/  @UP0 UIMAD UR7, UR5, 0x3000, URZ ;  /* 0x00003000050708a4 */ /* 0x000fe2000f8e023f */
[----:B---3--:R-:W-:-:S03]  /*7110*/  @P2 R2UR UR8, R4 ;  /* 0x00000000040822ca */ /* 0x008fc600000e0000 */
[----:B------:R-:W-:Y:S01]  /*7120*/  @UP0 USHF.R.S32.HI UR9, URZ, 0x1f, UR7 ;  /* 0x0000001f3f090899 */ /* 0x000fe20008011407 */
[----:B------:R-:W-:Y:S11]  /*7130*/  @P2 BRA `(.L_x_1874) ;  /* 0x0000000000142947 */ /* 0x000ff60003800000 */
[----:B------:R-:W-:Y:S05]  /*7140*/  @!P1 BRA `(.L_x_1874) ;  /* 0x0000000000109947 */ /* 0x000fea0003800000 */
[----:B------:R-:W2:Y:S04]  /*7150*/  LDG.E R5, desc[UR46][R2.64] ;  /* 0x0000002e02057981 */ /* 0x000ea8000c1e1900 */
[----:B------:R-:W2:Y:S02]  /*7160*/  LDG.E R0, desc[UR46][R2.64+0x4] ;  /* 0x0000042e02007981 */ /* 0x000ea4000c1e1900 */
[----:B--2---:R-:W-:-:S05]  /*7170*/  IMAD.IADD R0, R0, 0x1, -R5 ;  /* 0x0000000100007824 */ /* 0x004fca00078e0a05 */
[----:B------:R-:W-:-:S15]  /*7180*/  R2UR UR8, R0 ;  /* 0x00000000000872ca */ /* 0x000fde00000e0000 */
.L_x_1874:
[----:B------:R-:W-:Y:S01]  /*7190*/  UMOV UR4, URZ ;  /* 0x0000003f00047c82 */ /* 0x000fe20008000000 */
[----:B------:R-:W-:Y:S01]  /*71a0*/  UMOV UR5, URZ ;  /* 0x0000003f00057c82 */ /* 0x000fe20008000000 */
[----:B------:R-:W-:Y:S01]  /*71b0*/  ULDC UR6, c[0x0][0x290] ;  /* 0x0000a40000067ab9 */ /* 0x000fe20000000800 */
[----:B------:R-:W-:Y:S01]  /*71c0*/  @UP0 UMOV UR4, UR7 ;  /* 0x0000000700040c82 */ /* 0x000fe20008000000 */
[----:B------:R-:W-:Y:S01]  /*71d0*/  @UP0 UMOV UR5, UR9 ;  /* 0x0000000900050c82 */ /* 0x000fe20008000000 */
[----:B------:R-:W-:Y:S05]  /*71e0*/  @!P0 BRA `(.L_x_1875) ;  /* 0x00000000001c8947 */ /* 0x000fea0003800000 */
[----:B------:R-:W-:Y:S02]  /*71f0*/  ULDC.64 UR6, c[0x0][0x788] ;  /* 0x0001e20000067ab9 */ /* 0x000fe40000000a00 */
[----:B------:R-:W-:-:S06]  /*7200*/  UIMAD.WIDE UR6, UR16, 0x4, UR6 ;  /* 0x00000004100678a5 */ /* 0x000fcc000f8e0206 */
[----:B------:R-:W-:Y:S02]  /*7210*/  IMAD.U32 R2, RZ, RZ, UR6 ;  /* 0x00000006ff027e24 */ /* 0x000fe4000f8e00ff */
[----:B------:R-:W-:-:S05]  /*7220*/  IMAD.U32 R3, RZ, RZ, UR7 ;  /* 0x00000007ff037e24 */ /* 0x000fca000f8e00ff */
[----:B------:R-:W2:Y:S02]  /*7230*/  LDG.E R2, desc[UR46][R2.64] ;  /* 0x0000002e02027981 */ /* 0x000ea4000c1e1900 */
[----:B--2---:R-:W-:Y:S01]  /*7240*/  R2UR UR6, R2 ;  /* 0x00000000020672ca */ /* 0x004fe200000e0000 */
[----:B------:R-:W-:-:S14]  /*7250*/  BRA `(.L_x_1876) ;  /* 0x0000000000307947 */ /* 0x000fdc0003800000 */
.L_x_1875:
[----:B------:R-:W-:Y:S02]  /*7260*/  ULDC.64 UR18, c[0x0][0x778] ;  /* 0x0001de0000127ab9 */ /* 0x000fe40000000a00 */
[----:B------:R-:W-:-:S04]  /*7270*/  ISETP.NE.U32.AND P0, PT, RZ, UR18, PT ;  /* 0x00000012ff007c0c */ /* 0x000fc8000bf05070 */
[----:B------:R-:W-:-:S13]  /*7280*/  ISETP.NE.AND.EX P0, PT, RZ, UR19, PT, P0 ;  /* 0x00000013ff007c0c */ /* 0x000fda000bf05300 */
[----:B------:R-:W-:Y:S05]  /*7290*/  @!P0 BRA `(.L_x_1876) ;  /* 0x0000000000208947 */ /* 0x000fea0003800000 */
[----:B------:R-:W-:Y:S02]  /*72a0*/  ULDC.64 UR6, c[0x0][0x778] ;  /* 0x0001de0000067ab9 */ /* 0x000fe40000000a00 */
[----:B------:R-:W-:-:S06]  /*72b0*/  UIMAD.WIDE UR6, UR16, 0x4, UR6 ;  /* 0x00000004100678a5 */ /* 0x000fcc000f8e0206 */
[----:B------:R-:W-:Y:S02]  /*72c0*/  IMAD.U32 R2, RZ, RZ, UR6 ;  /* 0x00000006ff027e24 */ /* 0x000fe4000f8e00ff */
[----:B------:R-:W-:-:S05]  /*72d0*/  IMAD.U32 R3, RZ, RZ, UR7 ;  /* 0x00000007ff037e24 */ /* 0x000fca000f8e00ff */
[----:B------:R-:W2:Y:S04]  /*72e0*/  LDG.E R0, desc[UR46][R2.64] ;  /* 0x0000002e02007981 */ /* 0x000ea8000c1e1900 */
[----:B------:R-:W2:Y:S02]  /*72f0*/  LDG.E R5, desc[UR46][R2.64+0x4] ;  /* 0x0000042e02057981 */ /* 0x000ea4000c1e1900 */
[----:B--2---:R-:W-:-:S05]  /*7300*/  IMAD.IADD R0, R5, 0x1, -R0 ;  /* 0x0000000105007824 */ /* 0x004fca00078e0a00 */
[----:B------:R-:W-:-:S15]  /*7310*/  R2UR UR6, R0 ;  /* 0x00000000000672ca */ /* 0x000fde00000e0000 */
.L_x_1876:
[----:B------:R-:W-:Y:S01]  /*7320*/  UIADD3 UR7, -UR6, UR8, UR11 ;  /* 0x0000000806077290 */ /* 0x000fe2000fffe10b */
[----:B------:R-:W-:Y:S01]  /*7330*/  ISETP.LE.AND P0, PT, RZ, UR12, PT ;  /* 0x0000000cff007c0c */ /* 0x000fe2000bf03270 */
[----:B------:R-:W-:Y:S02]  /*7340*/  ULDC UR9, c[0x0][0x74c] ;  /* 0x0001d30000097ab9 */ /* 0x000fe40000000800 */
[----:B------:R-:W-:Y:S02]  /*7350*/  UIADD3 UR9, UR7, -UR9, URZ ;  /* 0x8000000907097290 */ /* 0x000fe4000fffe03f */
[----:B------:R-:W-:Y:S02]  /*7360*/  UIADD3 UR7, UR8, 0x3f, URZ ;  /* 0x0000003f08077890 */ /* 0x000fe4000fffe03f */
[----:B------:R-:W-:-:S04]  /*7370*/  USHF.R.S32.HI UR10, URZ, 0x1f, UR9 ;  /* 0x0000001f3f0a7899 */ /* 0x000fc80008011409 */
[----:B------:R-:W-:Y:S02]  /*7380*/  ULEA.HI UR10, UR10, UR9, URZ, 0x6 ;  /* 0x000000090a0a7291 */ /* 0x000fe4000f8f303f */
[----:B------:R-:W-:Y:S02]  /*7390*/  USHF.R.S32.HI UR9, URZ, 0x1f, UR7 ;  /* 0x0000001f3f097899 */ /* 0x000fe40008011407 */
[----:B------:R-:W-:Y:S02]  /*73a0*/  USHF.R.S32.HI UR10, URZ, 0x6, UR10 ;  /* 0x000000063f0a7899 */ /* 0x000fe4000801140a */
[----:B------:R-:W-:Y:S02]  /*73b0*/  ULEA.HI UR9, UR9, UR7, URZ, 0x6 ;  /* 0x0000000709097291 */ /* 0x000fe4000f8f303f */
[----:B------:R-:W-:Y:S02]  /*73c0*/  UISETP.LT.AND UP1, UPT, URZ, UR10, UPT ;  /* 0x0000000a3f00728c */ /* 0x000fe4000bf21270 */
[----:B------:R-:W-:-:S02]  /*73d0*/  USHF.R.S32.HI UR9, URZ, 0x6, UR9 ;  /* 0x000000063f097899 */ /* 0x000fc40008011409 */
[----:B------:R-:W-:-:S04]  /*73e0*/  USEL UR7, URZ, UR10, !UP1 ;  /* 0x0000000a3f077287 */ /* 0x000fc8000c800000 */
[----:B------:R-:W-:Y:S01]  /*73f0*/  IMAD.U32 R2, RZ, RZ, UR9 ;  /* 0x00000009ff027e24 */ /* 0x000fe2000f8e00ff */
[----:B------:R-:W-:Y:S07]  /*7400*/  @!P0 BRA `(.L_x_1877) ;  /* 0x00000000001c8947 */ /* 0x000fee0003800000 */
[----:B------:R-:W-:Y:S01]  /*7410*/  UIADD3 UR8, UR11, 0x9f, UR8 ;  /* 0x0000009f0b087890 */ /* 0x000fe2000fffe008 */
[----:B------:R-:W-:-:S03]  /*7420*/  ULDC UR9, c[0x0][0x748] ;  /* 0x0001d20000097ab9 */ /* 0x000fc60000000800 */
[----:B------:R-:W-:-:S04]  /*7430*/  UIADD3 UR8, UR8, UR9, -UR6 ;  /* 0x0000000908087290 */ /* 0x000fc8000fffe806 */
[----:B------:R-:W-:-:S04]  /*7440*/  USHF.R.S32.HI UR6, URZ, 0x1f, UR8 ;  /* 0x0000001f3f067899 */ /* 0x000fc80008011408 */
[----:B------:R-:W-:-:S04]  /*7450*/  ULEA.HI UR6, UR6, UR8, URZ, 0x6 ;  /* 0x0000000806067291 */ /* 0x000fc8000f8f303f */
[----:B------:R-:W-:-:S06]  /*7460*/  USHF.R.S32.HI UR6, URZ, 0x6, UR6 ;  /* 0x000000063f067899 */ /* 0x000fcc0008011406 */
[----:B------:R-:W-:-:S07]  /*7470*/  VIMNMX R2, R2, UR6, PT ;  /* 0x0000000602027c48 */ /* 0x000fce000bfe0100 */
.L_x_1877:
[----:B------:R-:W-:-:S13]  /*7480*/  ISETP.GT.AND P0, PT, R2, UR7, PT ;  /* 0x0000000702007c0c */ /* 0x000fda000bf04270 */
[----:B------:R-:W-:Y:S05]  /*7490*/  @!P0 BRA `(.L_x_1790) ;  /* 0x0000003c00088947 */ /* 0x000fea0003800000 */
[----:B------:R-:W-:Y:S01]  /*74a0*/  ULDC.64 UR12, c[0x0][0x2d8] ;  /* 0x0000b600000c7ab9 */ /* 0x000fe20000000a00 */
[----:B------:R-:W-:Y:S01]  /*74b0*/  VIADD R0, R2, -UR7 ;  /* 0x8000000702007c36 */ /* 0x000fe20008000000 */
[----:B------:R-:W-:Y:S02]  /*74c0*/  UIMAD UR8, UR14, UR12, URZ ;  /* 0x0000000c0e0872a4 */ /* 0x000fe4000f8e023f */
[----:B------:R-:W-:Y:S02]  /*74d0*/  UIMAD.WIDE.U32 UR10, UR17, UR12, URZ ;  /* 0x0000000c110a72a5 */ /* 0x000fe4000f8e003f */
[----:B------:R-:W-:Y:S01]  /*74e0*/  USHF.R.S32.HI UR6, URZ, 0x1f, UR16 ;  /* 0x0000001f3f067899 */ /* 0x000fe20008011410 */
[----:B------:R-:W-:Y:S01]  /*74f0*/  LOP3.LUT R0, R0, 0x1, RZ, 0xc0, !PT ;  /* 0x0000000100007812 */ /* 0x000fe200078ec0ff */
[----:B------:R-:W-:Y:S02]  /*7500*/  UIMAD UR17, UR17, UR13, UR8 ;  /* 0x0000000d111172a4 */ /* 0x000fe4000f8e0208 */
[----:B------:R-:W-:Y:S01]  /*7510*/  UIADD3 UR8, UP1, UR4, UR10, URZ ;  /* 0x0000000a04087290 */ /* 0x000fe2000ff3e03f */
[----:B------:R-:W-:Y:S01]  /*7520*/  ISETP.NE.U32.AND P1, PT, R0, 0x1, PT ;  /* 0x000000010000780c */ /* 0x000fe20003f25070 */
[----:B------:R-:W-:-:S02]  /*7530*/  UIADD3 UR17, UR11, UR17, URZ ;  /* 0x000000110b117290 */ /* 0x000fc4000fffe03f */
[----:B------:R-:W-:Y:S01]  /*7540*/  USEL UR6, UR6, URZ, !UP0 ;  /* 0x0000003f06067287 */ /* 0x000fe2000c000000 */
[----:B------:R-:W-:Y:S01]  /*7550*/  ULDC.64 UR28, c[0x0][0x2e0] ;  /* 0x0000b800001c7ab9 */ /* 0x000fe20000000a00 */
[----:B------:R-:W-:Y:S02]  /*7560*/  USEL UR16, UR16, URZ, !UP0 ;  /* 0x0000003f10107287 */ /* 0x000fe4000c000000 */
[----:B------:R-:W-:Y:S02]  /*7570*/  UIADD3.X UR9, UR5, UR17, URZ, UP1, !UPT ;  /* 0x0000001105097290 */ /* 0x000fe40008ffe43f */
[----:B------:R-:W-:Y:S02]  /*7580*/  UIMAD UR18, UR6, UR28, URZ ;  /* 0x0000001c061272a4 */ /* 0x000fe4000f8e023f */
[----:B------:R-:W-:Y:S02]  /*7590*/  UIMAD.WIDE.U32 UR8, UR16, UR28, UR8 ;  /* 0x0000001c100872a5 */ /* 0x000fe4000f8e0008 */
[----:B------:R-:W-:Y:S01]  /*75a0*/  UIMAD UR18, UR16, UR29, UR18 ;  /* 0x0000001d101272a4 */ /* 0x000fe2000f8e0212 */
[----:B------:R-:W-:-:S03]  /*75b0*/  ELECT P0, URZ, PT ;  /* 0x00000000003f782f */ /* 0x000fc60003800000 */
        /* <DEDUP_REMOVED lines=20> */
.L_x_1880:
[----:B------:R-:W-:Y:S05]  /*7700*/  BSYNC B0 ;  /* 0x0000000000007941 */ /* 0x000fea0003800000 */
.L_x_1879:
        /* <DEDUP_REMOVED lines=18> */
.L_x_1882:
[----:B------:R-:W-:Y:S05]  /*7830*/  BSYNC B0 ;  /* 0x0000000000007941 */ /* 0x000fea0003800000 */
.L_x_1881:
        /* <DEDUP_REMOVED lines=19> */
.L_x_1884:
[----:B------:R-:W-:Y:S05]  /*7970*/  BSYNC B0 ;  /* 0x0000000000007941 */ /* 0x000fea0003800000 */
.L_x_1883:
[----:B------:R-:W-:Y:S06]  /*7980*/  BAR.ARV 0xa, 0xa0 ;  /* 0x0282800000007b1d */ /* 0x000fec0000002000 */
[----:B------:R-:W-:Y:S04]  /*7990*/  BSSY B0, `(.L_x_1885) ;  /* 0x0000003000007945 */ /* 0x000fe80003800000 */
[----:B------:R-:W-:Y:S05]  /*79a0*/  @!P0 BRA `(.L_x_1886) ;  /* 0x0000000000048947 */ /* 0x000fea0003800000 */
[----:B------:R-:W-:-:S04]  /*79b0*/  DEPBAR.LE SB0, 0x1 ;  /* 0x000080400000791a */ /* 0x000fc80000000000 */
.L_x_1886:
[----:B------:R-:W-:Y:S05]  /*79c0*/  BSYNC B0 ;  /* 0x0000000000007941 */ /* 0x000fea0003800000 */
.L_x_1885:
[----:B------:R-:W-:Y:S06]  /*79d0*/  BAR.ARV 0xb, 0xa0 ;  /* 0x02c2800000007b1d */ /* 0x000fec0000002000 */
[----:B------:R-:W-:Y:S04]  /*79e0*/  BSSY B0, `(.L_x_1887) ;  /* 0x0000003000007945 */ /* 0x000fe80003800000 */
[----:B------:R-:W-:Y:S05]  /*79f0*/  @!P0 BRA `(.L_x_1888) ;  /* 0x0000000000048947 */ /* 0x000fea0003800000 */
[----:B------:R-:W-:-:S04]  /*7a00*/  DEPBAR.LE SB0, 0x0 ;  /* 0x000080000000791a */ /* 0x000fc80000000000 */
.L_x_1888:
[----:B------:R-:W-:Y:S05]  /*7a10*/  BSYNC B0 ;  /* 0x0000000000007941 */ /* 0x000fea0003800000 */
.L_x_1887:
[----:B------:R-:W-:Y:S06]  /*7a20*/  BAR.ARV 0xc, 0xa0 ;  /* 0x0302800000007b1d */ /* 0x000fec0000002000 */
[----:B------:R-:W-:Y:S01]  /*7a30*/  UIADD3 UR19, UR7, 0x1, URZ ;  /* 0x0000000107137890 */ /* 0x000fe2000fffe03f */
[----:B------:R-:W-:Y:S11]  /*7a40*/  BRA `(.L_x_1889) ;  /* 0x0000000000047947 */ /* 0x000ff60003800000 */
.L_x_1878:
[----:B------:R-:W-:-:S05]  /*7a50*/  UMOV UR19, UR7 ;  /* 0x0000000700137c82 */ /* 0x000fca0008000000 */
.L_x_1889:
[----:B------:R-:W-:-:S06]  /*7a60*/  UIADD3 UR6, UR7, 0x1, URZ ;  /* 0x0000000107067890 */ /* 0x000fcc000fffe03f */
[----:B------:R-:W-:-:S13]  /*7a70*/  ISETP.NE.AND P1, PT, R2, UR6, PT ;  /* 0x0000000602007c0c */ /* 0x000fda000bf25270 */
[----:B------:R-:W-:Y:S05]  /*7a80*/  @!P1 BRA `(.L_x_1790) ;  /* 0x00000034008c9947 */ /* 0x000fea0003800000 */
[----:B------:R-:W-:Y:S01]  /*7a90*/  UMOV UR12, UR10 ;  /* 0x0000000a000c7c82 */ /* 0x000fe20008000000 */
[----:B------:R-:W-:Y:S01]  /*7aa0*/  UMOV UR13, UR17 ;  /* 0x00000011000d7c82 */ /* 0x000fe20008000000 */
[----:B------:R-:W-:Y:S01]  /*7ab0*/  ULDC.64 UR14, c[0x0][0x2c0] ;  /* 0x0000b000000e7ab9 */ /* 0x000fe20000000a00 */
[----:B------:R-:W-:Y:S02]  /*7ac0*/  UIMAD.WIDE.U32 UR12, UR16, UR28, UR12 ;  /* 0x0000001c100c72a5 */ /* 0x000fe4000f8e000c */
[----:B------:R-:W-:Y:S02]  /*7ad0*/  UIMAD UR20, UR19, 0x3000, URZ ;  /* 0x00003000131478a4 */ /* 0x000fe4000f8e023f */
[----:B------:R-:W-:Y:S01]  /*7ae0*/  UIADD3 UR44, UP0, UR4, UR12, URZ ;  /* 0x0000000c042c7290 */ /* 0x000fe2000ff1e03f */
[----:B------:R-:W-:Y:S01]  /*7af0*/  UMOV UR6, URZ ;  /* 0x0000003f00067c82 */ /* 0x000fe20008000000 */
[----:B------:R-:W-:Y:S02]  /*7b00*/  ULDC.64 UR34, c[0x0][0x2c0] ;  /* 0x0000b00000227ab9 */ /* 0x000fe40000000a00 */
[----:B------:R-:W-:-:S02]  /*7b10*/  UIADD3.X UR12, UR5, UR18, UR13, UP0, !UPT ;  /* 0x00000012050c7290 */ /* 0x000fc400087fe40d */
[----:B------:R-:W-:Y:S01]  /*7b20*/  ULEA UR25, UP0, UR44, UR14, 0x2 ;  /* 0x0000000e2c197291 */ /* 0x000fe2000f80103f */
[----:B------:R-:W-:-:S03]  /*7b30*/  UMOV UR45, UR20 ;  /* 0x00000014002d7c82 */ /* 0x000fc60008000000 */
        /* <DEDUP_REMOVED lines=10> */
[----:B------:R-:W-:-:S12]  /*7be0*/  UIADD3.X UR44, URZ, UR44, URZ, UP4, !UPT ;  /* 0x0000002c3f2c7290 */ /* 0x000fd8000a7fe43f */
.L_x_1910:
[----:B------:R-:W-:Y:S01]  /*7bf0*/  UIADD3 UR42, UR20, UR6, URZ ;  /* 0x00000006142a7290 */ /* 0x000fe2000fffe03f */
[----:B------:R-:W-:Y:S06]  /*7c00*/  BAR.SYNC.DEFER_BLOCKING 0xd, 0xa0 ;  /* 0x0342800000007b1d */ /* 0x000fec0000010000 */
[----:B------:R-:W-:Y:S01]  /*7c10*/  UMOV UR14, UR22 ;  /* 0x00000016000e7c82 */ /* 0x000fe20008000000 */
[----:B------:R-:W-:Y:S01]  /*7c20*/  UMOV UR15, UR27 ;  /* 0x0000001b000f7c82 */ /* 0x000fe20008000000 */
[----:B------:R-:W-:Y:S01]  /*7c30*/  UMOV UR12, UR24 ;  /* 0x00000018000c7c82 */ /* 0x000fe20008000000 */
[----:B------:R-:W-:Y:S01]  /*7c40*/  UMOV UR13, UR29 ;  /* 0x0000001d000d7c82 */ /* 0x000fe20008000000 */
[----:B------:R-:W-:Y:S01]  /*7c50*/  UIMAD.WIDE UR32, UR42, 0x4, UR14 ;  /* 0x000000042a2078a5 */ /* 0x000fe2000f8e020e */
[----:B------:R-:W-:Y:S01]  /*7c60*/  BSSY B0, `(.L_x_1890) ;  /* 0x0000019000007945 */ /* 0x000fe20003800000 */
[----:B------:R-:W-:Y:S01]  /*7c70*/  UIMAD.WIDE UR30, UR42, 0x4, UR12 ;  /* 0x000000042a1e78a5 */ /* 0x000fe2000f8e020c */
[----:B------:R-:W-:Y:S01]  /*7c80*/  UMOV UR14, UR21 ;  /* 0x00000015000e7c82 */ /* 0x000fe20008000000 */
[----:B------:R-:W-:Y:S01]  /*7c90*/  UMOV UR15, UR26 ;  /* 0x0000001a000f7c82 */ /* 0x000fe20008000000 */
[----:B------:R-:W-:Y:S01]  /*7ca0*/  UMOV UR12, UR23 ;  /* 0x00000017000c7c82 */ /* 0x000fe20008000000 */
[----:B------:R-:W-:Y:S01]  /*7cb0*/  UMOV UR13, UR39 ;  /* 0x00000027000d7c82 */ /* 0x000fe20008000000 */
[----:B------:R-:W-:-:S02]  /*7cc0*/  UIMAD.WIDE UR36, UR42, 0x4, UR14 ;  /* 0x000000042a2478a5 */ /* 0x000fc4000f8e020e */
[----:B------:R-:W-:Y:S01]  /*7cd0*/  UIMAD.WIDE UR40, UR42, 0x4, UR12 ;  /* 0x000000042a2878a5 */ /* 0x000fe2000f8e020c */
[----:B------:R-:W-:Y:S01]  /*7ce0*/  UMOV UR14, UR25 ;  /* 0x00000019000e7c82 */ /* 0x000fe20008000000 */
[----:B------:R-:W-:Y:S02]  /*7cf0*/  UMOV UR15, UR44 ;  /* 0x0000002c000f7c82 */ /* 0x000fe40008000000 */
[----:B------:R-:W-:Y:S01]  /*7d00*/  UIMAD.WIDE UR12, UR42, 0x4, UR14 ;  /* 0x000000042a0c78a5 */ /* 0x000fe2000f8e020e */
[----:B------:R-:W-:Y:S11]  /*7d10*/  @!P0 BRA `(.L_x_1891) ;  /* 0x0000000000348947 */ /* 0x000ff60003800000 */
[----:B------:R-:W1:Y:S01]  /*7d20*/  S2UR UR15, SR_CgaCtaId ;  /* 0x00000000000f79c3 */ /* 0x000e620000008800 */
[----:B------:R-:W-:Y:S01]  /*7d30*/  UIADD3 UR42, UP0, UR45, UR8, URZ ;  /* 0x000000082d2a7290 */ /* 0x000fe2000ff1e03f */
[----:B------:R-:W-:Y:S01]  /*7d40*/  UMOV UR14, 0x400 ;  /* 0x00000400000e7882 */ /* 0x000fe20000000000 */
[----:B------:R-:W-:Y:S02]  /*7d50*/  UMOV UR50, 0x400 ;  /* 0x0000040000327882 */ /* 0x000fe40000000000 */
[----:B------:R-:W-:Y:S02]  /*7d60*/  ULEA.HI.X.SX32 UR43, UR45, UR48, 0x1, UP0 ;  /* 0x000000302d2b7291 */ /* 0x000fe400080f0e3f */
[----:B-1----:R-:W-:Y:S02]  /*7d70*/  ULEA UR15, UR15, UR14, 0x18 ;  /* 0x0000000e0f0f7291 */ /* 0x002fe4000f8ec03f */
[----:B------:R-:W-:Y:S02]  /*7d80*/  ULEA UR14, UP0, UR42, UR34, 0x2 ;  /* 0x000000222a0e7291 */ /* 0x000fe4000f80103f */
[----:B------:R-:W-:-:S02]  /*7d90*/  UIADD3 UR49, UR15, 0x12000, URZ ;  /* 0x000120000f317890 */ /* 0x000fc4000fffe03f */
[----:B------:R-:W-:-:S03]  /*7da0*/  ULEA.HI.X UR15, UR42, UR35, UR43, 0x2, UP0 ;  /* 0x000000232a0f7291 */ /* 0x000fc600080f142b */
[----:B------:R-:W-:Y:S01]  /*7db0*/  UMOV UR42, 0x0 ;  /* 0x00000000002a7882 */ /* 0x000fe20000000000 */
[----:B------:R-:W-:-:S05]  /*7dc0*/  UMOV UR43, 0x14f00000 ;  /* 0x14f00000002b7882 */ /* 0x000fca0000000000 */
[----:B------:R1:W-:Y:S02]  /*7dd0*/  UBLKRED.G.S.ADD.F32.RN [UR14], [UR49], UR50, desc[UR42] ;  /* 0x00002a0e310073bb */ /* 0x0003e400080a1432 */
[----:B-1----:R0:W-:Y:S02]  /*7de0*/  UTMACMDFLUSH ;  /* 0x00000000000079b7 */ /* 0x0021e40000000000 */
.L_x_1891:
[----:B------:R-:W-:Y:S05]  /*7df0*/  BSYNC B0 ;  /* 0x0000000000007941 */ /* 0x000fea0003800000 */
.L_x_1890:
[----:B------:R-:W-:Y:S06]  /*7e00*/  BAR.SYNC.DEFER_BLOCKING 0xe, 0xa0 ;  /* 0x0382800000007b1d */ /* 0x000fec0000010000 */
[----:B------:R-:W-:Y:S04]  /*7e10*/  BSSY B0, `(.L_x_1892) ;  /* 0x000000b000007945 */ /* 0x000fe80003800000 */
[----:B------:R-:W-:Y:S05]  /*7e20*/  @!P0 BRA `(.L_x_1893) ;  /* 0x0000000000248947 */ /* 0x000fea0003800000 */
[----:B------:R-:W1:Y:S01]  /*7e30*/  S2UR UR15, SR_CgaCtaId ;  /* 0x00000000000f79c3 */ /* 0x000e620000008800 */
[----:B------:R-:W-:Y:S01]  /*7e40*/  UMOV UR14, 0x400 ;  /* 0x00000400000e7882 */ /* 0x000fe20000000000 */
[----:B------:R-:W-:Y:S01]  /*7e50*/  UMOV UR43, 0x400 ;  /* 0x00000400002b7882 */ /* 0x000fe20000000000 */
[----:B-1----:R-:W-:-:S03]  /*7e60*/  ULEA UR14, UR15, UR14, 0x18 ;  /* 0x0000000e0f0e7291 */ /* 0x002fc6000f8ec03f */
[----:B------:R-:W-:Y:S01]  /*7e70*/  UMOV UR15, 0x14f00000 ;  /* 0x14f00000000f7882 */ /* 0x000fe20000000000 */
[----:B------:R-:W-:-:S03]  /*7e80*/  UIADD3 UR42, UR14, 0x16000, URZ ;  /* 0x000160000e2a7890 */ /* 0x000fc6000fffe03f */
[----:B------:R-:W-:-:S06]  /*7e90*/  UMOV UR14, 0x0 ;  /* 0x00000000000e7882 */ /* 0x000fcc0000000000 */
[----:B------:R1:W-:Y:S02]  /*7ea0*/  UBLKRED.G.S.ADD.F32.RN [UR32], [UR42], UR43, desc[UR14] ;  /* 0x00000e202a0073bb */ /* 0x0003e400080a142b */
[----:B-1----:R0:W-:Y:S02]  /*7eb0*/  UTMACMDFLUSH ;  /* 0x00000000000079b7 */ /* 0x0021e40000000000 */
.L_x_1893:
[----:B------:R-:W-:Y:S05]  /*7ec0*/  BSYNC B0 ;  /* 0x0000000000007941 */ /* 0x000fea0003800000 */
.L_x_1892:
        /* <DEDUP_REMOVED lines=10> */
[----:B------:R1:W-:Y:S01]  /*7f70*/  UBLKRED.G.S.ADD.F32.RN [UR30], [UR32], UR33, desc[UR14] ;  /* 0x00000e1e200073bb */ /* 0x0003e200080a1421 */
[----:B------:R0:W-:Y:S01]  /*7f80*/  UTMACMDFLUSH ;  /* 0x00000000000079b7 */ /* 0x0001e20000000000 */
[----:B-1----:R-:W-:-:S04]  /*7f90*/  DEPBAR.LE SB0, 0x2 ;  /* 0x000080800000791a */ /* 0x002fc80000000000 */
.L_x_1895:
[----:B------:R-:W-:Y:S05]  /*7fa0*/  BSYNC B0 ;  /* 0x0000000000007941 */ /* 0x000fea0003800000 */
.L_x_1894:
[----:B------:R-:W-:Y:S06]  /*7fb0*/  BAR.ARV 0xa, 0xa0 ;  /* 0x0282800000007b1d */ /* 0x000fec0000002000 */
[----:B------:R-:W-:Y:S04]  /*7fc0*/  BSSY B0, `(.L_x_1896) ;  /* 0x0000003000007945 */ /* 0x000fe80003800000 */
[----:B------:R-:W-:Y:S05]  /*7fd0*/  @!P0 BRA `(.L_x_1897) ;  /* 0x0000000000048947 */ /* 0x000fea0003800000 */
[----:B------:R-:W-:-:S04]  /*7fe0*/  DEPBAR.LE SB0, 0x1 ;  /* 0x000080400000791a */ /* 0x000fc80000000000 */
.L_x_1897:
[----:B------:R-:W-:Y:S05]  /*7ff0*/  BSYNC B0 ;  /* 0x0000000000007941 */ /* 0x000fea0003800000 */
.L_x_1896:
[----:B------:R-:W-:Y:S06]  /*8000*/  BAR.ARV 0xb, 0xa0 ;  /* 0x02c2800000007b1d */ /* 0x000fec0000002000 */
[----:B------:R-:W-:Y:S04]  /*8010*/  BSSY B0, `(.L_x_1898) ;  /* 0x0000003000007945 */ /* 0x000fe80003800000 */
[----:B------:R-:W-:Y:S05]  /*8020*/  @!P0 BRA `(.L_x_1899) ;  /* 0x0000000000048947 */ /* 0x000fea0003800000 */
[----:B------:R-:W-:-:S04]  /*8030*/  DEPBAR.LE SB0, 0x0 ;  /* 0x000080000000791a */ /* 0x000fc80000000000 */
.L_x_1899:
[----:B------:R-:W-:Y:S05]  /*8040*/  BSYNC B0 ;  /* 0x0000000000007941 */ /* 0x000fea0003800000 */
.L_x_1898:
[----:B------:R-:W-:Y:S06]  /*8050*/  BAR.ARV 0xc, 0xa0 ;  /* 0x0302800000007b1d */ /* 0x000fec0000002000 */
[----:B------:R-:W-:Y:S02]  /*8060*/  BSSY B0, `(.L_x_1900) ;  /* 0x000000c000007945 */ /* 0x000fe40003800000 */
[----:B------:R-:W-:Y:S06]  /*8070*/  BAR.SYNC.DEFER_BLOCKING 0xd, 0xa0 ;  /* 0x0342800000007b1d */ /* 0x000fec0000010000 */
        /* <DEDUP_REMOVED lines=10> */
.L_x_1901:
[----:B------:R-:W-:Y:S05]  /*8120*/  BSYNC B0 ;  /* 0x0000000000007941 */ /* 0x000fea0003800000 */
.L_x_1900:
        /* <DEDUP_REMOVED lines=12> */
.L_x_1903:
[----:B------:R-:W-:Y:S05]  /*81f0*/  BSYNC B0 ;  /* 0x0000000000007941 */ /* 0x000fea0003800000 */
.L_x_1902:
        /* <DEDUP_REMOVED lines=13> */
.L_x_1905:
[----:B------:R-:W-:Y:S05]  /*82d0*/  BSYNC B0 ;  /* 0x0000000000007941 */ /* 0x000fea0003800000 */
.L_x_1904:
[----:B------:R-:W-:Y:S06]  /*82e0*/  BAR.ARV 0xa, 0xa0 ;  /* 0x0282800000007b1d */ /* 0x000fec0000002000 */
[----:B------:R-:W-:Y:S04]  /*82f0*/  BSSY B0, `(.L_x_1906) ;  /* 0x0000003000007945 */ /* 0x000fe80003800000 */
[----:B------:R-:W-:Y:S05]  /*8300*/  @!P0 BRA `(.L_x_1907) ;  /* 0x0000000000048947 */ /* 0x000fea0003800000 */
[----:B------:R-:W-:-:S04]  /*8310*/  DEPBAR.LE SB0, 0x1 ;  /* 0x000080400000791a */ /* 0x000fc80000000000 */
.L_x_1907:
[----:B------:R-:W-:Y:S05]  /*8320*/  BSYNC B0 ;  /* 0x0000000000007941 */ /* 0x000fea0003800000 */
.L_x_1906:
[----:B------:R-:W-:Y:S01]  /*8330*/  UIADD3 UR19, UR19, 0x2, URZ ;  /* 0x0000000213137890 */ /* 0x000fe2000fffe03f */
[----:B------:R-:W-:Y:S06]  /*8340*/  BAR.ARV 0xb, 0xa0 ;  /* 0x02c2800000007b1d */ /* 0x000fec0000002000 */
[----:B------:R-:W-:Y:S01]  /*8350*/  BSSY B0, `(.L_x_1908) ;  /* 0x0000004000007945 */ /* 0x000fe20003800000 */
[----:B------:R-:W-:-:S03]  /*8360*/  ISETP.LE.AND P1, PT, R2, UR19, PT ;  /* 0x0000001302007c0c */ /* 0x000fc6000bf23270 */
[----:B------:R-:W-:Y:S10]  /*8370*/  @!P0 BRA `(.L_x_1909) ;  /* 0x0000000000048947 */ /* 0x000ff40003800000 */
[----:B------:R-:W-:-:S04]  /*8380*/  DEPBAR.LE SB0, 0x0 ;  /* 0x000080000000791a */ /* 0x000fc80000000000 */
.L_x_1909:
[----:B------:R-:W-:Y:S05]  /*8390*/  BSYNC B0 ;  /* 0x0000000000007941 */ /* 0x000fea0003800000 */
.L_x_1908:
[----:B------:R-:W-:Y:S06]  /*83a0*/  BAR.ARV 0xc, 0xa0 ;  /* 0x0302800000007b1d */ /* 0x000fec0000002000 */
[----:B------:R-:W-:Y:S02]  /*83b0*/  UIADD3 UR45, UR45, 0x6000, URZ ;  /* 0x000060002d2d7890 */ /* 0x000fe4000fffe03f */
[----:B------:R-:W-:Y:S01]  /*83c0*/  UIADD3 UR6, UR6, 0x6000, URZ ;  /* 0x0000600006067890 */ /* 0x000fe2000fffe03f */
[----:B------:R-:W-:Y:S11]  /*83d0*/  @!P1 BRA `(.L_x_1910) ;  /* 0xfffffff800049947 */ /* 0x000ff6000383ffff */
[----:B------:R-:W-:Y:S05]  /*83e0*/  BRA `(.L_x_1790) ;  /* 0x0000002c00347947 */ /* 0x000fea0003800000 */
.L_x_1870:
[----:B------:R-:W-:Y:S01]  /*83f0*/  ULDC.64 UR4, c[0x0][0x8d8] ;  /* 0x0002360000047ab9 */ /* 0x000fe20000000a00 */
[----:B------:R-:W1:Y:S01]  /*8400*/  S2UR UR16, SR_CTAID.X ;  /* 0x00000000001079c3 */ /* 0x000e620000002500 */
[----:B------:R-:W-:-:S04]  /*8410*/  ISETP.NE.U32.AND P0, PT, RZ, UR4, PT ;  /* 0x00000004ff007c0c */ /* 0x000fc8000bf05070 */
[----:B------:R-:W-:-:S03]  /*8420*/  ISETP.NE.AND.EX P0, PT, RZ, UR5, PT, P0 ;  /* 0x00000005ff007c0c */ /* 0x000fc6000bf05300 */
[----:B------:R-:W2:Y:S08]  /*8430*/  S2UR UR37, SR_CTAID.Z ;  /* 0x00000000002579c3 */ /* 0x000eb00000002700 */
[----:B------:R-:W3:Y:S02]  /*8440*/  S2UR UR28, SR_CTAID.Y ;  /* 0x00000000001c79c3 */ /* 0x000ee40000002600 */
        /* <DEDUP_REMOVED lines=8> */
.L_x_1911:
[----:B------:R-:W-:Y:S02]  /*84d0*/  ULDC.64 UR4, c[0x0][0x8d0] ;  /* 0x0002340000047ab9 */ /* 0x000fe40000000a00 */
[----:B------:R-:W-:-:S04]  /*84e0*/  ISETP.NE.U32.AND P0, PT, RZ, UR4, PT ;  /* 0x00000004ff007c0c */ /* 0x000fc8000bf05070 */
[----:B------:R-:W-:-:S13]  /*84f0*/  ISETP.NE.AND.EX P0, PT, RZ, UR5, PT, P0 ;  /* 0x00000005ff007c0c */ /* 0x000fda000bf05300 */
[----:B------:R-:W-:Y:S05]  /*8500*/  @!P0 BRA `(.L_x_1913) ;  /* 0x0000000000308947 */ /* 0x000fea0003800000 */
[----:B------:R-:W-:Y:S02]  /*8510*/  ULDC.64 UR4, c[0x0][0x8d0] ;  /* 0x0002340000047ab9 */ /* 0x000fe40000000a00 */
[----:B--2---:R-:W-:-:S06]  /*8520*/  UIMAD.WIDE UR4, UR37, 0x4, UR4 ;  /* 0x00000004250478a5 */ /* 0x004fcc000f8e0204 */
[----:B------:R-:W-:Y:S02]  /*8530*/  IMAD.U32 R4, RZ, RZ, UR4 ;  /* 0x00000004ff047e24 */ /* 0x000fe4000f8e00ff */
[----:B------:R-:W-:Y:S02]  /*8540*/  IMAD.U32 R2, RZ, RZ, UR4 ;  /* 0x00000004ff027e24 */ /* 0x000fe4000f8e00ff */
[----:B------:R-:W-:Y:S02]  /*8550*/  IMAD.U32 R5, RZ, RZ, UR5 ;  /* 0x00000005ff057e24 */ /* 0x000fe4000f8e00ff */
[----:B------:R-:W-:-:S03]  /*8560*/  IMAD.U32 R3, RZ, RZ, UR5 ;  /* 0x00000005ff037e24 */ /* 0x000fc6000f8e00ff */
[----:B------:R-:W2:Y:S04]  /*8570*/  LDG.E R4, desc[UR46][R4.64] ;  /* 0x0000002e04047981 */ /* 0x000ea8000c1e1900 */
[----:B------:R-:W4:Y:S01]  /*8580*/  LDG.E R2, desc[UR46][R2.64+0x4] ;  /* 0x0000042e02027981 */ /* 0x000f22000c1e1900 */
[----:B--2---:R-:W-:Y:S02]  /*8590*/  R2UR UR4, R4 ;  /* 0x00000000040472ca */ /* 0x004fe400000e0000 */
[----:B----4-:R-:W-:-:S13]  /*85a0*/  R2UR UR5, R2 ;  /* 0x00000000020572ca */ /* 0x010fda00000e0000 */
[----:B------:R-:W-:Y:S01]  /*85b0*/  UIADD3 UR4, -UR4, UR5, URZ ;  /* 0x0000000504047290 */ /* 0x000fe2000fffe13f */
[----:B------:R-:W-:Y:S11]  /*85c0*/  BRA `(.L_x_1912) ;  /* 0x0000000000047947 */ /* 0x000ff60003800000 */
.L_x_1913:
[----:B------:R-:W-:-:S05]  /*85d0*/  ULDC UR4, c[0x0][0x8bc] ;  /* 0x00022f0000047ab9 */ /* 0x000fca0000000800 */
.L_x_1912:
[----:B-1----:R-:W-:Y:S01]  /*85e0*/  UIMAD UR8, UR16, 0x60, URZ ;  /* 0x00000060100878a4 */ /* 0x002fe2000f8e023f */
[----:B------:R-:W-:Y:S02]  /*85f0*/  IMAD.MOV.U32 R10, RZ, RZ, 0x1 ;  /* 0x00000001ff0a7424 */ /* 0x000fe400078e00ff */
[----:B------:R-:W-:Y:S01]  /*8600*/  IMAD.MOV.U32 R20, RZ, RZ, RZ ;  /* 0x000000ffff147224 */ /* 0x000fe200078e00ff */
[----:B------:R-:W-:Y:S01]  /*8610*/  UISETP.GE.AND UP0, UPT, UR8, UR4, UPT ;  /* 0x000000040800728c */ /* 0x000fe2000bf06270 */
[----:B------:R-:W-:-:S03]  /*8620*/  IMAD.MOV.U32 R5, RZ, RZ, 0x1 ;  /* 0x00000001ff057424 */ /* 0x000fc600078e00ff */
[----:B--2---:R-:W-:-:S06]  /*8630*/  USEL UR37, UR37, 0xffffffff, !UP0 ;  /* 0xffffffff25257887 */ /* 0x004fcc000c000000 */
[----:B------:R-:W-:-:S13]  /*8640*/  ISETP.LE.AND P0, PT, RZ, UR37, PT ;  /* 0x00000025ff007c0c */ /* 0x000fda000bf03270 */
[----:B------:R-:W-:Y:S05]  /*8650*/  @!P0 BRA `(.L_x_1914) ;  /* 0x0000002800148947 */ /* 0x000fea0003800000 */
[----:B------:R-:W-:Y:S01]  /*8660*/  ULDC.64 UR14, c[0x0][0x770] ;  /* 0x0001dc00000e7ab9 */ /* 0x000fe20000000a00 */
[----:B------:R-:W-:Y:S01]  /*8670*/  ULDC.64 UR10, c[0x0][0x770] ;  /* 0x0001dc00000a7ab9 */ /* 0x000fe20000000a00 */
[----:B------:R-:W-:Y:S02]  /*8680*/  UISETP.NE.U32.AND UP0, UPT, UR14, URZ, UPT ;  /* 0x0000003f0e00728c */ /* 0x000fe4000bf05070 */
[----:B------:R-:W-:Y:S02]  /*8690*/  UIMAD.WIDE UR10, UR37, 0x4, UR10 ;  /* 0x00000004250a78a5 */ /* 0x000fe4000f8e020a */
[----:B------:R-:W-:Y:S01]  /*86a0*/  UISETP.NE.AND.EX UP1, UPT, UR15, URZ, UPT, UP0 ;  /* 0x0000003f0f00728c */ /* 0x000fe2000bf25300 */
[----:B------:R-:W-:Y:S01]  /*86b0*/  ULDC.64 UR4, c[0x0][0x778] ;  /* 0x0001de0000047ab9 */ /* 0x000fe20000000a00 */
[----:B------:R-:W-:Y:S02]  /*86c0*/  ULDC.64 UR6, c[0x0][0x780] ;  /* 0x0001e00000067ab9 */ /* 0x000fe40000000a00 */
[----:B------:R-:W-:Y:S01]  /*86d0*/  IMAD.U32 R2, RZ, RZ, UR10 ;  /* 0x0000000aff027e24 */ /* 0x000fe2000f8e00ff */
[----:B------:R-:W-:Y:S01]  /*86e0*/  ULDC.64 UR12, c[0x0][0x778] ;  /* 0x0001de00000c7ab9 */ /* 0x000fe20000000a00 */
[----:B------:R-:W-:Y:S01]  /*86f0*/  PLOP3.LUT P1, PT, PT, PT, UP1, 0x80, 0x0 ;  /* 0x000000000000781c */ /* 0x000fe20003f2f018 */
[----:B------:R-:W-:Y:S01]  /*8700*/  IMAD.U32 R3, RZ, RZ, UR11 ;  /* 0x0000000bff037e24 */ /* 0x000fe2000f8e00ff */
[----:B------:R-:W-:-:S02]  /*8710*/  UISETP.NE.U32.AND UP0, UPT, UR4, URZ, UPT ;  /* 0x0000003f0400728c */ /* 0x000fc4000bf05070 */
[----:B------:R-:W-:Y:S02]  /*8720*/  UISETP.NE.U32.AND UP2, UPT, UR6, URZ, UPT ;  /* 0x0000003f0600728c */ /* 0x000fe4000bf45070 */
[----:B------:R-:W-:Y:S02]  /*8730*/  UISETP.NE.AND.EX UP0, UPT, UR5, URZ, UPT, UP0 ;  /* 0x0000003f0500728c */ /* 0x000fe4000bf05300 */
[----:B------:R-:W-:Y:S01]  /*8740*/  UISETP.NE.AND.EX UP2, UPT, UR7, URZ, UPT, UP2 ;  /* 0x0000003f0700728c */ /* 0x000fe2000bf45320 */
[----:B------:R-:W-:-:S04]  /*8750*/  ULDC.64 UR18, c[0x0][0x788] ;  /* 0x0001e20000127ab9 */ /* 0x000fc80000000a00 */
[----:B------:R-:W2:Y:S01]  /*8760*/  @P1 LDG.E R6, desc[UR46][R2.64] ;  /* 0x0000002e02061981 */ /* 0x000ea2000c1e1900 */
[----:B------:R-:W-:Y:S01]  /*8770*/  PLOP3.LUT P2, PT, PT, PT, UP0, 0x80, 0x0 ;  /* 0x000000000000781c */ /* 0x000fe20003f4f008 */
[----:B------:R-:W-:Y:S01]  /*8780*/  UIMAD.WIDE UR12, UR37, 0x4, UR12 ;  /* 0x00000004250c78a5 */ /* 0x000fe2000f8e020c */
[----:B------:R-:W-:Y:S01]  /*8790*/  PLOP3.LUT P3, PT, PT, PT, UP2, 0x80, 0x0 ;  /* 0x000000000000781c */ /* 0x000fe20003f6f028 */
[----:B------:R1:W4:Y:S02]  /*87a0*/  @P1 LDG.E R0, desc[UR46][R2.64] ;  /* 0x0000002e02001981 */ /* 0x000324000c1e1900 */
[----:B------:R-:W-:Y:S02]  /*87b0*/  @UP2 ULDC.64 UR4, c[0x0][0x780] ;  /* 0x0001e00000042ab9 */ /* 0x000fe40000000a00 */
[----:B------:R-:W-:Y:S01]  /*87c0*/  @UP2 UIMAD.WIDE UR4, UR37, 0x4, UR4 ;  /* 0x00000004250428a5 */ /* 0x000fe2000f8e0204 */
[----:B-1----:R-:W-:Y:S02]  /*87d0*/  IMAD.U32 R2, RZ, RZ, UR12 ;  /* 0x0000000cff027e24 */ /* 0x002fe4000f8e00ff */
[----:B------:R-:W-:-:S05]  /*87e0*/  IMAD.U32 R3, RZ, RZ, UR13 ;  /* 0x0000000dff037e24 */ /* 0x000fca000f8e00ff */
[----:B------:R1:W5:Y:S02]  /*87f0*/  @P2 LDG.E R4, desc[UR46][R2.64] ;  /* 0x0000002e02042981 */ /* 0x000364000c1e1900 */
[----:B-1----:R-:W-:Y:S02]  /*8800*/  IMAD.U32 R2, RZ, RZ, UR4 ;  /* 0x00000004ff027e24 */ /* 0x002fe4000f8e00ff */
[----:B------:R-:W-:-:S05]  /*8810*/  IMAD.U32 R3, RZ, RZ, UR5 ;  /* 0x00000005ff037e24 */ /* 0x000fca000f8e00ff */
[----:B------:R-:W3:Y:S01]  /*8820*/  @P3 LDG.E R5, desc[UR46][R2.64] ;  /* 0x0000002e02053981 */ /* 0x000ee2000c1e1900 */
[----:B------:R-:W-:Y:S01]  /*8830*/  ISETP.NE.U32.AND P0, PT, RZ, UR18, PT ;  /* 0x00000012ff007c0c */ /* 0x000fe2000bf05070 */
[----:B------:R-:W-:Y:S01]  /*8840*/  UMOV UR7, URZ ;  /* 0x0000003f00077c82 */ /* 0x000fe20008000000 */
[----:B------:R-:W-:Y:S01]  /*8850*/  UMOV UR35, URZ ;  /* 0x0000003f00237c82 */ /* 0x000fe20008000000 */
[----:B------:R-:W-:Y:S01]  /*8860*/  ULDC UR9, c[0x0][0x280] ;  /* 0x0000a00000097ab9 */ /* 0x000fe20000000800 */
[----:B------:R-:W-:Y:S02]  /*8870*/  ISETP.NE.AND.EX P0, PT, RZ, UR19, PT, P0 ;  /* 0x00000013ff007c0c */ /* 0x000fe4000bf05300 */
[----:B--2---:R-:W-:Y:S02]  /*8880*/  @P1 R2UR UR4, R6 ;  /* 0x00000000060412ca */ /* 0x004fe400000e0000 */
[----:B----4-:R-:W-:-:S11]  /*8890*/  @P1 R2UR UR7, R0 ;  /* 0x00000000000712ca */ /* 0x010fd600000e0000 */
[----:B------:R-:W-:-:S04]  /*88a0*/  @UP1 ULEA UR4, UR37, UR4, 0x6 ;  /* 0x0000000425041291 */ /* 0x000fc8000f8e303f */
[----:B------:R-:W-:-:S04]  /*88b0*/  @UP1 USHF.R.S32.HI UR5, URZ, 0x1f, UR4 ;  /* 0x0000001f3f051899 */ /* 0x000fc80008011404 */
[----:B------:R-:W-:Y:S01]  /*88c0*/  @UP1 ULEA.HI UR5, UR5, UR4, URZ, 0x6 ;  /* 0x0000000405051291 */ /* 0x000fe2000f8f303f */
[----:B-----5:R-:W-:-:S03]  /*88d0*/  @P2 R2UR UR35, R4 ;  /* 0x00000000042322ca */ /* 0x020fc600000e0000 */
[----:B------:R-:W-:-:S04]  /*88e0*/  @UP1 ULOP3.LUT UR6, UR5, 0xffffffc0, URZ, 0xc0, !UPT ;  /* 0xffffffc005061892 */ /* 0x000fc8000f8ec03f */
[----:B------:R-:W-:Y:S01]  /*88f0*/  @UP1 USHF.R.S32.HI UR17, URZ, 0x1f, UR6 ;  /* 0x0000001f3f111899 */ /* 0x000fe20008011406 */
[----:B---3--:R-:W-:Y:S01]  /*8900*/  @P3 R2UR UR9, R5 ;  /* 0x00000000050932ca */ /* 0x008fe200000e0000 */
[----:B------:R-:W-:-:S14]  /*8910*/  @P3 BRA `(.L_x_1915) ;  /* 0x0000000000283947 */ /* 0x000fdc0003800000 */
[----:B------:R-:W-:Y:S05]  /*8920*/  @!P1 BRA `(.L_x_1915) ;  /* 0x0000000000249947 */ /* 0x000fea0003800000 */
[----:B------:R-:W-:Y:S02]  /*8930*/  IMAD.U32 R4, RZ, RZ, UR10 ;  /* 0x0000000aff047e24 */ /* 0x000fe4000f8e00ff */
[----:B------:R-:W-:Y:S02]  /*8940*/  IMAD.U32 R2, RZ, RZ, UR10 ;  /* 0x0000000aff027e24 */ /* 0x000fe4000f8e00ff */
[----:B------:R-:W-:Y:S02]  /*8950*/  IMAD.U32 R5, RZ, RZ, UR11 ;  /* 0x0000000bff057e24 */ /* 0x000fe4000f8e00ff */
[----:B------:R-:W-:-:S03]  /*8960*/  IMAD.U32 R3, RZ, RZ, UR11 ;  /* 0x0000000bff037e24 */ /* 0x000fc6000f8e00ff */
[----:B------:R-:W2:Y:S04]  /*8970*/  LDG.E R4, desc[UR46][R4.64] ;  /* 0x0000002e04047981 */ /* 0x000ea8000c1e1900 */
[----:B------:R-:W3:Y:S01]  /*8980*/  LDG.E R2, desc[UR46][R2.64+0x4] ;  /* 0x0000042e02027981 */ /* 0x000ee2000c1e1900 */
[----:B--2---:R-:W-:Y:S02]  /*8990*/  R2UR UR4, R4 ;  /* 0x00000000040472ca */ /* 0x004fe400000e0000 */
[----:B---3--:R-:W-:-:S13]  /*89a0*/  R2UR UR9, R2 ;  /* 0x00000000020972ca */ /* 0x008fda00000e0000 */
[----:B------:R-:W-:-:S12]  /*89b0*/  UIADD3 UR9, -UR4, UR9, URZ ;  /* 0x0000000904097290 */ /* 0x000fd8000fffe13f */
.L_x_1915:
        /* <DEDUP_REMOVED lines=13> */
.L_x_1916:
        /* <DEDUP_REMOVED lines=10> */
.L_x_1917:
        /* <DEDUP_REMOVED lines=9> */
[----:B------:R-:W-:-:S04]  /*8bc0*/  ULEA.HI UR6, UR11, UR6, URZ, 0x6 ;  /* 0x000000060b067291 */ /* 0x000fc8000f8f303f */
[----:B------:R-:W-:Y:S01]  /*8bd0*/  VIMNMX R4, RZ, UR12, !PT ;  /* 0x0000000cff047c48 */ /* 0x000fe2000ffe0100 */
[----:B------:R-:W-:Y:S01]  /*8be0*/  USHF.R.S32.HI UR6, URZ, 0x6, UR6 ;  /* 0x000000063f067899 */ /* 0x000fe20008011406 */
[----:B------:R-:W-:Y:S11]  /*8bf0*/  @!P0 BRA `(.L_x_1918) ;  /* 0x0000000000208947 */ /* 0x000ff60003800000 */
[----:B------:R-:W-:Y:S01]  /*8c00*/  UIADD3 UR9, UR8, 0x9f, UR9 ;  /* 0x0000009f08097890 */ /* 0x000fe2000fffe009 */
[----:B------:R-:W-:-:S03]  /*8c10*/  ULDC UR11, c[0x0][0x748] ;  /* 0x0001d200000b7ab9 */ /* 0x000fc60000000800 */
[----:B------:R-:W-:-:S04]  /*8c20*/  UIADD3 UR9, UR9, UR11, -UR10 ;  /* 0x0000000b09097290 */ /* 0x000fc8000fffe80a */
[----:B------:R-:W-:-:S04]  /*8c30*/  USHF.R.S32.HI UR10, URZ, 0x1f, UR9 ;  /* 0x0000001f3f0a7899 */ /* 0x000fc80008011409 */
[----:B------:R-:W-:-:S04]  /*8c40*/  ULEA.HI UR10, UR10, UR9, URZ, 0x6 ;  /* 0x000000090a0a7291 */ /* 0x000fc8000f8f303f */
[----:B------:R-:W-:-:S04]  /*8c50*/  USHF.R.S32.HI UR10, URZ, 0x6, UR10 ;  /* 0x000000063f0a7899 */ /* 0x000fc8000801140a */
[----:B------:R-:W-:-:S04]  /*8c60*/  UISETP.LT.AND UP1, UPT, UR6, UR10, UPT ;  /* 0x0000000a0600728c */ /* 0x000fc8000bf21270 */
[----:B------:R-:W-:-:S12]  /*8c70*/  USEL UR6, UR6, UR10, UP1 ;  /* 0x0000000a06067287 */ /* 0x000fd80008800000 */
.L_x_1918:
[----:B------:R-:W-:Y:S01]  /*8c80*/  ISETP.LT.AND P0, PT, R4, UR6, PT ;  /* 0x0000000604007c0c */ /* 0x000fe2000bf01270 */
[----:B------:R-:W-:Y:S02]  /*8c90*/  IMAD.MOV.U32 R20, RZ, RZ, RZ ;  /* 0x000000ffff147224 */ /* 0x000fe400078e00ff */
[----:B------:R-:W-:-:S10]  /*8ca0*/  IMAD.MOV.U32 R5, RZ, RZ, 0x1 ;  /* 0x00000001ff057424 */ /* 0x000fd400078e00ff */
[----:B------:R-:W-:Y:S05]  /*8cb0*/  @!P0 BRA `(.L_x_1914) ;  /* 0x00000020007c8947 */ /* 0x000fea0003800000 */
[----:B------:R-:W-:Y:S01]  /*8cc0*/  USHF.R.S32.HI UR16, URZ, 0x1f, UR28 ;  /* 0x0000001f3f107899 */ /* 0x000fe2000801141c */
[----:B------:R-:W-:Y:S01]  /*8cd0*/  BSSY B0, `(.L_x_1914) ;  /* 0x000021d000007945 */ /* 0x000fe20003800000 */
[----:B------:R-:W-:Y:S01]  /*8ce0*/  ULDC.64 UR12, c[0x0][0x718] ;  /* 0x0001c600000c7ab9 */ /* 0x000fe20000000a00 */
[----:B------:R-:W-:Y:S01]  /*8cf0*/  UISETP.NE.U32.AND UP1, UPT, UR14, URZ, UPT ;  /* 0x0000003f0e00728c */ /* 0x000fe2000bf25070 */
[----:B------:R-:W-:Y:S01]  /*8d00*/  IMAD.MOV.U32 R20, RZ, RZ, RZ ;  /* 0x000000ffff147224 */ /* 0x000fe200078e00ff */
[----:B------:R-:W-:Y:S01]  /*8d10*/  UIMAD UR9, UR16, UR12, URZ ;  /* 0x0000000c100972a4 */ /* 0x000fe2000f8e023f */
[----:B------:R-:W-:Y:S01]  /*8d20*/  IMAD.MOV.U32 R5, RZ, RZ, 0x1 ;  /* 0x00000001ff057424 */ /* 0x000fe200078e00ff */
[----:B------:R-:W-:Y:S01]  /*8d30*/  UISETP.NE.AND.EX UP1, UPT, UR15, URZ, UPT, UP1 ;  /* 0x0000003f0f00728c */ /* 0x000fe2000bf25310 */
[----:B------:R-:W-:Y:S01]  /*8d40*/  UMOV UR10, UR4 ;  /* 0x00000004000a7c82 */ /* 0x000fe20008000000 */
[----:B------:R-:W-:Y:S01]  /*8d50*/  UMOV UR11, UR5 ;  /* 0x00000005000b7c82 */ /* 0x000fe20008000000 */
[----:B------:R-:W-:Y:S01]  /*8d60*/  ULDC.64 UR14, c[0x0][0x730] ;  /* 0x0001cc00000e7ab9 */ /* 0x000fe20000000a00 */
[----:B------:R-:W-:-:S02]  /*8d70*/  UIMAD UR22, UR28, UR13, UR9 ;  /* 0x0000000d1c1672a4 */ /* 0x000fc4000f8e0209 */
[----:B------:R-:W-:Y:S02]  /*8d80*/  UIMAD.WIDE.U32 UR4, UR28, UR12, UR10 ;  /* 0x0000000c1c0472a5 */ /* 0x000fe4000f8e000a */
[----:B------:R-:W-:Y:S02]  /*8d90*/  USHF.R.S32.HI UR9, URZ, 0x1f, UR37 ;  /* 0x0000001f3f097899 */ /* 0x000fe40008011425 */
[----:B------:R-:W-:Y:S01]  /*8da0*/  UIMAD UR12, UR16, UR14, URZ ;  /* 0x0000000e100c72a4 */ /* 0x000fe2000f8e023f */
[----:B------:R-:W-:Y:S01]  /*8db0*/  ULDC UR13, c[0x0][0x2e8] ;  /* 0x0000ba00000d7ab9 */ /* 0x000fe20000000800 */
[----:B------:R-:W-:Y:S02]  /*8dc0*/  USEL UR9, UR9, URZ, !UP1 ;  /* 0x0000003f09097287 */ /* 0x000fe4000c800000 */
[----:B------:R-:W-:Y:S02]  /*8dd0*/  UISETP.NE.AND UP2, UPT, UR13, 0x1, UPT ;  /* 0x000000010d00788c */ /* 0x000fe4000bf45270 */
[----:B------:R-:W-:-:S02]  /*8de0*/  UIMAD.WIDE.U32 UR10, UR28, UR14, UR10 ;  /* 0x0000000e1c0a72a5 */ /* 0x000fc4000f8e000a */
[----:B------:R-:W-:Y:S02]  /*8df0*/  UIMAD UR12, UR28, UR15, UR12 ;  /* 0x0000000f1c0c72a4 */ /* 0x000fe4000f8e020c */
[----:B------:R-:W-:Y:S01]  /*8e00*/  UIADD3 UR23, UR5, UR22, URZ ;  /* 0x0000001605177290 */ /* 0x000fe2000fffe03f */
[----:B------:R-:W-:Y:S01]  /*8e10*/  ULDC.64 UR14, c[0x0][0x720] ;  /* 0x0001c800000e7ab9 */ /* 0x000fe20000000a00 */
[----:B------:R-:W-:Y:S02]  /*8e20*/  USEL UR29, UR37, URZ, !UP1 ;  /* 0x0000003f251d7287 */ /* 0x000fe4000c800000 */
[----:B------:R-:W-:Y:S01]  /*8e30*/  UIMAD UR5, UR9, UR14, URZ ;  /* 0x0000000e090572a4 */ /* 0x000fe2000f8e023f */
[----:B------:R-:W-:Y:S01]  /*8e40*/  ELECT P0, URZ, PT ;  /* 0x00000000003f782f */ /* 0x000fe20003800000 */
[----:B------:R-:W-:Y:S01]  /*8e50*/  UIADD3 UR11, UR11, UR12, URZ ;  /* 0x0000000c0b0b7290 */ /* 0x000fe2000fffe03f */
[----:B------:R-:W-:Y:S01]  /*8e60*/  UMOV UR22, UR4 ;  /* 0x0000000400167c82 */ /* 0x000fe20008000000 */
[----:B------:R-:W-:Y:S01]  /*8e70*/  ULDC.64 UR16, c[0x0][0x738] ;  /* 0x0001ce0000107ab9 */ /* 0x000fe20000000a00 */
[----:B------:R-:W-:-:S02]  /*8e80*/  UIMAD UR5, UR15, UR29, UR5 ;  /* 0x0000001d0f0572a4 */ /* 0x000fc4000f8e0205 */
[----:B------:R-:W-:Y:S02]  /*8e90*/  UIMAD.WIDE.U32 UR22, UR14, UR29, UR22 ;  /* 0x0000001d0e1672a5 */ /* 0x000fe4000f8e0016 */
[----:B------:R-:W-:Y:S02]  /*8ea0*/  UIMAD.WIDE.U32 UR14, UR16, UR29, UR10 ;  /* 0x0000001d100e72a5 */ /* 0x000fe4000f8e000a */
[----:B------:R-:W-:Y:S01]  /*8eb0*/  UIMAD UR9, UR9, UR16, URZ ;  /* 0x00000010090972a4 */ /* 0x000fe2000f8e023f */
[----:B------:R-:W-:Y:S01]  /*8ec0*/  @UP2 ULDC UR10, c[0x0][0x2ec] ;  /* 0x0000bb00000a2ab9 */ /* 0x000fe20000000800 */
[----:B------:R-:W-:Y:S02]  /*8ed0*/  UIADD3 UR35, UR8, UR35, URZ ;  /* 0x0000002308237290 */ /* 0x000fe4000fffe03f */
[----:B------:R-:W-:Y:S01]  /*8ee0*/  UIMAD.WIDE.U32 UR10, UR28, UR10, URZ ;  /* 0x0000000a1c0a72a5 */ /* 0x000fe2000f8e003f */
[----:B------:R-:W-:Y:S01]  /*8ef0*/  @UP2 ULDC UR8, c[0x0][0x2f0] ;  /* 0x0000bc0000082ab9 */ /* 0x000fe20000000800 */
[----:B------:R-:W-:Y:S01]  /*8f00*/  UMOV UR36, UR28 ;  /* 0x0000001c00247c82 */ /* 0x000fe20008000000 */
[----:B------:R-:W-:-:S02]  /*8f10*/  UIMAD UR4, UR17, UR29, UR9 ;  /* 0x0000001d110472a4 */ /* 0x000fc4000f8e0209 */
[----:B------:R-:W-:Y:S02]  /*8f20*/  USEL UR37, UR37, URZ, !UP0 ;  /* 0x0000003f25257287 */ /* 0x000fe4000c000000 */
        /* <DEDUP_REMOVED lines=14> */
.L_x_1947:
        /* <DEDUP_REMOVED lines=9> */
.L_x_1921:
[----:B------:R-:W2:Y:S01]  /*90a0*/  LDC.64 R2, c[0x0][0x198] ;  /* 0x00006600ff027b82 */ /* 0x000ea20000000a00 */
[----:B------:R-:W-:Y:S01]  /*90b0*/  R2UR UR27, R4 ;  /* 0x00000000041b72ca */ /* 0x000fe200000e0000 */
[----:B------:R-:W-:Y:S01]  /*90c0*/  ULDC.64 UR10, c[0x0][0x700] ;  /* 0x0001c000000a7ab9 */ /* 0x000fe20000000a00 */
[----:B------:R-:W-:Y:S01]  /*90d0*/  R2UR UR32, R8 ;  /* 0x00000000082072ca */ /* 0x000fe200000e0000 */
[----:B------:R-:W-:Y:S01]  /*90e0*/  IMAD.U32 R7, RZ, RZ, UR10 ;  /* 0x0000000aff077e24 */ /* 0x000fe2000f8e00ff */
[----:B------:R-:W-:Y:S01]  /*90f0*/  UMOV UR40, 0x0 ;  /* 0x0000000000287882 */ /* 0x000fe20000000000 */
[----:B------:R-:W-:Y:S01]  /*9100*/  UMOV UR41, 0x14f00000 ;  /* 0x14f0000000297882 */ /* 0x000fe20000000000 */
[----:B------:R-:W-:Y:S01]  /*9110*/  UMOV UR26, URZ ;  /* 0x0000003f001a7c82 */ /* 0x000fe20008000000 */
[----:B------:R-:W-:Y:S01]  /*9120*/  IMAD.U32 R19, RZ, RZ, UR6 ;  /* 0x00000006ff137e24 */ /* 0x000fe2000f8e00ff */
[----:B------:R-:W-:Y:S01]  /*9130*/  UMOV UR18, 0x40 ;  /* 0x0000004000127882 */ /* 0x000fe20000000000 */
[----:B------:R-:W-:Y:S01]  /*9140*/  UMOV UR20, UR28 ;  /* 0x0000001c00147c82 */ /* 0x000fe20008000000 */
[----:B------:R-:W-:Y:S01]  /*9150*/  UMOV UR21, UR29 ;  /* 0x0000001d00157c82 */ /* 0x000fe20008000000 */
[----:B------:R-:W-:Y:S01]  /*9160*/  VIADD R19, R19, 0xffffffff ;  /* 0xffffffff13137836 */ /* 0x000fe20000000000 */
[----:B------:R-:W-:Y:S01]  /*9170*/  UMOV UR10, 0x80 ;  /* 0x00000080000a7882 */ /* 0x000fe20000000000 */
[----:B------:R-:W-:Y:S01]  /*9180*/  USHF.L.U32 UR27, UR27, 0x6, URZ ;  /* 0x000000061b1b7899 */ /* 0x000fe2000800063f */
[----:B------:R-:W-:Y:S01]  /*9190*/  IMAD.MOV.U32 R20, RZ, RZ, 0x1 ;  /* 0x00000001ff147424 */ /* 0x000fe200078e00ff */
[----:B------:R-:W-:-:S02]  /*91a0*/  UIADD3 UR24, UR32, 0x1e000, URZ ;  /* 0x0001e00020187890 */ /* 0x000fc4000fffe03f */
[----:B------:R-:W-:Y:S02]  /*91b0*/  UIADD3 UR8, UP0, UR27, UR22, URZ ;  /* 0x000000161b087290 */ /* 0x000fe4000ff1e03f */
[----:B------:R-:W-:Y:S01]  /*91c0*/  IMAD.U32 R6, RZ, RZ, UR27 ;  /* 0x0000001bff067e24 */ /* 0x000fe2000f8e00ff */
[----:B------:R-:W-:Y:S02]  /*91d0*/  UIADD3 UR25, UR32, 0x36410, URZ ;  /* 0x0003641020197890 */ /* 0x000fe4000fffe03f */
[----:B------:R-:W-:Y:S01]  /*91e0*/  UIADD3 UR27, UR27, UR7, URZ ;  /* 0x000000071b1b7290 */ /* 0x000fe2000fffe03f */
[----:B--2---:R-:W-:Y:S01]  /*91f0*/  IMAD.MOV.U32 R13, RZ, RZ, R2 ;  /* 0x000000ffff0d7224 */ /* 0x004fe200078e0002 */
[----:B------:R-:W-:Y:S01]  /*9200*/  PLOP3.LUT P4, PT, PT, PT, UP0, 0x80, 0x0 ;  /* 0x000000000000781c */ /* 0x000fe20003f8f008 */
[----:B------:R-:W-:Y:S01]  /*9210*/  IMAD.MOV.U32 R14, RZ, RZ, R3 ;  /* 0x000000ffff0e7224 */ /* 0x000fe200078e0003 */
[----:B------:R-:W-:Y:S01]  /*9220*/  UIADD3 UR16, UR32, 0x20000, URZ ;  /* 0x0002000020107890 */ /* 0x000fe2000fffe03f */
[----:B------:R-:W-:Y:S01]  /*9230*/  IMAD.U32 R16, RZ, RZ, UR8 ;  /* 0x00000008ff107e24 */ /* 0x000fe2000f8e00ff */
[C---:B------:R-:W-:Y:S01]  /*9240*/  IADD3 R0, P1, R13.reuse, 0x2f0, RZ ;  /* 0x000002f00d007810 */ /* 0x040fe20007f3e0ff */
[----:B------:R-:W-:Y:S01]  /*9250*/  UIADD3 UR8, UR32, 0x22000, URZ ;  /* 0x0002200020087890 */ /* 0x000fe2000fffe03f */
[----:B------:R-:W-:Y:S01]  /*9260*/  IADD3 R3, P3, R13, 0x3f0, RZ ;  /* 0x000003f00d037810 */ /* 0x000fe20007f7e0ff */
[----:B------:R-:W-:Y:S01]  /*9270*/  UIADD3 UR33, UR32, 0x36400, URZ ;  /* 0x0003640020217890 */ /* 0x000fe2000fffe03f */
[----:B------:R-:W-:Y:S01]  /*9280*/  R2UR UR56, R0 ;  /* 0x00000000003872ca */ /* 0x000fe200000e0000 */
[--C-:B------:R-:W-:Y:S01]  /*9290*/  IMAD.X R2, RZ, RZ, R14.reuse, P1 ;  /* 0x000000ffff027224 */ /* 0x100fe200008e060e */
[----:B------:R-:W-:Y:S01]  /*92a0*/  R2UR UR54, R3 ;  /* 0x00000000033672ca */ /* 0x000fe200000e0000 */
[----:B------:R-:W-:Y:S01]  /*92b0*/  UMOV UR17, UR25 ;  /* 0x0000001900117c82 */ /* 0x000fe20008000000 */
[----:B------:R-:W-:Y:S01]  /*92c0*/  LEA R0, P1, R16, R7, 0x2 ;  /* 0x0000000710007211 */ /* 0x000fe200078210ff */
[----:B------:R-:W-:Y:S01]  /*92d0*/  UMOV UR19, UR27 ;  /* 0x0000001b00137c82 */ /* 0x000fe20008000000 */
[----:B------:R-:W-:Y:S01]  /*92e0*/  R2UR UR57, R2 ;  /* 0x00000000023972ca */ /* 0x000fe200000e0000 */
[----:B------:R-:W-:Y:S01]  /*92f0*/  UMOV UR12, UR28 ;  /* 0x0000001c000c7c82 */ /* 0x000fe20008000000 */
[----:B------:R-:W-:Y:S01]  /*9300*/  IADD3 R2, P2, R13, 0xf0, RZ ;  /* 0x000000f00d027810 */ /* 0x000fe20007f5e0ff */
[----:B------:R-:W-:Y:S01]  /*9310*/  UMOV UR13, UR29 ;  /* 0x0000001d000d7c82 */ /* 0x000fe20008000000 */
[----:B------:R-:W-:Y:S01]  /*9320*/  R2UR UR58, R0 ;  /* 0x00000000003a72ca */ /* 0x000fe200000e0000 */
[----:B------:R-:W-:Y:S01]  /*9330*/  IMAD.U32 R0, RZ, RZ, UR11 ;  /* 0x0000000bff007e24 */ /* 0x000fe2000f8e00ff */
[----:B------:R-:W-:Y:S01]  /*9340*/  R2UR UR48, R2 ;  /* 0x00000000023072ca */ /* 0x000fe200000e0000 */
[--C-:B------:R-:W-:Y:S01]  /*9350*/  IMAD.X R3, RZ, RZ, R14.reuse, P2 ;  /* 0x000000ffff037224 */ /* 0x100fe200010e060e */
[----:B------:R-:W-:Y:S01]  /*9360*/  LEA.HI.X.SX32 R5, R6, R11, 0x1, P4 ;  /* 0x0000000b06057211 */ /* 0x000fe200020f0eff */
[----:B------:R-:W-:Y:S01]  /*9370*/  IMAD.X R6, RZ, RZ, R14, P3 ;  /* 0x000000ffff067224 */ /* 0x000fe200018e060e */
[----:B------:R-:W-:Y:S01]  /*9380*/  UMOV UR9, UR25 ;  /* 0x0000001900097c82 */ /* 0x000fe20008000000 */
[----:B------:R-:W-:Y:S01]  /*9390*/  UMOV UR11, UR27 ;  /* 0x0000001b000b7c82 */ /* 0x000fe20008000000 */
[----:B------:R-:W-:Y:S01]  /*93a0*/  R2UR UR49, R3 ;  /* 0x00000000033172ca */ /* 0x000fe200000e0000 */
[----:B------:R-:W-:Y:S01]  /*93b0*/  UMOV UR39, 0x10 ;  /* 0x0000001000277882 */ /* 0x000fe20000000000 */
[----:B------:R-:W-:Y:S01]  /*93c0*/  LEA.HI.X R5, R16, R0, R5, 0x2, P1 ;  /* 0x0000000010057211 */ /* 0x000fe200008f1405 */
[----:B------:R-:W-:Y:S01]  /*93d0*/  UMOV UR30, 0x0 ;  /* 0x00000000001e7882 */ /* 0x000fe20000000000 */
[----:B------:R-:W-:Y:S01]  /*93e0*/  R2UR UR55, R6 ;  /* 0x00000000063772ca */ /* 0x000fe200000e0000 */
[----:B------:R-:W-:Y:S01]  /*93f0*/  UMOV UR31, 0x10000000 ;  /* 0x10000000001f7882 */ /* 0x000fe20000000000 */
[----:B------:R-:W-:Y:S01]  /*9400*/  R2UR UR59, R5 ;  /* 0x00000000053b72ca */ /* 0x000fe200000e0000 */
[----:B------:R-:W-:Y:S01]  /*9410*/  IMAD.MOV.U32 R5, RZ, RZ, 0x12000 ;  /* 0x00012000ff057424 */ /* 0x000fe200078e00ff */
[----:B------:R-:W-:Y:S01]  /*9420*/  UMOV UR34, UR26 ;  /* 0x0000001a00227c82 */ /* 0x000fe20008000000 */
[----:B------:R-:W-:Y:S01]  /*9430*/  ISETP.GE.AND P1, PT, R4, R19, PT ;  /* 0x000000130400720c */ /* 0x000fe20003f26270 */
[----:B------:R-:W-:Y:S01]  /*9440*/  UMOV UR50, 0x40 ;  /* 0x0000004000327882 */ /* 0x000fe20000000000 */
[----:B------:R-:W-:Y:S01]  /*9450*/  UMOV UR51, UR35 ;  /* 0x0000002300337c82 */ /* 0x000fe20008000000 */
[----:B------:R-:W-:Y:S01]  /*9460*/  UMOV UR52, UR36 ;  /* 0x0000002400347c82 */ /* 0x000fe20008000000 */
[----:B------:R2:W-:Y:S01]  /*9470*/  UTMALDG.4D [UR24], [UR48], desc[UR40] ;  /* 0x00002818300075b4 */ /* 0x0005e20008019000 */
[----:B------:R-:W-:Y:S01]  /*9480*/  UMOV UR53, UR37 ;  /* 0x0000002500357c82 */ /* 0x000fe20008000000 */
[----:B------:R-:W-:Y:S01]  /*9490*/  UMOV UR42, 0x80 ;  /* 0x00000080002a7882 */ /* 0x000fe20000000000 */
[----:B------:R-:W-:Y:S01]  /*94a0*/  UMOV UR43, UR35 ;  /* 0x00000023002b7c82 */ /* 0x000fe20008000000 */
[----:B------:R-:W-:Y:S01]  /*94b0*/  UMOV UR44, UR36 ;  /* 0x00000024002c7c82 */ /* 0x000fe20008000000 */
[----:B------:R-:W-:Y:S01]  /*94c0*/  UMOV UR45, UR37 ;  /* 0x00000025002d7c82 */ /* 0x000fe20008000000 */
[----:B------:R3:W-:Y:S01]  /*94d0*/  UTMALDG.4D [UR16], [UR48], desc[UR40] ;  /* 0x00002810300075b4 */ /* 0x0007e20008019000 */
[----:B------:R4:W-:Y:S01]  /*94e0*/  UTMALDG.4D [UR8], [UR48], desc[UR40] ;  /* 0x00002808300075b4 */ /* 0x0009e20008019000 */
[----:B--2---:R-:W-:-:S02]  /*94f0*/  UIADD3 UR24, UR32, 0x30000, URZ ;  /* 0x0003000020187890 */ /* 0x004fc4000fffe03f */
[----:B---3--:R-:W-:-:S07]  /*9500*/  UIADD3 UR16, UR32, 0x9000, URZ ;  /* 0x0000900020107890 */ /* 0x008fce000fffe03f */
[----:B------:R-:W-:Y:S01]  /*9510*/  UBLKCP.S.G [UR24], [UR58], UR39 ;  /* 0x000000183a0073ba */ /* 0x000fe20008000227 */
[----:B------:R2:W-:Y:S01]  /*9520*/  SYNCS.ARRIVE.TRANS64 RZ, [R8+URZ+0x36400], R5 ;  /* 0x0364000508ff79a7 */ /* 0x0005e2000800003f */
[----:B------:R-:W-:Y:S01]  /*9530*/  UMOV UR19, UR35 ;  /* 0x0000002300137c82 */ /* 0x000fe20008000000 */
[----:B------:R-:W-:Y:S01]  /*9540*/  UMOV UR20, UR36 ;  /* 0x0000002400147c82 */ /* 0x000fe20008000000 */
[----:B------:R-:W-:Y:S01]  /*9550*/  UMOV UR21, UR37 ;  /* 0x0000002500157c82 */ /* 0x000fe20008000000 */
[----:B------:R-:W-:Y:S01]  /*9560*/  UMOV UR18, UR26 ;  /* 0x0000001a00127c82 */ /* 0x000fe20008000000 */
[----:B------:R-:W-:Y:S01]  /*9570*/  UMOV UR17, UR33 ;  /* 0x0000002100117c82 */ /* 0x000fe20008000000 */
[----:B----4-:R-:W-:Y:S02]  /*9580*/  UIADD3 UR48, UR32, 0x3000, URZ ;  /* 0x0000300020307890 */ /* 0x010fe4000fffe03f */
[----:B------:R3:W-:Y:S01]  /*9590*/  UTMALDG.4D [UR32], [UR56], desc[UR30] ;  /* 0x00001e20380075b4 */ /* 0x0007e20008019000 */
[----:B------:R-:W-:-:S02]  /*95a0*/  UIADD3 UR40, UR32, 0x6000, URZ ;  /* 0x0000600020287890 */ /* 0x000fc4000fffe03f */
        /* <DEDUP_REMOVED lines=21> */
[----:B------:R-:W-:Y:S02]  /*9700*/  IMAD.MOV.U32 R10, RZ, RZ, 0x1 ;  /* 0x00000001ff0a7424 */ /* 0x000fe400078e00ff */
[----:B------:R-:W-:Y:S01]  /*9710*/  IMAD.MOV.U32 R23, RZ, RZ, R4 ;  /* 0x000000ffff177224 */ /* 0x000fe200078e0004 */
        /* <DEDUP_REMOVED lines=12> */
.L_x_1932:
[----:B-1----:R-:W-:-:S05]  /*97e0*/  IMAD.MOV.U32 R9, RZ, RZ, 0x1 ;  /* 0x00000001ff097424 */ /* 0x002fca00078e00ff */
[----:B------:R-:W-:-:S04]  /*97f0*/  SHF.L.U32 R9, R9, 0x1f, RZ ;  /* 0x0000001f09097819 */ /* 0x000fc800000006ff */
[----:B------:R-:W1:Y:S02]  /*9800*/  SYNCS.PHASECHK.TRANS64.TRYWAIT P1, [R8+URZ+0x36438], R9 ;  /* 0x03643809080075a7 */ /* 0x000e64000802017f */
[----:B-1----:R-:W-:Y:S05]  /*9810*/  @!P1 BRA `(.L_x_1924) ;  /* 0x00000018009c9947 */ /* 0x002fea0003800000 */
.L_x_1948:
[----:B------:R-:W-:Y:S05]  /*9820*/  @P0 BRA `(.L_x_1925) ;  /* 0x0000000000140947 */ /* 0x000fea0003800000 */
[----:B------:R-:W-:Y:S01]  /*9830*/  ISETP.NE.AND P1, PT, R22, RZ, PT ;  /* 0x000000ff1600720c */ /* 0x000fe20003f25270 */
[----:B------:R-:W-:-:S04]  /*9840*/  IMAD.MOV.U32 R3, RZ, RZ, 0x6100 ;  /* 0x00006100ff037424 */ /* 0x000fc800078e00ff */
[----:B------:R2:W-:Y:S08]  /*9850*/  SYNCS.ARRIVE.TRANS64 RZ, [R8+URZ+0x36430], R3 ;  /* 0x0364300308ff79a7 */ /* 0x0005f0000800003f */
[----:B------:R-:W-:Y:S05]  /*9860*/  @!P1 BRA `(.L_x_1925) ;  /* 0x0000000000049947 */ /* 0x000fea0003800000 */
[----:B------:R-:W-:Y:S01]  /*9870*/  BPT.TRAP 0x1 ;  /* 0x000000040000795c */ /* 0x000fe20000300000 */
.L_x_1925:
[----:B------:R-:W3:Y:S01]  /*9880*/  LDC.64 R16, c[0x0][0x728] ;  /* 0x0001ca00ff107b82 */ /* 0x000ee20000000a00 */
[----:B--2---:R-:W-:Y:S01]  /*9890*/  IMAD.SHL.U32 R3, R23, 0x40, RZ ;  /* 0x0000004017037824 */ /* 0x004fe200078e00ff */
[----:B------:R-:W-:Y:S01]  /*98a0*/  UMOV UR32, 0x0 ;  /* 0x0000000000207882 */ /* 0x000fe20000000000 */
[C---:B------:R-:W-:Y:S01]  /*98b0*/  VIADD R25, R8.reuse, 0x36430 ;  /* 0x0003643008197836 */ /* 0x040fe20000000000 */
[----:B------:R-:W-:Y:S01]  /*98c0*/  UMOV UR33, 0x14f00000 ;  /* 0x14f0000000217882 */ /* 0x000fe20000000000 */
[C---:B------:R-:W-:Y:S01]  /*98d0*/  VIADD R26, R8.reuse, 0x2a000 ;  /* 0x0002a000081a7836 */ /* 0x040fe20000000000 */
[C---:B------:R-:W-:Y:S01]  /*98e0*/  IADD3 R0, P1, R3.reuse, UR14, RZ ;  /* 0x0000000e03007c10 */ /* 0x040fe2000ff3e0ff */
[C---:B------:R-:W-:Y:S01]  /*98f0*/  VIADD R27, R8.reuse, 0x2c000 ;  /* 0x0002c000081b7836 */ /* 0x040fe20000000000 */
[----:B------:R-:W2:Y:S01]  /*9900*/  LDC.64 R6, c[0x0][0x198] ;  /* 0x00006600ff067b82 */ /* 0x000ea20000000a00 */
[C---:B------:R-:W-:Y:S01]  /*9910*/  R2UR UR27, R3.reuse ;  /* 0x00000000031b72ca */ /* 0x040fe200000e0000 */
[C---:B------:R-:W-:Y:S01]  /*9920*/  VIADD R28, R8.reuse, 0x2e000 ;  /* 0x0002e000081c7836 */ /* 0x040fe20000000000 */
[----:B------:R-:W-:Y:S01]  /*9930*/  LEA.HI.X.SX32 R2, R3, R12, 0x1, P1 ;  /* 0x0000000c03027211 */ /* 0x000fe200008f0eff */
        /* <DEDUP_REMOVED lines=23> */
[----:B------:R-:W-:Y:S01]  /*9ab0*/  UMOV UR11, UR27 ;  /* 0x0000001b000b7c82 */ /* 0x000fe20008000000 */
[----:B------:R-:W-:Y:S01]  /*9ac0*/  IADD3 R4, P1, R13, 0x1f0, RZ ;  /* 0x000001f00d047810 */ /* 0x000fe20007f3e0ff */
[----:B------:R-:W-:Y:S01]  /*9ad0*/  UMOV UR34, 0x10 ;  /* 0x0000001000227882 */ /* 0x000fe20000000000 */
[----:B------:R-:W-:Y:S01]  /*9ae0*/  SHF.L.U32 R7, R10, 0x1f, RZ ;  /* 0x0000001f0a077819 */ /* 0x000fe200000006ff */
[----:B------:R-:W-:Y:S01]  /*9af0*/  UMOV UR43, UR25 ;  /* 0x00000019002b7c82 */ /* 0x000fe20008000000 */
        /* <DEDUP_REMOVED lines=9> */
.L_x_1949:
[----:B------:R-:W-:Y:S05]  /*9b90*/  @P0 BRA `(.L_x_1927) ;  /* 0x0000000000140947 */ /* 0x000fea0003800000 */
[----:B------:R-:W-:Y:S01]  /*9ba0*/  ISETP.NE.AND P1, PT, R22, RZ, PT ;  /* 0x000000ff1600720c */ /* 0x000fe20003f25270 */
[----:B--2---:R-:W-:-:S04]  /*9bb0*/  IMAD.MOV.U32 R7, RZ, RZ, 0x6100 ;  /* 0x00006100ff077424 */ /* 0x004fc800078e00ff */
[----:B------:R3:W-:Y:S08]  /*9bc0*/  SYNCS.ARRIVE.TRANS64 RZ, [R8+URZ+0x36418], R7 ;  /* 0x0364180708ff79a7 */ /* 0x0007f0000800003f */
[----:B------:R-:W-:Y:S05]  /*9bd0*/  @!P1 BRA `(.L_x_1927) ;  /* 0x0000000000049947 */ /* 0x000fea0003800000 */
[----:B------:R-:W-:Y:S01]  /*9be0*/  BPT.TRAP 0x1 ;  /* 0x000000040000795c */ /* 0x000fe20000300000 */
.L_x_1927:
[----:B------:R-:W-:Y:S01]  /*9bf0*/  VIADD R18, R3, 0x40 ;  /* 0x0000004003127836 */ /* 0x000fe20000000000 */
[----:B------:R-:W-:Y:S01]  /*9c00*/  ULDC.64 UR8, c[0x0][0x700] ;  /* 0x0001c00000087ab9 */ /* 0x000fe20000000a00 */
[----:B------:R-:W-:Y:S01]  /*9c10*/  R2UR UR40, R8 ;  /* 0x00000000082872ca */ /* 0x000fe200000e0000 */
[----:B--23--:R-:W-:Y:S01]  /*9c20*/  IMAD.U32 R7, RZ, RZ, UR8 ;  /* 0x00000008ff077e24 */ /* 0x00cfe2000f8e00ff */
[----:B------:R-:W-:Y:S01]  /*9c30*/  UMOV UR32, 0x0 ;  /* 0x0000000000207882 */ /* 0x000fe20000000000 */
[C---:B------:R-:W-:Y:S01]  /*9c40*/  IADD3 R2, P1, R18.reuse, UR22, RZ ;  /* 0x0000001612027c10 */ /* 0x040fe2000ff3e0ff */
[----:B------:R-:W-:Y:S01]  /*9c50*/  VIADD R29, R18, UR7 ;  /* 0x00000007121d7c36 */ /* 0x000fe20008000000 */
[----:B------:R-:W-:Y:S01]  /*9c60*/  SHF.R.S32.HI R6, RZ, 0x1f, R18 ;  /* 0x0000001fff067819 */ /* 0x000fe20000011412 */
[----:B------:R-:W-:Y:S01]  /*9c70*/  UMOV UR33, 0x14f00000 ;  /* 0x14f0000000217882 */ /* 0x000fe20000000000 */
[----:B------:R-:W-:Y:S01]  /*9c80*/  LEA R0, P2, R2, R7, 0x2 ;  /* 0x0000000702007211 */ /* 0x000fe200078410ff */
[----:B------:R-:W-:Y:S01]  /*9c90*/  UMOV UR18, URZ ;  /* 0x0000003f00127c82 */ /* 0x000fe20008000000 */
[----:B------:R-:W-:Y:S01]  /*9ca0*/  R2UR UR19, R29 ;  /* 0x000000001d1372ca */ /* 0x000fe200000e0000 */
[----:B------:R-:W-:Y:S01]  /*9cb0*/  IMAD.X R3, R6, 0x1, R11, P1 ;  /* 0x0000000106037824 */ /* 0x000fe200008e060b */
[----:B------:R-:W-:Y:S01]  /*9cc0*/  R2UR UR42, R0 ;  /* 0x00000000002a72ca */ /* 0x000fe200000e0000 */
[----:B------:R-:W-:Y:S01]  /*9cd0*/  IMAD.U32 R0, RZ, RZ, UR9 ;  /* 0x00000009ff007e24 */ /* 0x000fe2000f8e00ff */
        /* <DEDUP_REMOVED lines=12> */
[----:B------:R-:W-:Y:S01]  /*9da0*/  UMOV UR21, UR29 ;  /* 0x0000001d00157c82 */ /* 0x000fe20008000000 */
[----:B------:R-:W-:Y:S01]  /*9db0*/  UMOV UR10, 0x40 ;  /* 0x00000040000a7882 */ /* 0x000fe20000000000 */
[----:B------:R-:W-:Y:S01]  /*9dc0*/  UMOV UR12, UR28 ;  /* 0x0000001c000c7c82 */ /* 0x000fe20008000000 */
[----:B------:R-:W-:Y:S01]  /*9dd0*/  R2UR UR31, R3 ;  /* 0x00000000031f72ca */ /* 0x000fe200000e0000 */
[----:B------:R-:W-:Y:S01]  /*9de0*/  UMOV UR13, UR29 ;  /* 0x0000001d000d7c82 */ /* 0x000fe20008000000 */
[----:B------:R-:W-:Y:S01]  /*9df0*/  UMOV UR9, UR17 ;  /* 0x0000001100097c82 */ /* 0x000fe20008000000 */
[----:B------:R-:W-:Y:S01]  /*9e00*/  UMOV UR11, UR19 ;  /* 0x00000013000b7c82 */ /* 0x000fe20008000000 */
[----:B------:R-:W-:Y:S01]  /*9e10*/  UMOV UR26, 0x80 ;  /* 0x00000080001a7882 */ /* 0x000fe20000000000 */
[----:B------:R-:W-:Y:S01]  /*9e20*/  UMOV UR25, UR17 ;  /* 0x0000001100197c82 */ /* 0x000fe20008000000 */
[----:B------:R-:W-:Y:S01]  /*9e30*/  UMOV UR27, UR19 ;  /* 0x00000013001b7c82 */ /* 0x000fe20008000000 */
[----:B------:R-:W-:Y:S01]  /*9e40*/  UMOV UR41, UR17 ;  /* 0x0000001100297c82 */ /* 0x000fe20008000000 */
[----:B------:R-:W-:-:S05]  /*9e50*/  UMOV UR34, 0x10 ;  /* 0x0000001000227882 */ /* 0x000fca0000000000 */
[----:B------:R2:W-:Y:S01]  /*9e60*/  UTMALDG.4D [UR16], [UR30], desc[UR32] ;  /* 0x000020101e0075b4 */ /* 0x0005e20008019000 */
[----:B------:R2:W-:Y:S01]  /*9e70*/  UTMALDG.4D [UR8], [UR30], desc[UR32] ;  /* 0x000020081e0075b4 */ /* 0x0005e20008019000 */
[----:B------:R2:W-:Y:S01]  /*9e80*/  UTMALDG.4D [UR24], [UR30], desc[UR32] ;  /* 0x000020181e0075b4 */ /* 0x0005e20008019000 */
[----:B------:R2:W-:Y:S01]  /*9e90*/  UBLKCP.S.G [UR40], [UR42], UR34 ;  /* 0x000000282a0073ba */ /* 0x0005e20008000222 */
[----:B------:R3:W4:Y:S02]  /*9ea0*/  SYNCS.PHASECHK.TRANS64.TRYWAIT P1, [R8+URZ+0x36438], R22 ;  /* 0x03643816080075a7 */ /* 0x000724000802017f */
[----:B---3--:R-:W3:Y:S02]  /*9eb0*/  S2R R22, SR_TID.X ;  /* 0x0000000000167919 */ /* 0x008ee40000002100 */
[----:B---3--:R-:W-:Y:S01]  /*9ec0*/  LOP3.LUT R22, R22, 0x1f, RZ, 0xc0, !PT ;  /* 0x0000001f16167812 */ /* 0x008fe200078ec0ff */
[----:B--2-4-:R-:W-:Y:S06]  /*9ed0*/  @!P1 BRA `(.L_x_1928) ;  /* 0x0000001400149947 */ /* 0x014fec0003800000 */
.L_x_1950:
[----:B------:R-:W-:Y:S05]  /*9ee0*/  @P0 BRA `(.L_x_1929) ;  /* 0x00000000001c0947 */ /* 0x000fea0003800000 */
[----:B------:R-:W-:-:S04]  /*9ef0*/  IMAD.MOV.U32 R22, RZ, RZ, 0x6100 ;  /* 0x00006100ff167424 */ /* 0x000fc800078e00ff */
[----:B------:R2:W-:Y:S02]  /*9f00*/  SYNCS.ARRIVE.TRANS64 RZ, [R8+URZ+0x36430], R22 ;  /* 0x0364301608ff79a7 */ /* 0x0005e4000800003f */
[----:B--2---:R-:W2:Y:S02]  /*9f10*/  S2R R22, SR_TID.X ;  /* 0x0000000000167919 */ /* 0x004ea40000002100 */
[----:B--2---:R-:W-:-:S04]  /*9f20*/  LOP3.LUT R22, R22, 0x1f, RZ, 0xc0, !PT ;  /* 0x0000001f16167812 */ /* 0x004fc800078ec0ff */
[----:B------:R-:W-:-:S13]  /*9f30*/  ISETP.NE.AND P1, PT, R22, RZ, PT ;  /* 0x000000ff1600720c */ /* 0x000fda0003f25270 */
[----:B------:R-:W-:Y:S05]  /*9f40*/  @!P1 BRA `(.L_x_1929) ;  /* 0x0000000000049947 */ /* 0x000fea0003800000 */
[----:B------:R-:W-:Y:S01]  /*9f50*/  BPT.TRAP 0x1 ;  /* 0x000000040000795c */ /* 0x000fe20000300000 */
.L_x_1929:
[----:B------:R-:W-:Y:S01]  /*9f60*/  IADD3 R18, P1, R18, UR14, RZ ;  /* 0x0000000e12127c10 */ /* 0x000fe2000ff3e0ff */
        /* <DEDUP_REMOVED lines=36> */
.L_x_1952:
[----:B------:R-:W-:Y:S05]  /*a1b0*/  @P0 BRA `(.L_x_1931) ;  /* 0x0000000000140947 */ /* 0x000fea0003800000 */
[----:B------:R-:W-:Y:S01]  /*a1c0*/  ISETP.NE.AND P1, PT, R22, RZ, PT ;  /* 0x000000ff1600720c */ /* 0x000fe20003f25270 */
[----:B--2---:R-:W-:-:S04]  /*a1d0*/  IMAD.MOV.U32 R5, RZ, RZ, 0x6100 ;  /* 0x00006100ff057424 */ /* 0x004fc800078e00ff */
[----:B------:R3:W-:Y:S08]  /*a1e0*/  SYNCS.ARRIVE.TRANS64 RZ, [R8+URZ+0x36410], R5 ;  /* 0x0364100508ff79a7 */ /* 0x0007f0000800003f */
[----:B------:R-:W-:Y:S05]  /*a1f0*/  @!P1 BRA `(.L_x_1931) ;  /* 0x0000000000049947 */ /* 0x000fea0003800000 */
[----:B------:R-:W-:Y:S01]  /*a200*/  BPT.TRAP 0x1 ;  /* 0x000000040000795c */ /* 0x000fe20000300000 */
.L_x_1931:
        /* <DEDUP_REMOVED lines=8> */
[----:B------:R-:W-:Y:S01]  /*a290*/  UMOV UR20, UR28 ;  /* 0x0000001c00147c82 */ /* 0x000fe20008000000 */
[----:B------:R-:W-:Y:S01]  /*a2a0*/  UMOV UR21, UR29 ;  /* 0x0000001d00157c82 */ /* 0x000fe20008000000 */
[----:B------:R-:W-:Y:S01]  /*a2b0*/  UMOV UR10, 0x40 ;  /* 0x00000040000a7882 */ /* 0x000fe20000000000 */
[----:B------:R-:W-:Y:S01]  /*a2c0*/  UMOV UR12, UR28 ;  /* 0x0000001c000c7c82 */ /* 0x000fe20008000000 */
[----:B------:R-:W-:Y:S01]  /*a2d0*/  UMOV UR13, UR29 ;  /* 0x0000001d000d7c82 */ /* 0x000fe20008000000 */
[----:B------:R-:W-:-:S02]  /*a2e0*/  UIADD3 UR34, UR34, 0x2, URZ ;  /* 0x0000000222227890 */ /* 0x000fc4000fffe03f */
[----:B------:R-:W-:Y:S02]  /*a2f0*/  UIADD3 UR16, UR40, 0x1e000, URZ ;  /* 0x0001e00028107890 */ /* 0x000fe4000fffe03f */
[----:B------:R-:W-:Y:S02]  /*a300*/  USHF.L.U32 UR19, UR34, 0x6, URZ ;  /* 0x0000000622137899 */ /* 0x000fe4000800063f */
[----:B------:R-:W-:Y:S01]  /*a310*/  UIADD3 UR17, UR40, 0x36410, URZ ;  /* 0x0003641028117890 */ /* 0x000fe2000fffe03f */
[----:B------:R-:W-:Y:S01]  /*a320*/  IMAD.U32 R23, RZ, RZ, UR34 ;  /* 0x00000022ff177e24 */ /* 0x000fe2000f8e00ff */
[----:B------:R-:W-:Y:S02]  /*a330*/  UIADD3 UR8, UP0, UR19, UR22, URZ ;  /* 0x0000001613087290 */ /* 0x000fe4000ff1e03f */
[----:B------:R-:W-:Y:S01]  /*a340*/  IMAD.U32 R4, RZ, RZ, UR19 ;  /* 0x00000013ff047e24 */ /* 0x000fe2000f8e00ff */
[----:B------:R-:W-:Y:S02]  /*a350*/  UIADD3 UR19, UR19, UR7, URZ ;  /* 0x0000000713137290 */ /* 0x000fe4000fffe03f */
[----:B------:R-:W-:Y:S01]  /*a360*/  UIADD3 UR24, UR40, 0x22000, URZ ;  /* 0x0002200028187890 */ /* 0x000fe2000fffe03f */
[----:B------:R-:W-:Y:S01]  /*a370*/  PLOP3.LUT P1, PT, PT, PT, UP0, 0x80, 0x0 ;  /* 0x000000000000781c */ /* 0x000fe20003f2f008 */
[----:B------:R-:W-:Y:S01]  /*a380*/  IMAD.U32 R6, RZ, RZ, UR8 ;  /* 0x00000008ff067e24 */ /* 0x000fe2000f8e00ff */
[----:B------:R-:W-:-:S02]  /*a390*/  UIADD3 UR8, UR40, 0x20000, URZ ;  /* 0x0002000028087890 */ /* 0x000fc4000fffe03f */
[----:B--23--:R-:W-:Y:S01]  /*a3a0*/  LEA.HI.X.SX32 R5, R4, R11, 0x1, P1 ;  /* 0x0000000b04057211 */ /* 0x00cfe200008f0eff */
[----:B------:R-:W-:Y:S01]  /*a3b0*/  UIADD3 UR40, UR40, 0x30000, URZ ;  /* 0x0003000028287890 */ /* 0x000fe2000fffe03f */
[----:B------:R-:W-:Y:S01]  /*a3c0*/  LEA R4, P1, R6, R7, 0x2 ;  /* 0x0000000706047211 */ /* 0x000fe200078210ff */
[----:B------:R-:W-:Y:S01]  /*a3d0*/  UMOV UR9, UR17 ;  /* 0x0000001100097c82 */ /* 0x000fe20008000000 */
[----:B------:R-:W-:Y:S01]  /*a3e0*/  UMOV UR11, UR19 ;  /* 0x00000013000b7c82 */ /* 0x000fe20008000000 */
[----:B------:R-:W-:Y:S01]  /*a3f0*/  UMOV UR26, 0x80 ;  /* 0x00000080001a7882 */ /* 0x000fe20000000000 */
[----:B------:R-:W-:Y:S01]  /*a400*/  R2UR UR42, R4 ;  /* 0x00000000042a72ca */ /* 0x000fe200000e0000 */
[----:B------:R-:W-:Y:S01]  /*a410*/  UMOV UR25, UR17 ;  /* 0x0000001100197c82 */ /* 0x000fe20008000000 */
[----:B------:R-:W-:Y:S01]  /*a420*/  LEA.HI.X R4, R6, R0, R5, 0x2, P1 ;  /* 0x0000000006047211 */ /* 0x000fe200008f1405 */
[----:B------:R2:W-:Y:S01]  /*a430*/  UTMALDG.4D [UR16], [UR30], desc[UR32] ;  /* 0x000020101e0075b4 */ /* 0x0005e20008019000 */
[----:B------:R-:W-:Y:S01]  /*a440*/  ISETP.NE.AND P1, PT, R24, RZ, PT ;  /* 0x000000ff1800720c */ /* 0x000fe20003f25270 */
[----:B------:R-:W-:Y:S01]  /*a450*/  UMOV UR27, UR19 ;  /* 0x00000013001b7c82 */ /* 0x000fe20008000000 */
[----:B------:R-:W-:Y:S01]  /*a460*/  R2UR UR43, R4 ;  /* 0x00000000042b72ca */ /* 0x000fe200000e0000 */
[----:B------:R-:W-:Y:S01]  /*a470*/  UMOV UR41, UR17 ;  /* 0x0000001100297c82 */ /* 0x000fe20008000000 */
[----:B------:R-:W-:Y:S01]  /*a480*/  UMOV UR39, 0x10 ;  /* 0x0000001000277882 */ /* 0x000fe20000000000 */
[----:B------:R2:W-:Y:S01]  /*a490*/  UTMALDG.4D [UR8], [UR30], desc[UR32] ;  /* 0x000020081e0075b4 */ /* 0x0005e20008019000 */
[----:B------:R2:W-:Y:S09]  /*a4a0*/  UTMALDG.4D [UR24], [UR30], desc[UR32] ;  /* 0x000020181e0075b4 */ /* 0x0005f20008019000 */
[----:B------:R2:W-:Y:S02]  /*a4b0*/  UBLKCP.S.G [UR40], [UR42], UR39 ;  /* 0x000000282a0073ba */ /* 0x0005e40008000227 */
[----:B--2---:R-:W-:Y:S05]  /*a4c0*/  @P1 BRA `(.L_x_1932) ;  /* 0xfffffff000c41947 */ /* 0x004fea000383ffff */
.L_x_1923:
[----:B------:R-:W-:Y:S01]  /*a4d0*/  ISETP.NE.AND P1, PT, R21, RZ, PT ;  /* 0x000000ff1500720c */ /* 0x000fe20003f25270 */
[----:B------:R-:W-:Y:S02]  /*a4e0*/  IMAD.MOV.U32 R4, RZ, RZ, R19 ;  /* 0x000000ffff047224 */ /* 0x000fe400078e0013 */
[----:B------:R-:W-:-:S10]  /*a4f0*/  IMAD.MOV.U32 R5, RZ, RZ, 0x1 ;  /* 0x00000001ff057424 */ /* 0x000fd400078e00ff */
[----:B------:R-:W-:Y:S05]  /*a500*/  @!P1 BRA `(.L_x_1922) ;  /* 0x00000004008c9947 */ /* 0x000fea0003800000 */
[----:B------:R-:W2:Y:S02]  /*a510*/  SYNCS.PHASECHK.TRANS64.TRYWAIT P1, [R8+URZ+0x36438], R9 ;  /* 0x03643809080075a7 */ /* 0x000ea4000802017f */
[----:B--2---:R-:W-:Y:S05]  /*a520*/  @!P1 BRA `(.L_x_1933) ;  /* 0x0000000c00b89947 */ /* 0x004fea0003800000 */
.L_x_1953:
[----:B------:R-:W-:Y:S05]  /*a530*/  @P0 BRA `(.L_x_1934) ;  /* 0x0000000000140947 */ /* 0x000fea0003800000 */
[----:B------:R-:W-:Y:S01]  /*a540*/  ISETP.NE.AND P1, PT, R22, RZ, PT ;  /* 0x000000ff1600720c */ /* 0x000fe20003f25270 */
[----:B------:R-:W-:-:S04]  /*a550*/  IMAD.MOV.U32 R5, RZ, RZ, 0x6100 ;  /* 0x00006100ff057424 */ /* 0x000fc800078e00ff */
[----:B------:R3:W-:Y:S08]  /*a560*/  SYNCS.ARRIVE.TRANS64 RZ, [R8+URZ+0x36430], R5 ;  /* 0x0364300508ff79a7 */ /* 0x0007f0000800003f */
[----:B------:R-:W-:Y:S05]  /*a570*/  @!P1 BRA `(.L_x_1934) ;  /* 0x0000000000049947 */ /* 0x000fea0003800000 */
[----:B------:R-:W-:Y:S01]  /*a580*/  BPT.TRAP 0x1 ;  /* 0x000000040000795c */ /* 0x000fe20000300000 */
.L_x_1934:
[----:B---3--:R-:W3:Y:S01]  /*a590*/  LDC.64 R4, c[0x0][0x728] ;  /* 0x0001ca00ff047b82 */ /* 0x008ee20000000a00 */
[----:B------:R-:W-:Y:S01]  /*a5a0*/  IMAD.SHL.U32 R23, R23, 0x40, RZ ;  /* 0x0000004017177824 */ /* 0x000fe200078e00ff */
[----:B------:R-:W-:Y:S01]  /*a5b0*/  R2UR UR24, R8 ;  /* 0x00000000081872ca */ /* 0x000fe200000e0000 */
[----:B------:R-:W-:Y:S01]  /*a5c0*/  UMOV UR32, 0x0 ;  /* 0x0000000000207882 */ /* 0x000fe20000000000 */
[----:B------:R-:W-:Y:S01]  /*a5d0*/  UMOV UR33, 0x14f00000 ;  /* 0x14f0000000217882 */ /* 0x000fe20000000000 */
[----:B------:R-:W-:Y:S01]  /*a5e0*/  UMOV UR18, URZ ;  /* 0x0000003f00127c82 */ /* 0x000fe20008000000 */
[C---:B------:R-:W-:Y:S01]  /*a5f0*/  IADD3 R6, P1, R23.reuse, UR14, RZ ;  /* 0x0000000e17067c10 */ /* 0x040fe2000ff3e0ff */
[----:B------:R-:W-:Y:S01]  /*a600*/  UMOV UR20, UR28 ;  /* 0x0000001c00147c82 */ /* 0x000fe20008000000 */
[C---:B------:R-:W-:Y:S01]  /*a610*/  R2UR UR19, R23.reuse ;  /* 0x00000000171372ca */ /* 0x040fe200000e0000 */
[----:B------:R-:W-:Y:S01]  /*a620*/  UMOV UR21, UR29 ;  /* 0x0000001d00157c82 */ /* 0x000fe20008000000 */
[----:B-12---:R-:W-:Y:S01]  /*a630*/  LEA.HI.X.SX32 R9, R23, R12, 0x1, P1 ;  /* 0x0000000c17097211 */ /* 0x006fe200008f0eff */
        /* <DEDUP_REMOVED lines=9> */
[C---:B---3--:R-:W-:Y:S01]  /*a6d0*/  LEA R4, P2, R6.reuse, R4, 0x2 ;  /* 0x0000000406047211 */ /* 0x048fe200078410ff */
        /* <DEDUP_REMOVED lines=19> */
[----:B------:R-:W2:Y:S02]  /*a810*/  SYNCS.PHASECHK.TRANS64.TRYWAIT P1, [R8+URZ+0x36428], R5 ;  /* 0x03642805080075a7 */ /* 0x000ea4000802017f */
[----:B-12---:R-:W-:Y:S05]  /*a820*/  @!P1 BRA `(.L_x_1935) ;  /* 0x0000000c000c9947 */ /* 0x006fea0003800000 */
.L_x_1954:
[----:B-1----:R-:W-:Y:S01]  /*a830*/  IMAD.MOV.U32 R5, RZ, RZ, RZ ;  /* 0x000000ffff057224 */ /* 0x002fe200078e00ff */
[----:B------:R-:W-:Y:S06]  /*a840*/  @P0 BRA `(.L_x_1936) ;  /* 0x0000000000140947 */ /* 0x000fec0003800000 */
[----:B------:R-:W-:Y:S01]  /*a850*/  ISETP.NE.AND P1, PT, R22, RZ, PT ;  /* 0x000000ff1600720c */ /* 0x000fe20003f25270 */
[----:B------:R-:W-:-:S04]  /*a860*/  IMAD.MOV.U32 R9, RZ, RZ, 0x6100 ;  /* 0x00006100ff097424 */ /* 0x000fc800078e00ff */
[----:B------:R1:W-:Y:S08]  /*a870*/  SYNCS.ARRIVE.TRANS64 RZ, [R8+URZ+0x36418], R9 ;  /* 0x0364180908ff79a7 */ /* 0x0003f0000800003f */
[----:B------:R-:W-:Y:S05]  /*a880*/  @!P1 BRA `(.L_x_1936) ;  /* 0x0000000000049947 */ /* 0x000fea0003800000 */
[----:B------:R-:W-:Y:S01]  /*a890*/  BPT.TRAP 0x1 ;  /* 0x000000040000795c */ /* 0x000fe20000300000 */
.L_x_1936:
        /* <DEDUP_REMOVED lines=16> */
[----:B------:R-:W-:Y:S02]  /*a9a0*/  UIADD3 UR8, UP0, UR19, UR22, URZ ;  /* 0x0000001613087290 */ /* 0x000fe4000ff1e03f */
[----:B------:R-:W-:Y:S01]  /*a9b0*/  IMAD.U32 R4, RZ, RZ, UR19 ;  /* 0x00000013ff047e24 */ /* 0x000fe2000f8e00ff */
[----:B------:R-:W-:Y:S02]  /*a9c0*/  UIADD3 UR17, UR40, 0x36418, URZ ;  /* 0x0003641828117890 */ /* 0x000fe4000fffe03f */
[----:B------:R-:W-:Y:S01]  /*a9d0*/  UIADD3 UR19, UR19, UR7, URZ ;  /* 0x0000000713137290 */ /* 0x000fe2000fffe03f */
[----:B------:R-:W-:Y:S01]  /*a9e0*/  PLOP3.LUT P1, PT, PT, PT, UP0, 0x80, 0x0 ;  /* 0x000000000000781c */ /* 0x000fe20003f2f008 */
[----:B------:R-:W-:Y:S01]  /*a9f0*/  UIADD3 UR24, UR40, 0x28000, URZ ;  /* 0x0002800028187890 */ /* 0x000fe2000fffe03f */
[----:B------:R-:W-:Y:S02]  /*aa00*/  UMOV UR34, 0x10 ;  /* 0x0000001000227882 */ /* 0x000fe40000000000 */
[----:B------:R-:W-:Y:S01]  /*aa10*/  LEA.HI.X.SX32 R11, R4, R11, 0x1, P1 ;  /* 0x0000000b040b7211 */ /* 0x000fe200008f0eff */
[----:B------:R-:W-:Y:S01]  /*aa20*/  IMAD.U32 R4, RZ, RZ, UR8 ;  /* 0x00000008ff047e24 */ /* 0x000fe2000f8e00ff */
[----:B------:R-:W-:-:S02]  /*aa30*/  UIADD3 UR8, UR40, 0x26000, URZ ;  /* 0x0002600028087890 */ /* 0x000fc4000fffe03f */
[----:B------:R-:W-:Y:S01]  /*aa40*/  UIADD3 UR40, UR40, 0x30100, URZ ;  /* 0x0003010028287890 */ /* 0x000fe2000fffe03f */
[----:B------:R2:W-:Y:S01]  /*aa50*/  UTMALDG.4D [UR16], [UR30], desc[UR32] ;  /* 0x000020101e0075b4 */ /* 0x0005e20008019000 */
[C---:B------:R-:W-:Y:S01]  /*aa60*/  LEA R7, P1, R4.reuse, R7, 0x2 ;  /* 0x0000000704077211 */ /* 0x040fe200078210ff */
[----:B------:R-:W-:Y:S01]  /*aa70*/  UMOV UR9, UR17 ;  /* 0x0000001100097c82 */ /* 0x000fe20008000000 */
[----:B------:R-:W-:Y:S01]  /*aa80*/  UMOV UR11, UR19 ;  /* 0x00000013000b7c82 */ /* 0x000fe20008000000 */
[----:B------:R-:W-:Y:S01]  /*aa90*/  UMOV UR25, UR17 ;  /* 0x0000001100197c82 */ /* 0x000fe20008000000 */
[----:B------:R-:W-:Y:S01]  /*aaa0*/  LEA.HI.X R0, R4, R0, R11, 0x2, P1 ;  /* 0x0000000004007211 */ /* 0x000fe200008f140b */
[----:B------:R-:W-:Y:S01]  /*aab0*/  UMOV UR27, UR19 ;  /* 0x00000013001b7c82 */ /* 0x000fe20008000000 */
[----:B------:R-:W-:Y:S01]  /*aac0*/  R2UR UR42, R7 ;  /* 0x00000000072a72ca */ /* 0x000fe200000e0000 */
[----:B------:R-:W-:Y:S01]  /*aad0*/  UMOV UR41, UR17 ;  /* 0x0000001100297c82 */ /* 0x000fe20008000000 */
[----:B------:R-:W-:Y:S01]  /*aae0*/  R2UR UR43, R0 ;  /* 0x00000000002b72ca */ /* 0x000fe200000e0000 */
[----:B------:R2:W-:Y:S01]  /*aaf0*/  UTMALDG.4D [UR8], [UR30], desc[UR32] ;  /* 0x000020081e0075b4 */ /* 0x0005e20008019000 */
[----:B------:R-:W-:Y:S01]  /*ab00*/  IMAD.MOV.U32 R4, RZ, RZ, R19 ;  /* 0x000000ffff047224 */ /* 0x000fe200078e0013 */
[----:B------:R2:W-:Y:S10]  /*ab10*/  UTMALDG.4D [UR24], [UR30], desc[UR32] ;  /* 0x000020181e0075b4 */ /* 0x0005f40008019000 */
[----:B------:R2:W-:Y:S02]  /*ab20*/  UBLKCP.S.G [UR40], [UR42], UR34 ;  /* 0x000000282a0073ba */ /* 0x0005e40008000222 */
[----:B--2---:R-:W-:Y:S01]  /*ab30*/  NOP ;  /* 0x0000000000007918 */ /* 0x004fe20000000000 */
.L_x_1922:
[----:B------:R-:W-:-:S04]  /*ab40*/  SHF.L.U32 R3, R5, 0x1f, RZ ;  /* 0x0000001f05037819 */ /* 0x000fc800000006ff */
[----:B------:R-:W2:Y:S02]  /*ab50*/  SYNCS.PHASECHK.TRANS64.TRYWAIT P1, [R8+URZ+0x36438], R3 ;  /* 0x03643803080075a7 */ /* 0x000ea4000802017f */
[----:B--2---:R-:W-:Y:S05]  /*ab60*/  @!P1 BRA `(.L_x_1937) ;  /* 0x0000000800509947 */ /* 0x004fea0003800000 */
.L_x_1955:
[----:B------:R-:W-:Y:S05]  /*ab70*/  @P0 BRA `(.L_x_1938) ;  /* 0x0000000000180947 */ /* 0x000fea0003800000 */
[----:B------:R-:W3:Y:S01]  /*ab80*/  S2R R0, SR_TID.X ;  /* 0x0000000000007919 */ /* 0x000ee20000002100 */
[----:B--2---:R-:W-:-:S04]  /*ab90*/  IMAD.MOV.U32 R3, RZ, RZ, 0x6100 ;  /* 0x00006100ff037424 */ /* 0x004fc800078e00ff */
[----:B------:R4:W-:Y:S01]  /*aba0*/  SYNCS.ARRIVE.TRANS64 RZ, [R8+URZ+0x36430], R3 ;  /* 0x0364300308ff79a7 */ /* 0x0009e2000800003f */
[----:B---3--:R-:W-:-:S13]  /*abb0*/  LOP3.LUT P0, RZ, R0, 0x1f, RZ, 0xc0, !PT ;  /* 0x0000001f00ff7812 */ /* 0x008fda000780c0ff */
[----:B----4-:R-:W-:Y:S05]  /*abc0*/  @!P0 BRA `(.L_x_1938) ;  /* 0x0000000000048947 */ /* 0x010fea0003800000 */
[----:B------:R-:W-:Y:S01]  /*abd0*/  BPT.TRAP 0x1 ;  /* 0x000000040000795c */ /* 0x000fe20000300000 */
.L_x_1938:
        /* <DEDUP_REMOVED lines=22> */
[----:B--2---:R-:W-:Y:S01]  /*ad40*/  SEL R3, RZ, 0x1, P0 ;  /* 0x00000001ff037807 */ /* 0x004fe20000000000 */
[----:B------:R-:W-:Y:S01]  /*ad50*/  ULEA UR30, UP0, UR9, UR30, 0x2 ;  /* 0x0000001e091e7291 */ /* 0x000fe2000f80103f */
[----:B------:R-:W-:Y:S01]  /*ad60*/  SEL R20, R20, RZ, P0 ;  /* 0x000000ff14147207 */ /* 0x000fe20000000000 */
[----:B------:R-:W-:Y:S01]  /*ad70*/  UIADD3 UR16, UR24, 0x2a000, URZ ;  /* 0x0002a00018107890 */ /* 0x000fe2000fffe03f */
[----:B------:R-:W-:Y:S01]  /*ad80*/  LOP3.LUT R10, R10, R3, RZ, 0x3c, !PT ;  /* 0x000000030a0a7212 */ /* 0x000fe200078e3cff */
[----:B------:R-:W-:-:S02]  /*ad90*/  ULEA.HI.X UR31, UR9, UR31, UR8, 0x2, UP0 ;  /* 0x0000001f091f7291 */ /* 0x000fc400080f1408 */
[----:B------:R-:W-:Y:S02]  /*ada0*/  UIADD3 UR19, UR19, UR7, URZ ;  /* 0x0000000713137290 */ /* 0x000fe4000fffe03f */
[----:B------:R-:W-:Y:S02]  /*adb0*/  UIADD3 UR42, UR24, 0x30200, URZ ;  /* 0x00030200182a7890 */ /* 0x000fe4000fffe03f */
[----:B------:R-:W-:Y:S02]  /*adc0*/  UIADD3 UR8, UR24, 0x2c000, URZ ;  /* 0x0002c00018087890 */ /* 0x000fe4000fffe03f */
[----:B------:R-:W-:Y:S01]  /*add0*/  UIADD3 UR24, UR24, 0x2e000, URZ ;  /* 0x0002e00018187890 */ /* 0x000fe2000fffe03f */
[----:B------:R-:W-:Y:S01]  /*ade0*/  UMOV UR9, UR17 ;  /* 0x0000001100097c82 */ /* 0x000fe20008000000 */
[----:B------:R-:W-:Y:S01]  /*adf0*/  UMOV UR11, UR19 ;  /* 0x00000013000b7c82 */ /* 0x000fe20008000000 */
[----:B------:R-:W-:Y:S01]  /*ae00*/  UMOV UR26, 0x80 ;  /* 0x00000080001a7882 */ /* 0x000fe20000000000 */
[----:B------:R-:W-:Y:S01]  /*ae10*/  UMOV UR25, UR17 ;  /* 0x0000001100197c82 */ /* 0x000fe20008000000 */
[----:B------:R2:W-:Y:S01]  /*ae20*/  UTMALDG.4D [UR16], [UR32], desc[UR40] ;  /* 0x00002810200075b4 */ /* 0x0005e20008019000 */
[----:B------:R-:W-:Y:S01]  /*ae30*/  UMOV UR27, UR19 ;  /* 0x00000013001b7c82 */ /* 0x000fe20008000000 */
[----:B------:R-:W-:Y:S01]  /*ae40*/  UMOV UR43, UR17 ;  /* 0x00000011002b7c82 */ /* 0x000fe20008000000 */
[----:B------:R-:W-:Y:S01]  /*ae50*/  UMOV UR34, 0x10 ;  /* 0x0000001000227882 */ /* 0x000fe20000000000 */
[----:B------:R2:W-:Y:S01]  /*ae60*/  UTMALDG.4D [UR8], [UR32], desc[UR40] ;  /* 0x00002808200075b4 */ /* 0x0005e20008019000 */
[----:B------:R2:W-:Y:S01]  /*ae70*/  UTMALDG.4D [UR24], [UR32], desc[UR40] ;  /* 0x00002818200075b4 */ /* 0x0005e20008019000 */
[----:B------:R2:W-:Y:S02]  /*ae80*/  UBLKCP.S.G [UR42], [UR30], UR34 ;  /* 0x0000002a1e0073ba */ /* 0x0005e40008000222 */
[----:B--2---:R-:W-:Y:S01]  /*ae90*/  NOP ;  /* 0x0000000000007918 */ /* 0x004fe20000000000 */
.L_x_1919:
[----:B------:R-:W-:Y:S05]  /*aea0*/  BSYNC B0 ;  /* 0x0000000000007941 */ /* 0x000fea0003800000 */
.L_x_1914:
[----:B------:R-:W-:-:S03]  /*aeb0*/  UMOV UR8, 0xffffffff ;  /* 0xffffffff00087882 */ /* 0x000fc60000000000 */
[----:B------:R-:W-:Y:S05]  /*aec0*/  BRA.DIV UR8, `(.L_x_1939) ;  /* 0x00000006088c7947 */ /* 0x000fea000b800000 */
[----:B------:R-:W-:-:S13]  /*aed0*/  ELECT P6, URZ, PT ;  /* 0x00000000003f782f */ /* 0x000fda00038c0000 */
.L_x_1958:
[----:B------:R-:W-:Y:S05]  /*aee0*/  @!P6 BRA `(.L_x_1790) ;  /* 0x000000000074e947 */ /* 0x000fea0003800000 */
[----:B------:R-:W-:-:S06]  /*aef0*/  ULOP3.LUT UR8, UR38, 0x2, URZ, 0xfc, !UPT ;  /* 0x0000000226087892 */ /* 0x000fcc000f8efc3f */
[----:B------:R-:W-:-:S05]  /*af00*/  IMAD.U32 R0, RZ, RZ, UR8 ;  /* 0x00000008ff007e24 */ /* 0x000fca000f8e00ff */
[----:B------:R-:W-:-:S13]  /*af10*/  ISETP.NE.AND P2, PT, R0, 0x3, PT ;  /* 0x000000030000780c */ /* 0x000fda0003f45270 */
[----:B------:R-:W-:Y:S05]  /*af20*/  @!P2 BRA `(.L_x_1940) ;  /* 0x000000000004a947 */ /* 0x000fea0003800000 */
[----:B---3--:R-:W-:Y:S01]  /*af30*/  BPT.TRAP 0x1 ;  /* 0x000000040000795c */ /* 0x008fe20000300000 */
.L_x_1940:
[----:B------:R-:W2:Y:S01]  /*af40*/  S2R R3, SR_CgaCtaId ;  /* 0x0000000000037919 */ /* 0x000ea20000008800 */
[----:B------:R-:W-:-:S04]  /*af50*/  MOV R0, 0x400 ;  /* 0x0000040000007802 */ /* 0x000fc80000000f00 */
[----:B--2---:R-:W-:Y:S02]  /*af60*/  LEA R4, R3, R0, 0x18 ;  /* 0x0000000003047211 */ /* 0x004fe400078ec0ff */
[----:B------:R-:W-:-:S03]  /*af70*/  SHF.L.U32 R0, R10, 0x1f, RZ ;  /* 0x0000001f0a007819 */ /* 0x000fc600000006ff */
[----:B------:R-:W-:-:S04]  /*af80*/  VIADD R3, R4, 0x36420 ;  /* 0x0003642004037836 */ /* 0x000fc80000000000 */
[C---:B-1----:R-:W-:Y:S02]  /*af90*/  IMAD R9, R20.reuse, 0x8, R3 ;  /* 0x0000000814097824 */ /* 0x042fe400078e0203 */
        /* <DEDUP_REMOVED lines=9> */
.L_x_1959:
[----:B------:R-:W2:Y:S02]  /*b030*/  SYNCS.PHASECHK.TRANS64.TRYWAIT P0, [R3+URZ], R2 ;  /* 0x00000002030075a7 */ /* 0x000ea4000800017f */
[----:B--2---:R-:W-:Y:S05]  /*b040*/  @!P0 BRA `(.L_x_1942) ;  /* 0x0000000400608947 */ /* 0x004fea0003800000 */
.L_x_1960:
[----:B------:R-:W-:Y:S05]  /*b050*/  @!P2 BRA `(.L_x_1943) ;  /* 0x000000000004a947 */ /* 0x000fea0003800000 */
[----:B---3--:R-:W-:Y:S01]  /*b060*/  BPT.TRAP 0x1 ;  /* 0x000000040000795c */ /* 0x008fe20000300000 */
.L_x_1943:
[----:B------:R-:W-:-:S07]  /*b070*/  SHF.L.U32 R5, R5, 0x1f, RZ ;  /* 0x0000001f05057819 */ /* 0x000fce00000006ff */
.L_x_1944:
[----:B----4-:R4:W1:Y:S02]  /*b080*/  SYNCS.PHASECHK.TRANS64.TRYWAIT P0, [R4+URZ+0x36438], R5 ;  /* 0x03643805040075a7 */ /* 0x010864000800017f */
[----:B-1----:R-:W-:Y:S05]  /*b090*/  @!P0 NANOSLEEP.SYNCS 0x989680 ;  /* 0x009896800000895d */ /* 0x002fea0003900000 */
[----:B------:R-:W1:Y:S02]  /*b0a0*/  @!P0 SYNCS.PHASECHK.TRANS64 P0, [R4+URZ+0x36438], R5 ;  /* 0x03643805040085a7 */ /* 0x000e64000800007f */
[----:B-1----:R-:W-:Y:S05]  /*b0b0*/  @!P0 BRA `(.L_x_1944) ;  /* 0xfffffffc00f08947 */ /* 0x002fea000383ffff */
.L_x_1790:
[----:B---3--:R-:W-:Y:S05]  /*b0c0*/  BSYNC B6 ;  /* 0x0000000000067941 */ /* 0x008fea0003800000 */
.L_x_1784:
[----:B------:R-:W-:Y:S05]  /*b0d0*/  EXIT ;  /* 0x000000000000794d */ /* 0x000fea0003800000 */
.L_x_1801:
[----:B------:R-:W-:Y:S02]  /*b0e0*/  IMAD.MOV.U32 R12, RZ, RZ, RZ ;  /* 0x000000ffff0c7224 */ /* 0x000fe400078e00ff */
[----:B------:R-:W-:Y:S02]  /*b0f0*/  IMAD.MOV.U32 R11, RZ, RZ, 0x1f ;  /* 0x0000001fff0b7424 */ /* 0x000fe400078e00ff */
[----:B------:R-:W-:-:S07]  /*b100*/  IMAD.MOV.U32 R15, RZ, RZ, -0x1 ;  /* 0xffffffffff0f7424 */ /* 0x000fce00078e00ff */
[----:B------:R-:W-:Y:S05]  /*b110*/  WARPSYNC.COLLECTIVE R15, `(.L_x_1945) ;  /* 0x000000000f087348 */ /* 0x000fea0003c00000 */
[----:B------:R1:W2:Y:S02]  /*b120*/  SHFL.IDX P6, R14, R13, R12, R11 ;  /* 0x0000000c0d0e7389 */ /* 0x0002a400000c000b */
[----:B-12---:R-:W-:Y:S01]  /*b130*/  ENDCOLLECTIVE ;  /* 0x000000000000791b */ /* 0x006fe20003800000 */
.L_x_1945:
[----:B------:R-:W-:Y:S05]  /*b140*/  BRA `(.L_x_1946) ;  /* 0xffffff6000a87947 */ /* 0x000fea000383ffff */
.L_x_1803:
[----:B--2---:R2:W3:Y:S02]  /*b150*/  SYNCS.PHASECHK.TRANS64.TRYWAIT P0, [R154+URZ+0x36400], R11 ;  /* 0x0364000b9a0075a7 */ /* 0x0044e4000800017f */
[----:B---3--:R-:W-:Y:S05]  /*b160*/  @!P0 NANOSLEEP.SYNCS 0x989680 ;  /* 0x009896800000895d */ /* 0x008fea0003900000 */
[----:B------:R-:W3:Y:S02]  /*b170*/  @!P0 SYNCS.PHASECHK.TRANS64 P0, [R154+URZ+0x36400], R11 ;  /* 0x0364000b9a0085a7 */ /* 0x000ee4000800007f */
[----:B---3--:R-:W-:Y:S05]  /*b180*/  @!P0 BRA `(.L_x_1803) ;  /* 0xfffffffc00f08947 */ /* 0x008fea000383ffff */
[----:B------:R-:W-:Y:S05]  /*b190*/  BRA `(.L_x_1802) ;  /* 0xffffff6000e07947 */ /* 0x000fea000383ffff */
.L_x_1807:
[----:B--2---:R2:W3:Y:S02]  /*b1a0*/  SYNCS.PHASECHK.TRANS64.TRYWAIT P1, [R3+URZ+0x36410], R12 ;  /* 0x0364100c030075a7 */ /* 0x0044e4000802017f */
[----:B---3--:R-:W-:Y:S05]  /*b1b0*/  @!P1 NANOSLEEP.SYNCS 0x989680 ;  /* 0x009896800000995d */ /* 0x008fea0003900000 */
[----:B------:R-:W3:Y:S02]  /*b1c0*/  @!P1 SYNCS.PHASECHK.TRANS64 P1, [R3+URZ+0x36410], R12 ;  /* 0x0364100c030095a7 */ /* 0x000ee4000802007f */
[----:B---3--:R-:W-:Y:S05]  /*b1d0*/  @!P1 BRA `(.L_x_1807) ;  /* 0xfffffffc00f09947 */ /* 0x008fea000383ffff */
[----:B------:R-:W-:Y:S05]  /*b1e0*/  BRA `(.L_x_1806) ;  /* 0xffffff6800a87947 */ /* 0x000fea000383ffff */
.L_x_1811:
[----:B------:R1:W1:Y:S02]  /*b1f0*/  SYNCS.PHASECHK.TRANS64.TRYWAIT P1, [R154+URZ+0x36430], R13 ;  /* 0x0364300d9a0075a7 */ /* 0x000264000802017f */
[----:B-1----:R-:W-:Y:S05]  /*b200*/  @!P1 NANOSLEEP.SYNCS 0x989680 ;  /* 0x009896800000995d */ /* 0x002fea0003900000 */
[----:B------:R-:W1:Y:S02]  /*b210*/  @!P1 SYNCS.PHASECHK.TRANS64 P1, [R154+URZ+0x36430], R13 ;  /* 0x0364300d9a0095a7 */ /* 0x000e64000802007f */
[----:B-1----:R-:W-:Y:S05]  /*b220*/  @!P1 BRA `(.L_x_1811) ;  /* 0xfffffffc00f09947 */ /* 0x002fea000383ffff */
[----:B------:R-:W-:Y:S05]  /*b230*/  BRA `(.L_x_1810) ;  /* 0xffffff70004c7947 */ /* 0x000fea000383ffff */
.L_x_1920:
[----:B-1----:R1:W2:Y:S02]  /*b240*/  SYNCS.PHASECHK.TRANS64.TRYWAIT P1, [R8+URZ+0x36420], R9 ;  /* 0x03642009080075a7 */ /* 0x0022a4000802017f */
[----:B--2---:R-:W-:Y:S05]  /*b250*/  @!P1 NANOSLEEP.SYNCS 0x989680 ;  /* 0x009896800000995d */ /* 0x004fea0003900000 */
[----:B------:R-:W2:Y:S02]  /*b260*/  @!P1 SYNCS.PHASECHK.TRANS64 P1, [R8+URZ+0x36420], R9 ;  /* 0x03642009080095a7 */ /* 0x000ea4000802007f */
[----:B--2---:R-:W-:Y:S05]  /*b270*/  @!P1 BRA `(.L_x_1920) ;  /* 0xfffffffc00f09947 */ /* 0x004fea000383ffff */
[----:B------:R-:W-:Y:S05]  /*b280*/  BRA `(.L_x_1947) ;  /* 0xffffffdc00607947 */ /* 0x000fea000383ffff */
.L_x_1924:
[----:B-1----:R1:W2:Y:S02]  /*b290*/  SYNCS.PHASECHK.TRANS64.TRYWAIT P1, [R8+URZ+0x36438], R9 ;  /* 0x03643809080075a7 */ /* 0x0022a4000802017f */
[----:B--2---:R-:W-:Y:S05]  /*b2a0*/  @!P1 NANOSLEEP.SYNCS 0x989680 ;  /* 0x009896800000995d */ /* 0x004fea0003900000 */
[----:B------:R-:W2:Y:S02]  /*b2b0*/  @!P1 SYNCS.PHASECHK.TRANS64 P1, [R8+URZ+0x36438], R9 ;  /* 0x03643809080095a7 */ /* 0x000ea4000802007f */
[----:B--2---:R-:W-:Y:S05]  /*b2c0*/  @!P1 BRA `(.L_x_1924) ;  /* 0xfffffffc00f09947 */ /* 0x004fea000383ffff */
[----:B------:R-:W-:Y:S05]  /*b2d0*/  BRA `(.L_x_1948) ;  /* 0xffffffe400507947 */ /* 0x000fea000383ffff */
.L_x_1926:
[----:B--2---:R2:W3:Y:S02]  /*b2e0*/  SYNCS.PHASECHK.TRANS64.TRYWAIT P1, [R8+URZ+0x36428], R7 ;  /* 0x03642807080075a7 */ /* 0x0044e4000802017f */
[----:B---3--:R-:W-:Y:S05]  /*b2f0*/  @!P1 NANOSLEEP.SYNCS 0x989680 ;  /* 0x009896800000995d */ /* 0x008fea0003900000 */
[----:B------:R-:W3:Y:S02]  /*b300*/  @!P1 SYNCS.PHASECHK.TRANS64 P1, [R8+URZ+0x36428], R7 ;  /* 0x03642807080095a7 */ /* 0x000ee4000802007f */
[----:B---3--:R-:W-:Y:S05]  /*b310*/  @!P1 BRA `(.L_x_1926) ;  /* 0xfffffffc00f09947 */ /* 0x008fea000383ffff */
[----:B------:R-:W-:Y:S05]  /*b320*/  BRA `(.L_x_1949) ;  /* 0xffffffe800187947 */ /* 0x000fea000383ffff */
.L_x_1928:
[----:B------:R-:W-:-:S04]  /*b330*/  SHF.L.U32 R22, RZ, 0x1f, RZ ;  /* 0x0000001fff167819 */ /* 0x000fc800000006ff */
[----:B------:R2:W3:Y:S03]  /*b340*/  SYNCS.PHASECHK.TRANS64.TRYWAIT P1, [R8+URZ+0x36438], R22 ;  /* 0x03643816080075a7 */ /* 0x0004e6000802017f */
[----:B---3--:R-:W-:Y:S05]  /*b350*/  @!P1 NANOSLEEP.SYNCS 0x989680 ;  /* 0x009896800000995d */ /* 0x008fea0003900000 */
[----:B------:R2:W3:Y:S02]  /*b360*/  @!P1 SYNCS.PHASECHK.TRANS64 P1, [R8+URZ+0x36438], R22 ;  /* 0x03643816080095a7 */ /* 0x0004e4000802007f */
[----:B--2---:R-:W2:Y:S02]  /*b370*/  S2R R22, SR_TID.X ;  /* 0x0000000000167919 */ /* 0x004ea40000002100 */
[----:B--2---:R-:W-:Y:S01]  /*b380*/  LOP3.LUT R22, R22, 0x1f, RZ, 0xc0, !PT ;  /* 0x0000001f16167812 */ /* 0x004fe200078ec0ff */
[----:B---3--:R-:W-:Y:S06]  /*b390*/  @!P1 BRA `(.L_x_1928) ;  /* 0xfffffffc00e49947 */ /* 0x008fec000383ffff */
[----:B------:R-:W-:Y:S05]  /*b3a0*/  BRA `(.L_x_1950) ;  /* 0xffffffe800cc7947 */ /* 0x000fea000383ffff */
.L_x_1930:
[----:B------:R-:W-:-:S07]  /*b3b0*/  SHF.L.U32 R5, R10, 0x1f, RZ ;  /* 0x0000001f0a057819 */ /* 0x000fce00000006ff */
.L_x_1951:
[----:B--2---:R2:W3:Y:S02]  /*b3c0*/  SYNCS.PHASECHK.TRANS64.TRYWAIT P1, [R8+URZ+0x36420], R5 ;  /* 0x03642005080075a7 */ /* 0x0044e4000802017f */
[----:B---3--:R-:W-:Y:S05]  /*b3d0*/  @!P1 NANOSLEEP.SYNCS 0x989680 ;  /* 0x009896800000995d */ /* 0x008fea0003900000 */
[----:B------:R-:W3:Y:S02]  /*b3e0*/  @!P1 SYNCS.PHASECHK.TRANS64 P1, [R8+URZ+0x36420], R5 ;  /* 0x03642005080095a7 */ /* 0x000ee4000802007f */
[----:B---3--:R-:W-:Y:S05]  /*b3f0*/  @!P1 BRA `(.L_x_1951) ;  /* 0xfffffffc00f09947 */ /* 0x008fea000383ffff */
[----:B------:R-:W-:Y:S05]  /*b400*/  BRA `(.L_x_1952) ;  /* 0xffffffec00687947 */ /* 0x000fea000383ffff */
.L_x_1933:
[----:B--2---:R2:W3:Y:S02]  /*b410*/  SYNCS.PHASECHK.TRANS64.TRYWAIT P1, [R8+URZ+0x36438], R9 ;  /* 0x03643809080075a7 */ /* 0x0044e4000802017f */
[----:B---3--:R-:W-:Y:S05]  /*b420*/  @!P1 NANOSLEEP.SYNCS 0x989680 ;  /* 0x009896800000995d */ /* 0x008fea0003900000 */
[----:B------:R-:W3:Y:S02]  /*b430*/  @!P1 SYNCS.PHASECHK.TRANS64 P1, [R8+URZ+0x36438], R9 ;  /* 0x03643809080095a7 */ /* 0x000ee4000802007f */
[----:B---3--:R-:W-:Y:S05]  /*b440*/  @!P1 BRA `(.L_x_1933) ;  /* 0xfffffffc00f09947 */ /* 0x008fea000383ffff */
[----:B------:R-:W-:Y:S05]  /*b450*/  BRA `(.L_x_1953) ;  /* 0xfffffff000347947 */ /* 0x000fea000383ffff */
.L_x_1935:
[----:B-1----:R1:W2:Y:S02]  /*b460*/  SYNCS.PHASECHK.TRANS64.TRYWAIT P1, [R8+URZ+0x36428], R5 ;  /* 0x03642805080075a7 */ /* 0x0022a4000802017f */
[----:B--2---:R-:W-:Y:S05]  /*b470*/  @!P1 NANOSLEEP.SYNCS 0x989680 ;  /* 0x009896800000995d */ /* 0x004fea0003900000 */
[----:B------:R-:W2:Y:S02]  /*b480*/  @!P1 SYNCS.PHASECHK.TRANS64 P1, [R8+URZ+0x36428], R5 ;  /* 0x03642805080095a7 */ /* 0x000ea4000802007f */
[----:B--2---:R-:W-:Y:S05]  /*b490*/  @!P1 BRA `(.L_x_1935) ;  /* 0xfffffffc00f09947 */ /* 0x004fea000383ffff */
[----:B------:R-:W-:Y:S05]  /*b4a0*/  BRA `(.L_x_1954) ;  /* 0xfffffff000e07947 */ /* 0x000fea000383ffff */
.L_x_1937:
[----:B--2---:R2:W3:Y:S02]  /*b4b0*/  SYNCS.PHASECHK.TRANS64.TRYWAIT P1, [R8+URZ+0x36438], R3 ;  /* 0x03643803080075a7 */ /* 0x0044e4000802017f */
[----:B---3--:R-:W-:Y:S05]  /*b4c0*/  @!P1 NANOSLEEP.SYNCS 0x989680 ;  /* 0x009896800000995d */ /* 0x008fea0003900000 */
[----:B------:R-:W3:Y:S02]  /*b4d0*/  @!P1 SYNCS.PHASECHK.TRANS64 P1, [R8+URZ+0x36438], R3 ;  /* 0x03643803080095a7 */ /* 0x000ee4000802007f */
[----:B---3--:R-:W-:Y:S05]  /*b4e0*/  @!P1 BRA `(.L_x_1937) ;  /* 0xfffffffc00f09947 */ /* 0x008fea000383ffff */
[----:B------:R-:W-:Y:S05]  /*b4f0*/  BRA `(.L_x_1955) ;  /* 0xfffffff4009c7947 */ /* 0x000fea000383ffff */
.L_x_1939:
[----:B------:R-:W-:Y:S01]  /*b500*/  BSSY B0, `(.L_x_1956) ;  /* 0x0000006000007945 */ /* 0x000fe20003800000 */
[----:B------:R-:W-:-:S07]  /*b510*/  IMAD.MOV.U32 R15, RZ, RZ, -0x1 ;  /* 0xffffffffff0f7424 */ /* 0x000fce00078e00ff */
[----:B-1-3--:R-:W-:Y:S05]  /*b520*/  WARPSYNC.COLLECTIVE R15, `(.L_x_1957) ;  /* 0x000000000f0c7348 */ /* 0x00afea0003c00000 */
[----:B------:R-:W-:Y:S02]  /*b530*/  ELECT P6, UR62, PT ;  /* 0x00000000003e782f */ /* 0x000fe400038c0000 */
[----:B------:R-:W-:Y:S01]  /*b540*/  MOV R14, UR62 ;  /* 0x0000003e000e7c02 */ /* 0x000fe20008000f00 */
[----:B-1-3--:R-:W-:Y:S10]  /*b550*/  ENDCOLLECTIVE ;  /* 0x000000000000791b */ /* 0x00aff40003800000 */
.L_x_1957:
[----:B------:R-:W-:Y:S05]  /*b560*/  BSYNC B0 ;  /* 0x0000000000007941 */ /* 0x000fea0003800000 */
.L_x_1956:
[----:B------:R-:W-:Y:S05]  /*b570*/  BRA `(.L_x_1958) ;  /* 0xfffffff800587947 */ /* 0x000fea000383ffff */
.L_x_1941:
[----:B-1----:R1:W2:Y:S02]  /*b580*/  SYNCS.PHASECHK.TRANS64.TRYWAIT P0, [R9+URZ], R0 ;  /* 0x00000000090075a7 */ /* 0x0022a4000800017f */
[----:B--2---:R-:W-:Y:S05]  /*b590*/  @!P0 NANOSLEEP.SYNCS 0x989680 ;  /* 0x009896800000895d */ /* 0x004fea0003900000 */
[----:B------:R-:W2:Y:S02]  /*b5a0*/  @!P0 SYNCS.PHASECHK.TRANS64 P0, [R9+URZ], R0 ;  /* 0x00000000090085a7 */ /* 0x000ea4000800007f */
[----:B--2---:R-:W-:Y:S05]  /*b5b0*/  @!P0 BRA `(.L_x_1941) ;  /* 0xfffffffc00f08947 */ /* 0x004fea000383ffff */
[----:B------:R-:W-:Y:S05]  /*b5c0*/  BRA `(.L_x_1959) ;  /* 0xfffffff800987947 */ /* 0x000fea000383ffff */
.L_x_1942:
[----:B--2---:R2:W4:Y:S02]  /*b5d0*/  SYNCS.PHASECHK.TRANS64.TRYWAIT P0, [R3+URZ], R2 ;  /* 0x00000002030075a7 */ /* 0x004524000800017f */
[----:B----4-:R-:W-:Y:S05]  /*b5e0*/  @!P0 NANOSLEEP.SYNCS 0x989680 ;  /* 0x009896800000895d */ /* 0x010fea0003900000 */
[----:B------:R-:W4:Y:S02]  /*b5f0*/  @!P0 SYNCS.PHASECHK.TRANS64 P0, [R3+URZ], R2 ;  /* 0x00000002030085a7 */ /* 0x000f24000800007f */
[----:B----4-:R-:W-:Y:S05]  /*b600*/  @!P0 BRA `(.L_x_1942) ;  /* 0xfffffffc00f08947 */ /* 0x010fea000383ffff */
[----:B------:R-:W-:Y:S05]  /*b610*/  BRA `(.L_x_1960) ;  /* 0xfffffff8008c7947 */ /* 0x000fea000383ffff */
.L_x_1961:
        /* <DEDUP_REMOVED lines=14> */
.L_x_3867:


//--------------------- .text._ZN7cutlass13device_kernelIN5flash11enable_sm90INS1_16FlashAttnBwdSm90INS1_25CollectiveMainloopBwdSm90ILi2ELi1ELi1EN4cute5tupleIJNS5_1CILi1EEES8_S8_EEENS6_IJNS7_ILi64EEENS7_ILi96EEENS7_ILi192EEEEEENS_10bfloat16_tEfNS_4arch4Sm90ELb0ELb1ELb0ELb1ELb1ELb0ELb1ELb0ELi3ELi1ELi1ELi1ELb0EEENS1_21CollectiveEpilogueBwdISD_SE_SG_Li384ELb1ELb1ELi3EEENS1_19SingleTileSchedulerILb1ELb0ELb0ELi96EEEEEEEEEvNT_6ParamsE --------------------------
	.section	.text._ZN7cutlass13device_kernelIN5flash11enable_sm90INS1_16FlashAttnBwdSm90INS1_25CollectiveMainloopBwdSm90ILi2ELi1ELi1EN4cute5tupleIJNS5_1CILi1EEES8_S8_EEENS6_IJNS7_ILi64EEENS7_ILi96EEENS7_ILi192EEEEEENS_10bfloat16_tEfNS_4arch4Sm90ELb0ELb1ELb0ELb1ELb1ELb0ELb1ELb0ELi3ELi1ELi1ELi1ELb0EEENS1_21CollectiveEpilogueBwdISD_SE_SG_Li384ELb1ELb1ELi3EEENS1_19SingleTileSchedulerILb1ELb0ELb0ELi96EEEEEEEEEvNT_6ParamsE,"ax",@progbits
	.align	128
.text._ZN7cutlass13device_kernelIN5flash11enable_sm90INS1_16FlashAttnBwdSm90INS1_25CollectiveMainloopBwdSm90ILi2ELi1ELi1EN4cute5tupleIJNS5_1CILi1EEES8_S8_EEENS6_IJNS7_ILi64EEENS7_ILi96EEENS7_ILi192EEEEEENS_10bfloat16_tEfNS_4arch4Sm90ELb0ELb1ELb0ELb1ELb1ELb0ELb1ELb0ELi3ELi1ELi1ELi1ELb0EEENS1_21CollectiveEpilogueBwdISD_SE_SG_Li384ELb1ELb1ELi3EEENS1_19SingleTileSchedulerILb1ELb0ELb0ELi96EEEEEEEEEvNT_6ParamsE:
        .type           _ZN7cutlass13device_kernelIN5flash11enable_sm90INS1_16FlashAttnBwdSm90INS1_25CollectiveMainloopBwdSm90ILi2ELi1ELi1EN4cute5tupleIJNS5_1CILi1EEES8_S8_EEENS6_IJNS7_ILi64EEENS7_ILi96EEENS7_ILi192EEEEEENS_10bfloat16_tEfNS_4arch4Sm90ELb0ELb1ELb0ELb1ELb1ELb0ELb1ELb0ELi3ELi1ELi1ELi1ELb0EEENS1_21CollectiveEpilogueBwdISD_SE_SG_Li384ELb1ELb1ELi3EEENS1_19SingleTileSchedulerILb1ELb0ELb0ELi96EEEEEEEEEvNT_6ParamsE,@function
        .size           _ZN7cutlass13device_kernelIN5flash11enable_sm90INS1_16FlashAttnBwdSm90INS1_25CollectiveMainloopBwdSm90ILi2ELi1ELi1EN4cute5tupleIJNS5_1CILi1EEES8_S8_EEENS6_IJNS7_ILi64EEENS7_ILi96EEENS7_ILi192EEEEEENS_10bfloat16_tEfNS_4arch4Sm90ELb0ELb1ELb0ELb1ELb1ELb0ELb1ELb0ELi3ELi1ELi1ELi1ELb0EEENS1_21CollectiveEpilogueBwdISD_SE_SG_Li384ELb1ELb1ELi3EEENS1_19SingleTileSchedulerILb1ELb0ELb0ELi96EEEEEEEEEvNT_6ParamsE,(.L_x_3868 - _ZN7cutlass13device_kernelIN5flash11enable_sm90INS1_16FlashAttnBwdSm90INS1_25CollectiveMainloopBwdSm90ILi2ELi1ELi1EN4cute5tupleIJNS5_1CILi1EEES8_S8_EEENS6_IJNS7_ILi64EEENS7_ILi96EEENS7_ILi192EEEEEENS_10bfloat16_tEfNS_4arch4Sm90ELb0ELb1ELb0ELb1ELb1ELb0ELb1ELb0ELi3ELi1ELi1ELi1ELb0EEENS1_21CollectiveEpilogueBwdISD_SE_SG_Li384ELb1ELb1ELi3EEENS1_19SingleTileSchedulerILb1ELb0ELb0ELi96EEEEEEEEEvNT_6ParamsE)
        .other          _ZN7cutlass13device_kernelIN5flash11enable_sm90INS1_16FlashAttnBwdSm90INS1_25CollectiveMainloopBwdSm90ILi2ELi1ELi1EN4cute5tupleIJNS5_1CILi1EEES8_S8_EEENS6_IJNS7_ILi64EEENS7_ILi96EEENS7_ILi192EEEEEENS_10bfloat16_tEfNS_4arch4Sm90ELb0ELb1ELb0ELb1ELb1ELb0ELb1ELb0ELi3ELi1ELi1ELi1ELb0EEENS1_21CollectiveEpilogueBwdISD_SE_SG_Li384ELb1ELb1ELi3EEENS1_19SingleTileSchedulerILb1ELb0ELb0ELi96EEEEEEEEEvNT_6ParamsE,@"STO_CUDA_ENTRY STV_DEFAULT"
_ZN7cutlass13device_kernelIN5flash11enable_sm90INS1_16FlashAttnBwdSm90INS1_25CollectiveMainloopBwdSm90ILi2ELi1ELi1EN4cute5tupleIJNS5_1CILi1EEES8_S8_EEENS6_IJNS7_ILi64EEENS7_ILi96EEENS7_ILi192EEEEEENS_10bfloat16_tEfNS_4arch4Sm90ELb0ELb1ELb0ELb1ELb1ELb0ELb1ELb0ELi3ELi1ELi1ELi1ELb0EEENS1_21CollectiveEpilogueBwdISD_SE_SG_Li384ELb1ELb1ELi3EEENS1_19SingleTileSchedulerILb1ELb0ELb0ELi96EEEEEEEEEvNT_6ParamsE:
        /* <DEDUP_REMOVED lines=23> */
.L_x_1963:
[----:B------:R-:W-:Y:S05]  /*0170*/  BSYNC B0 ;  /* 0x0000000000007941 */ /* 0x000fea0003800000 */
.L_x_1962:
        /* <DEDUP_REMOVED lines=37> */
.L_x_1964:
        /* <DEDUP_REMOVED lines=20> */
.L_x_1965:
[----:B------:R-:W-:Y:S01]  /*0510*/  PLOP3.LUT P0, PT, PT, PT, UP0, 0x80, 0x0 ;  /* 0x000000000000781c */ /* 0x000fe20003f0f008 */
[----:B------:R-:W-:Y:S01]  /*0520*/  NOP ;  /* 0x0000000000007918 */ /* 0x000fe20000000000 */
[----:B------:R-:W-:Y:S01]  /*0530*/  ULDC.64 UR46, c[0x0][0x208] ;  /* 0x00008200002e7ab9 */ /* 0x000fe20000000a00 */
[----:B------:R-:W-:Y:S01]  /*0540*/  BSSY B6, `(.L_x_1966) ;  /* 0x0000b9f000067945 */ /* 0x000fe20003800000 */
[----:B-12-4-:R-:W-:Y:S09]  /*0550*/  BAR.SYNC.DEFER_BLOCKING 0x0 ;  /* 0x0000000000007b1d */ /* 0x016ff20000010000 */
[----:B------:R-:W-:Y:S05]  /*0560*/  @!P0 BRA `(.L_x_1967) ;  /* 0x0000006400cc8947 */ /* 0x000fea0003800000 */
.L_x_1968:
        /* <DEDUP_REMOVED lines=21> */
.L_x_1969:
        /* <DEDUP_REMOVED lines=10> */
.L_x_1971:
[----:B------:R-:W2:Y:S02]  /*0760*/  LDC R0, c[0x0][0x8bc] ;  /* 0x00022f00ff007b82 */ /* 0x000ea40000000800 */
.L_x_1970:
        /* <DEDUP_REMOVED lines=15> */
.L_x_1973:
        /* <DEDUP_REMOVED lines=10> */
.L_x_1974:
        /* <DEDUP_REMOVED lines=8> */
.L_x_1975:
        /* <DEDUP_REMOVED lines=9> */
.L_x_1976:
        /* <DEDUP_REMOVED lines=22> */
.L_x_1977:
        /* <DEDUP_REMOVED lines=78> */
.L_x_1980:
        /* <DEDUP_REMOVED lines=15> */
.L_x_1979:
        /* <DEDUP_REMOVED lines=20> */
.L_x_1982:
        /* <DEDUP_REMOVED lines=15> */
.L_x_1981:
        /* <DEDUP_REMOVED lines=8> */
.L_x_2156:
        /* <DEDUP_REMOVED lines=19> */
.L_x_1984:
        /* <DEDUP_REMOVED lines=108> */
.L_x_2004:
[----:B------:R-:W-:-:S13]  /*1be0*/  ISETP.NE.AND P0, PT, R155, 0x3, PT ;  /* 0x000000039b00780c */ /* 0x000fda0003f05270 */
[----:B-1----:R-:W-:Y:S05]  /*1bf0*/  @!P0 BRA `(.L_x_1986) ;  /* 0x0000000000048947 */ /* 0x002fea0003800000 */
[----:B------:R-:W-:Y:S01]  /*1c00*/  BPT.TRAP 0x1 ;  /* 0x000000040000795c */ /* 0x000fe20000300000 */
.L_x_1986:
[----:B------:R-:W-:Y:S02]  /*1c10*/  LEA R3, R2, UR36, 0x3 ;  /* 0x0000002402037c11 */ /* 0x000fe4000f8e18ff */
[----:B------:R-:W-:-:S04]  /*1c20*/  SHF.L.U32 R12, R7, 0x1f, RZ ;  /* 0x0000001f070c7819 */ /* 0x000fc800000006ff */
[----:B------:R1:W2:Y:S01]  /*1c30*/  SYNCS.PHASECHK.TRANS64.TRYWAIT P1, [R3+URZ+0x36410], R12 ;  /* 0x0364100c030075a7 */ /* 0x0002a2000802017f */
[----:B------:R-:W-:Y:S05]  /*1c40*/  @!P0 BRA `(.L_x_1987) ;  /* 0x0000000000048947 */ /* 0x000fea0003800000 */
[----:B------:R-:W-:Y:S01]  /*1c50*/  BPT.TRAP 0x1 ;  /* 0x000000040000795c */ /* 0x000fe20000300000 */
.L_x_1987:
[----:B--2---:R-:W-:Y:S05]  /*1c60*/  @P1 BRA `(.L_x_1988) ;  /* 0x0000000000081947 */ /* 0x004fea0003800000 */
[----:B------:R-:W2:Y:S02]  /*1c70*/  SYNCS.PHASECHK.TRANS64.TRYWAIT P1, [R3+URZ+0x36410], R12 ;  /* 0x0364100c030075a7 */ /* 0x000ea4000802017f */
[----:B--2---:R-:W-:Y:S05]  /*1c80*/  @!P1 BRA `(.L_x_1989) ;  /* 0x000000a000e09947 */ /* 0x004fea0003800000 */
.L_x_1988:
        /* <DEDUP_REMOVED lines=103> */
.L_x_1990:
[----:B------:R-:W-:-:S04]  /*2300*/  SHF.L.U32 R13, R5, 0x1f, RZ ;  /* 0x0000001f050d7819 */ /* 0x000fc800000006ff */
[----:B------:R4:W1:Y:S01]  /*2310*/  SYNCS.PHASECHK.TRANS64.TRYWAIT P1, [UR36+0x36430], R13 ;  /* 0x0364300dff0075a7 */ /* 0x0008620008020164 */
[----:B------:R-:W-:Y:S05]  /*2320*/  @!P0 BRA `(.L_x_1991) ;  /* 0x0000000000048947 */ /* 0x000fea0003800000 */
[----:B------:R-:W-:Y:S01]  /*2330*/  BPT.TRAP 0x1 ;  /* 0x000000040000795c */ /* 0x000fe20000300000 */
.L_x_1991:
[----:B-1----:R-:W-:Y:S05]  /*2340*/  @P1 BRA `(.L_x_1992) ;  /* 0x0000000000081947 */ /* 0x002fea0003800000 */
[----:B------:R-:W1:Y:S02]  /*2350*/  SYNCS.PHASECHK.TRANS64.TRYWAIT P1, [UR36+0x36430], R13 ;  /* 0x0364300dff0075a7 */ /* 0x000e640008020164 */
[----:B-1----:R-:W-:Y:S05]  /*2360*/  @!P1 BRA `(.L_x_1993) ;  /* 0x0000009c003c9947 */ /* 0x002fea0003800000 */
.L_x_1992:
        /* <DEDUP_REMOVED lines=112> */
.L_x_1996:
[----:B------:R-:W-:-:S06]  /*2a70*/  UISETP.NE.AND UP0, UPT, UR42, 0x1, UPT ;  /* 0x000000012a00788c */ /* 0x000fcc000bf05270 */
[----:B------:R-:W-:-:S05]  /*2a80*/  PLOP3.LUT P1, PT, PT, PT, UP0, 0x80, 0x0 ;  /* 0x000000000000781c */ /* 0x000fca0003f2f008 */
[----:B------:R-:W-:-:S08]  /*2a90*/  @UP0 ULDC UR5, c[0x0][0x754] ;  /* 0x0001d50000050ab9 */ /* 0x000fd00000000800 */
[----:B------:R-:W-:Y:S01]  /*2aa0*/  @P1 IMAD.HI.U32 R12, R23, UR5, RZ ;  /* 0x00000005170c1c27 */ /* 0x000fe2000f8e00ff */
[----:B------:R-:W-:-:S04]  /*2ab0*/  @UP0 ULDC UR5, c[0x0][0x758] ;  /* 0x0001d60000050ab9 */ /* 0x000fc80000000800 */
[----:B------:R-:W-:-:S07]  /*2ac0*/  @P1 SHF.R.U32.HI R23, RZ, UR5, R12 ;  /* 0x00000005ff171c19 */ /* 0x000fce000801160c */
.L_x_1997:
[----:B------:R-:W-:Y:S05]  /*2ad0*/  BSYNC B0 ;  /* 0x0000000000007941 */ /* 0x000fea0003800000 */
.L_x_1995:
[----:B------:R-:W-:Y:S01]  /*2ae0*/  IMAD R23, R23, UR42, R18 ;  /* 0x0000002a17177c24 */ /* 0x000fe2000f8e0212 */
[----:B------:R-:W-:-:S04]  /*2af0*/  IADD3 R12, R15, UR4, R4 ;  /* 0x000000040f0c7c10 */ /* 0x000fc8000fffe004 */
[----:B------:R-:W-:Y:S02]  /*2b00*/  VIADDMNMX R13, R23, UR42, R13, PT ;  /* 0x0000002a170d7c46 */ /* 0x000fe4000b80010d */
[----:B------:R-:W-:-:S07]  /*2b10*/  VIMNMX R12, R12, R23, !PT ;  /* 0x000000170c0c7248 */ /* 0x000fce0007fe0100 */
.L_x_1994:
        /* <DEDUP_REMOVED lines=51> */
.L_x_2000:
[----:B------:R-:W-:-:S06]  /*2e50*/  UISETP.NE.AND UP0, UPT, UR42, 0x1, UPT ;  /* 0x000000012a00788c */ /* 0x000fcc000bf05270 */
[----:B------:R-:W-:-:S05]  /*2e60*/  PLOP3.LUT P6, PT, PT, PT, UP0, 0x80, 0x0 ;  /* 0x000000000000781c */ /* 0x000fca0003fcf008 */
[----:B------:R-:W-:-:S08]  /*2e70*/  @UP0 ULDC UR4, c[0x0][0x754] ;  /* 0x0001d50000040ab9 */ /* 0x000fd00000000800 */
[----:B------:R-:W-:Y:S01]  /*2e80*/  @P6 IMAD.HI.U32 R12, R13, UR4, RZ ;  /* 0x000000040d0c6c27 */ /* 0x000fe2000f8e00ff */
[----:B------:R-:W-:Y:S01]  /*2e90*/  PLOP3.LUT P6, PT, PT, PT, UP0, 0x80, 0x0 ;  /* 0x000000000000781c */ /* 0x000fe20003fcf008 */
[----:B------:R-:W-:-:S12]  /*2ea0*/  @UP0 ULDC UR4, c[0x0][0x758] ;  /* 0x0001d60000040ab9 */ /* 0x000fd80000000800 */
[----:B------:R-:W-:-:S07]  /*2eb0*/  @P6 SHF.R.U32.HI R13, RZ, UR4, R12 ;  /* 0x00000004ff0d6c19 */ /* 0x000fce000801160c */
.L_x_2001:
[----:B------:R-:W-:Y:S05]  /*2ec0*/  BSYNC B0 ;  /* 0x0000000000007941 */ /* 0x000fea0003800000 */
.L_x_1999:
[----:B------:R-:W-:-:S05]  /*2ed0*/  IMAD R13, R13, UR42, R18 ;  /* 0x0000002a0d0d7c24 */ /* 0x000fca000f8e0212 */
[----:B------:R-:W-:Y:S02]  /*2ee0*/  VIMNMX R14, R14, R13, !PT ;  /* 0x0000000d0e0e7248 */ /* 0x000fe40007fe0100 */
[----:B------:R-:W-:-:S07]  /*2ef0*/  VIADDMNMX R20, R13, UR42, R20, PT ;  /* 0x0000002a0d147c46 */ /* 0x000fce000b800114 */
.L_x_1998:
        /* <DEDUP_REMOVED lines=214> */
.L_x_2002:
        /* <DEDUP_REMOVED lines=59> */
.L_x_2003:
        /* <DEDUP_REMOVED lines=62> */
.L_x_1978:
        /* <DEDUP_REMOVED lines=128> */
.L_x_2006:
        /* <DEDUP_REMOVED lines=54> */
.L_x_2008:
[----:B------:R-:W-:Y:S05]  /*4f50*/  BSYNC B0 ;  /* 0x0000000000007941 */ /* 0x000fea0003800000 */
.L_x_2007:
        /* <DEDUP_REMOVED lines=15> */
.L_x_2010:
[----:B------:R-:W-:Y:S05]  /*5050*/  BSYNC B0 ;  /* 0x0000000000007941 */ /* 0x000fea0003800000 */
.L_x_2009:
        /* <DEDUP_REMOVED lines=18> */
.L_x_2012:
[----:B------:R-:W-:Y:S05]  /*5180*/  BSYNC B0 ;  /* 0x0000000000007941 */ /* 0x000fea0003800000 */
.L_x_2011:
        /* <DEDUP_REMOVED lines=17> */
.L_x_2014:
[----:B------:R-:W-:Y:S05]  /*52a0*/  BSYNC B0 ;  /* 0x0000000000007941 */ /* 0x000fea0003800000 */
.L_x_2013:
        /* <DEDUP_REMOVED lines=18> */
.L_x_2016:
[----:B------:R-:W-:Y:S05]  /*53d0*/  BSYNC B0 ;  /* 0x0000000000007941 */ /* 0x000fea0003800000 */
.L_x_2015:
        /* <DEDUP_REMOVED lines=19> */
.L_x_2018:
[----:B------:R-:W-:Y:S05]  /*5510*/  BSYNC B0 ;  /* 0x0000000000007941 */ /* 0x000fea0003800000 */
.L_x_2017:
        /* <DEDUP_REMOVED lines=26> */
.L_x_2020:
[----:B------:R-:W-:Y:S05]  /*56c0*/  BSYNC B0 ;  /* 0x0000000000007941 */ /* 0x000fea0003800000 */
.L_x_2019:
        /* <DEDUP_REMOVED lines=15> */
.L_x_2022:
[----:B------:R-:W-:Y:S05]  /*57c0*/  BSYNC B0 ;  /* 0x0000000000007941 */ /* 0x000fea0003800000 */
.L_x_2021:
        /* <DEDUP_REMOVED lines=15> */
.L_x_2024:
[----:B------:R-:W-:Y:S05]  /*58c0*/  BSYNC B0 ;  /* 0x0000000000007941 */ /* 0x000fea0003800000 */
.L_x_2023:
        /* <DEDUP_REMOVED lines=15> */
.L_x_2026:
[----:B------:R-:W-:Y:S05]  /*59c0*/  BSYNC B0 ;  /* 0x0000000000007941 */ /* 0x000fea0003800000 */
.L_x_2025:
        /* <DEDUP_REMOVED lines=15> */
.L_x_2028:
[----:B------:R-:W-:Y:S05]  /*5ac0*/  BSYNC B0 ;  /* 0x0000000000007941 */ /* 0x000fea0003800000 */
.L_x_2027:
        /* <DEDUP_REMOVED lines=15> */
.L_x_2005:
        /* <DEDUP_REMOVED lines=30> */
.L_x_2029:
        /* <DEDUP_REMOVED lines=45> */
.L_x_2031:
[----:B------:R-:W-:Y:S05]  /*6070*/  BSYNC B0 ;  /* 0x0000000000007941 */ /* 0x000fea0003800000 */
.L_x_2030:
        /* <DEDUP_REMOVED lines=16> */
.L_x_2033:
[----:B------:R-:W-:Y:S05]  /*6180*/  BSYNC B0 ;  /* 0x0000000000007941 */ /* 0x000fea0003800000 */
.L_x_2032:
        /* <DEDUP_REMOVED lines=16> */
.L_x_2035:
[----:B------:R-:W-:Y:S05]  /*6290*/  BSYNC B0 ;  /* 0x0000000000007941 */ /* 0x000fea0003800000 */
.L_x_2034:
        /* <DEDUP_REMOVED lines=17> */
.L_x_2037:
[----:B------:R-:W-:Y:S05]  /*63b0*/  BSYNC B0 ;  /* 0x0000000000007941 */ /* 0x000fea0003800000 */
.L_x_2036:
        /* <DEDUP_REMOVED lines=16> */
.L_x_2039:
[----:B------:R-:W-:Y:S05]  /*64c0*/  BSYNC B0 ;  /* 0x0000000000007941 */ /* 0x000fea0003800000 */
.L_x_2038:
        /* <DEDUP_REMOVED lines=20> */
.L_x_2041:
[----:B------:R-:W-:Y:S05]  /*6610*/  BSYNC B0 ;  /* 0x0000000000007941 */ /* 0x000fea0003800000 */
.L_x_2040:
        /* <DEDUP_REMOVED lines=24> */
.L_x_2043:
[----:B------:R-:W-:Y:S05]  /*67a0*/  BSYNC B0 ;  /* 0x0000000000007941 */ /* 0x000fea0003800000 */
.L_x_2042:
        /* <DEDUP_REMOVED lines=15> */
.L_x_2045:
[----:B------:R-:W-:Y:S05]  /*68a0*/  BSYNC B0 ;  /* 0x0000000000007941 */ /* 0x000fea0003800000 */
.L_x_2044:
        /* <DEDUP_REMOVED lines=15> */
.L_x_2047:
[----:B------:R-:W-:Y:S05]  /*69a0*/  BSYNC B0 ;  /* 0x0000000000007941 */ /* 0x000fea0003800000 */
.L_x_2046:
        /* <DEDUP_REMOVED lines=15> */
.L_x_2049:
[----:B------:R-:W-:Y:S05]  /*6aa0*/  BSYNC B0 ;  /* 0x0000000000007941 */ /* 0x000fea0003800000 */
.L_x_2048:
        /* <DEDUP_REMOVED lines=15> */
.L_x_2051:
[----:B------:R-:W-:Y:S05]  /*6ba0*/  BSYNC B0 ;  /* 0x0000000000007941 */ /* 0x000fea0003800000 */
.L_x_2050:
        /* <DEDUP_REMOVED lines=15> */
.L_x_1967:
        /* <DEDUP_REMOVED lines=21> */
.L_x_2053:
        /* <DEDUP_REMOVED lines=13> */
.L_x_2055:
[----:B------:R-:W-:-:S05]  /*6ec0*/  ULDC UR4, c[0x0][0x8bc] ;  /* 0x00022f0000047ab9 */ /* 0x000fca0000000800 */
.L_x_2054:
        /* <DEDUP_REMOVED lines=26> */
[----:B------:R-:W-:Y:S01]  /*7070*/  ULDC UR10, c[0x0][0x280] ;  /* 0x0000a000000a7ab9 */ /* 0x000fe20000000800 */
[----:B-1----:R-:W-:-:S11]  /*7080*/  USHF.R.S32.HI UR16, URZ, 0x1f, UR7 ;  /* 0x0000001f3f107899 */ /* 0x002fd60008011407 */
[----:B--2---:R-:W-:Y:S02]  /*7090*/  @P0 R2UR UR4, R0 ;  /* 0x00000000000402ca */ /* 0x004fe400000e0000 */
[----:B------:R-:W-:-:S04]  /*70a0*/  ISETP.NE.U32.AND P0, PT, RZ, UR8, PT ;  /* 0x00000008ff007c0c */ /* 0x000fc8000bf05070 */
        /* <DEDUP_REMOVED lines=14> */
.L_x_2056:
        /* <DEDUP_REMOVED lines=13> */
.L_x_2057:
        /* <DEDUP_REMOVED lines=12> */
.L_x_2058:
[----:B------:R-:W-:Y:S01]  /*7320*/  UIADD3 UR8, -UR12, UR10, UR6 ;  /* 0x0000000a0c087290 */ /* 0x000fe2000fffe106 */
[----:B------:R-:W-:Y:S01]  /*7330*/  ISETP.LE.AND P0, PT, RZ, UR22, PT ;  /* 0x00000016ff007c0c */ /* 0x000fe2000bf03270 */
[----:B------:R-:W-:Y:S01]  /*7340*/  ULDC UR9, c[0x0][0x74c] ;  /* 0x0001d30000097ab9 */ /* 0x000fe20000000800 */
[----:B------:R-:W-:Y:S01]  /*7350*/  ULDC UR20, c[0x0][0x288] ;  /* 0x0000a20000147ab9 */ /* 0x000fe20000000800 */
[----:B------:R-:W-:Y:S02]  /*7360*/  UIADD3 UR9, UR8, -UR9, URZ ;  /* 0x8000000908097290 */ /* 0x000fe4000fffe03f */
[----:B------:R-:W-:Y:S02]  /*7370*/  UIADD3 UR8, UR10, 0x3f, URZ ;  /* 0x0000003f0a087890 */ /* 0x000fe4000fffe03f */
[----:B------:R-:W-:Y:S02]  /*7380*/  USHF.R.S32.HI UR11, URZ, 0x1f, UR9 ;  /* 0x0000001f3f0b7899 */ /* 0x000fe40008011409 */
[----:B------:R-:W-:-:S02]  /*7390*/  USHF.R.S32.HI UR15, URZ, 0x1f, UR14 ;  /* 0x0000001f3f0f7899 */ /* 0x000fc4000801140e */
[----:B------:R-:W-:Y:S02]  /*73a0*/  ULEA.HI UR11, UR11, UR9, URZ, 0x6 ;  /* 0x000000090b0b7291 */ /* 0x000fe4000f8f303f */
[----:B------:R-:W-:Y:S02]  /*73b0*/  USHF.R.S32.HI UR9, URZ, 0x1f, UR8 ;  /* 0x0000001f3f097899 */ /* 0x000fe40008011408 */
[----:B------:R-:W-:Y:S02]  /*73c0*/  USHF.R.S32.HI UR11, URZ, 0x6, UR11 ;  /* 0x000000063f0b7899 */ /* 0x000fe4000801140b */
[----:B------:R-:W-:Y:S02]  /*73d0*/  ULEA.HI UR8, UR9, UR8, URZ, 0x6 ;  /* 0x0000000809087291 */ /* 0x000fe4000f8f303f */
[----:B------:R-:W-:Y:S02]  /*73e0*/  UISETP.LT.AND UP1, UPT, URZ, UR11, UPT ;  /* 0x0000000b3f00728c */ /* 0x000fe4000bf21270 */
[----:B------:R-:W-:-:S02]  /*73f0*/  USHF.R.S32.HI UR8, URZ, 0x6, UR8 ;  /* 0x000000063f087899 */ /* 0x000fc40008011408 */
[----:B------:R-:W-:Y:S02]  /*7400*/  USEL UR13, UR14, URZ, !UP0 ;  /* 0x0000003f0e0d7287 */ /* 0x000fe4000c000000 */
[----:B------:R-:W-:Y:S02]  /*7410*/  USEL UR9, URZ, UR11, !UP1 ;  /* 0x0000000b3f097287 */ /* 0x000fe4000c800000 */
[----:B------:R-:W-:Y:S01]  /*7420*/  UIMAD UR14, UR14, UR20, URZ ;  /* 0x000000140e0e72a4 */ /* 0x000fe2000f8e023f */
[----:B------:R-:W-:Y:S01]  /*7430*/  UMOV UR11, UR8 ;  /* 0x00000008000b7c82 */ /* 0x000fe20008000000 */
[----:B------:R-:W-:Y:S10]  /*7440*/  @!P0 BRA `(.L_x_2059) ;  /* 0x0000000000208947 */ /* 0x000ff40003800000 */
[----:B------:R-:W-:-:S03]  /*7450*/  UIADD3 UR6, UR6, 0x9f, UR10 ;  /* 0x0000009f06067890 */ /* 0x000fc6000fffe00a */
[----:B------:R-:W-:Y:S02]  /*7460*/  ULDC UR10, c[0x0][0x748] ;  /* 0x0001d200000a7ab9 */ /* 0x000fe40000000800 */
[----:B------:R-:W-:-:S04]  /*7470*/  UIADD3 UR6, UR6, UR10, -UR12 ;  /* 0x0000000a06067290 */ /* 0x000fc8000fffe80c */
[----:B------:R-:W-:-:S04]  /*7480*/  USHF.R.S32.HI UR10, URZ, 0x1f, UR6 ;  /* 0x0000001f3f0a7899 */ /* 0x000fc80008011406 */
[----:B------:R-:W-:-:S04]  /*7490*/  ULEA.HI UR10, UR10, UR6, URZ, 0x6 ;  /* 0x000000060a0a7291 */ /* 0x000fc8000f8f303f */
[----:B------:R-:W-:-:S04]  /*74a0*/  USHF.R.S32.HI UR10, URZ, 0x6, UR10 ;  /* 0x000000063f0a7899 */ /* 0x000fc8000801140a */
[----:B------:R-:W-:-:S04]  /*74b0*/  UISETP.LT.AND UP1, UPT, UR8, UR10, UPT ;  /* 0x0000000a0800728c */ /* 0x000fc8000bf21270 */
[----:B------:R-:W-:-:S12]  /*74c0*/  USEL UR11, UR8, UR10, UP1 ;  /* 0x0000000a080b7287 */ /* 0x000fd80008800000 */
.L_x_2059:
[----:B------:R-:W-:Y:S02]  /*74d0*/  UISETP.GT.AND UP1, UPT, UR11, UR9, UPT ;  /* 0x000000090b00728c */ /* 0x000fe4000bf24270 */
[----:B------:R-:W-:Y:S02]  /*74e0*/  USEL UR21, UR15, URZ, !UP0 ;  /* 0x0000003f0f157287 */ /* 0x000fe4000c000000 */
[----:B------:R-:W-:Y:S02]  /*74f0*/  UIADD3 UR23, UP0, UR14, UR7, URZ ;  /* 0x000000070e177290 */ /* 0x000fe4000ff1e03f */
[----:B------:R-:W-:Y:S02]  /*7500*/  PLOP3.LUT P1, PT, PT, PT, UP1, 0x80, 0x0 ;  /* 0x000000000000781c */ /* 0x000fe40003f2f018 */
[----:B------:R-:W-:Y:S01]  /*7510*/  ELECT P0, URZ, PT ;  /* 0x00000000003f782f */ /* 0x000fe20003800000 */
[----:B------:R-:W-:-:S10]  /*7520*/  ULEA.HI.X.SX32 UR10, UR14, UR16, 0x1, UP0 ;  /* 0x000000100e0a7291 */ /* 0x000fd400080f0e3f */
[----:B------:R-:W-:Y:S05]  /*7530*/  @!P1 BRA `(.L_x_2060) ;  /* 0x00000014008c9947 */ /* 0x000fea0003800000 */
[----:B------:R-:W-:Y:S01]  /*7540*/  ULDC.64 UR18, c[0x0][0x2d8] ;  /* 0x0000b60000127ab9 */ /* 0x000fe20000000a00 */
[----:B------:R-:W1:Y:S01]  /*7550*/  S2R R0, SR_TID.X ;  /* 0x0000000000007919 */ /* 0x000e620000002100 */
[----:B------:R-:W-:Y:S02]  /*7560*/  UIMAD UR6, UR16, UR18, URZ ;  /* 0x00000012100672a4 */ /* 0x000fe4000f8e023f */
[----:B------:R-:W-:Y:S02]  /*7570*/  UIMAD.WIDE.U32 UR14, UR7, UR18, URZ ;  /* 0x00000012070e72a5 */ /* 0x000fe4000f8e003f */
[----:B------:R-:W-:Y:S02]  /*7580*/  UIMAD UR19, UR7, UR19, UR6 ;  /* 0x00000013071372a4 */ /* 0x000fe4000f8e0206 */
[----:B------:R-:W-:Y:S02]  /*7590*/  UIADD3 UR7, -UR9, UR11, URZ ;  /* 0x0000000b09077290 */ /* 0x000fe4000fffe13f */
[----:B------:R-:W-:-:S02]  /*75a0*/  UIADD3 UR6, UP0, UR4, UR14, URZ ;  /* 0x0000000e04067290 */ /* 0x000fc4000ff1e03f */
[----:B------:R-:W-:Y:S02]  /*75b0*/  UIADD3 UR19, UR15, UR19, URZ ;  /* 0x000000130f137290 */ /* 0x000fe4000fffe03f */
[----:B------:R-:W-:Y:S02]  /*75c0*/  ULOP3.LUT UR12, UR7, 0x1, URZ, 0xc0, !UPT ;  /* 0x00000001070c7892 */ /* 0x000fe4000f8ec03f */
[----:B------:R-:W-:Y:S02]  /*75d0*/  UIADD3.X UR7, UR5, UR19, URZ, UP0, !UPT ;  /* 0x0000001305077290 */ /* 0x000fe400087fe43f */
[----:B------:R-:W-:Y:S01]  /*75e0*/  UISETP.NE.U32.AND UP0, UPT, UR12, 0x1, UPT ;  /* 0x000000010c00788c */ /* 0x000fe2000bf05070 */
[----:B------:R-:W-:Y:S02]  /*75f0*/  ULDC.64 UR16, c[0x0][0x2e0] ;  /* 0x0000b80000107ab9 */ /* 0x000fe40000000a00 */
[----:B------:R-:W-:-:S03]  /*7600*/  UIMAD UR18, UR21, UR16, URZ ;  /* 0x00000010151272a4 */ /* 0x000fc6000f8e023f */
[----:B------:R-:W-:Y:S01]  /*7610*/  PLOP3.LUT P1, PT, PT, PT, UP0, 0x80, 0x0 ;  /* 0x000000000000781c */ /* 0x000fe20003f2f008 */
[----:B------:R-:W-:Y:S02]  /*7620*/  UIMAD.WIDE.U32 UR6, UR13, UR16, UR6 ;  /* 0x000000100d0672a5 */ /* 0x000fe4000f8e0006 */
[----:B------:R-:W-:Y:S01]  /*7630*/  UIMAD UR17, UR13, UR17, UR18 ;  /* 0x000000110d1172a4 */ /* 0x000fe2000f8e0212 */
[----:B------:R-:W-:Y:S02]  /*7640*/  ULDC UR21, c[0x0][0x760] ;  /* 0x0001d80000157ab9 */ /* 0x000fe40000000800 */
[----:B------:R-:W-:Y:S02]  /*7650*/  UIMAD UR12, UR20, UR21, URZ ;  /* 0x00000015140c72a4 */ /* 0x000fe4000f8e023f */
[----:B------:R-:W-:Y:S01]  /*7660*/  UIADD3 UR24, UR7, UR17, URZ ;  /* 0x0000001107187290 */ /* 0x000fe2000fffe03f */
[----:B-1----:R-:W-:-:S04]  /*7670*/  LOP3.LUT R9, R0, 0x1f, RZ, 0xc0, !PT ;  /* 0x0000001f00097812 */ /* 0x002fc800078ec0ff */
[----:B------:R-:W-:Y:S07]  /*7680*/  @P1 BRA `(.L_x_2061) ;  /* 0x0000000400d01947 */ /* 0x000fee0003800000 */
        /* <DEDUP_REMOVED lines=11> */
.L_x_2064:
[----:B------:R-:W2:Y:S04]  /*7740*/  LDG.E.STRONG.GPU R0, desc[UR46][R2.64] ;  /* 0x0000002e02007981 */ /* 0x000ea8000c1ef900 */
[----:B--2---:R-:W-:Y:S01]  /*7750*/  CCTL.IVALL ;  /* 0x00000000ff00798f */ /* 0x004fe20002000000 */
[----:B------:R-:W-:Y:S05]  /*7760*/  YIELD ;  /* 0x0000000000007946 */ /* 0x000fea0003800000 */
[----:B------:R-:W-:-:S13]  /*7770*/  ISETP.NE.AND P1, PT, R0, UR22, PT ;  /* 0x0000001600007c0c */ /* 0x000fda000bf25270 */
[----:B------:R-:W-:Y:S05]  /*7780*/  @P1 BRA `(.L_x_2064) ;  /* 0xfffffffc00ec1947 */ /* 0x000fea000383ffff */
.L_x_2063:
[----:B------:R-:W-:Y:S05]  /*7790*/  BSYNC B0 ;  /* 0x0000000000007941 */ /* 0x000fea0003800000 */
.L_x_2062:
[----:B------:R-:W-:-:S03]  /*77a0*/  UMOV UR18, 0xffffffff ;  /* 0xffffffff00127882 */ /* 0x000fc60000000000 */
[----:B------:R-:W-:Y:S05]  /*77b0*/  BRA.DIV UR18, `(.L_x_2065) ;  /* 0x0000004a123c7947 */ /* 0x000fea000b800000 */
[----:B------:R-:W-:Y:S01]  /*77c0*/  NOP ;  /* 0x0000000000007918 */ /* 0x000fe20000000000 */
.L_x_2159:
        /* <DEDUP_REMOVED lines=22> */
.L_x_2067:
[----:B------:R-:W-:Y:S05]  /*7930*/  BSYNC B0 ;  /* 0x0000000000007941 */ /* 0x000fea0003800000 */
.L_x_2066:
[----:B------:R-:W-:Y:S06]  /*7940*/  BAR.SYNC.DEFER_BLOCKING 0xe, 0xa0 ;  /* 0x0382800000007b1d */ /* 0x000fec0000010000 */
[----:B------:R-:W-:Y:S04]  /*7950*/  BSSY B0, `(.L_x_2068) ;  /* 0x0000012000007945 */ /* 0x000fe80003800000 */
[----:B------:R-:W-:Y:S05]  /*7960*/  @!P0 BRA `(.L_x_2069) ;  /* 0x0000000000408947 */ /* 0x000fea0003800000 */
[----:B------:R-:W1:Y:S01]  /*7970*/  S2UR UR26, SR_CgaCtaId ;  /* 0x00000000001a79c3 */ /* 0x000e620000008800 */
[----:B------:R-:W-:Y:S01]  /*7980*/  R2UR UR18, R8 ;  /* 0x00000000081272ca */ /* 0x000fe200000e0000 */
[----:B------:R-:W-:Y:S01]  /*7990*/  UMOV UR25, 0x400 ;  /* 0x0000040000197882 */ /* 0x000fe20000000000 */
[----:B------:R-:W-:-:S11]  /*79a0*/  ULDC.64 UR20, c[0x0][0x2c0] ;  /* 0x0000b00000147ab9 */ /* 0x000fd60000000a00 */
[----:B------:R-:W-:-:S04]  /*79b0*/  UIADD3 UR18, UR18, 0x1000, URZ ;  /* 0x0000100012127890 */ /* 0x000fc8000fffe03f */
[----:B------:R-:W-:-:S04]  /*79c0*/  UIADD3 UR27, UP0, UR18, UR6, URZ ;  /* 0x00000006121b7290 */ /* 0x000fc8000ff1e03f */
[----:B------:R-:W-:Y:S02]  /*79d0*/  ULEA.HI.X.SX32 UR18, UR18, UR24, 0x1, UP0 ;  /* 0x0000001812127291 */ /* 0x000fe400080f0e3f */
[----:B-1----:R-:W-:Y:S02]  /*79e0*/  ULEA UR25, UR26, UR25, 0x18 ;  /* 0x000000191a197291 */ /* 0x002fe4000f8ec03f */
[----:B------:R-:W-:Y:S02]  /*79f0*/  ULEA UR20, UP0, UR27, UR20, 0x2 ;  /* 0x000000141b147291 */ /* 0x000fe4000f80103f */
[----:B------:R-:W-:Y:S02]  /*7a00*/  UIADD3 UR25, UR25, 0x16000, URZ ;  /* 0x0001600019197890 */ /* 0x000fe4000fffe03f */
[----:B------:R-:W-:Y:S01]  /*7a10*/  ULEA.HI.X UR21, UR27, UR21, UR18, 0x2, UP0 ;  /* 0x000000151b157291 */ /* 0x000fe200080f1412 */
[----:B------:R-:W-:Y:S02]  /*7a20*/  UMOV UR26, 0x0 ;  /* 0x00000000001a7882 */ /* 0x000fe40000000000 */
[----:B------:R-:W-:Y:S01]  /*7a30*/  UMOV UR18, 0x400 ;  /* 0x0000040000127882 */ /* 0x000fe20000000000 */
[----:B------:R-:W-:-:S05]  /*7a40*/  UMOV UR27, 0x14f00000 ;  /* 0x14f00000001b7882 */ /* 0x000fca0000000000 */
[----:B------:R1:W-:Y:S02]  /*7a50*/  UBLKRED.G.S.ADD.F32.RN [UR20], [UR25], UR18, desc[UR26] ;  /* 0x00001a14190073bb */ /* 0x0003e400080a1412 */
[----:B-1----:R0:W-:Y:S02]  /*7a60*/  UTMACMDFLUSH ;  /* 0x00000000000079b7 */ /* 0x0021e40000000000 */
.L_x_2069:
[----:B------:R-:W-:Y:S05]  /*7a70*/  BSYNC B0 ;  /* 0x0000000000007941 */ /* 0x000fea0003800000 */
.L_x_2068:
        /* <DEDUP_REMOVED lines=17> */
[----:B------:R1:W-:Y:S01]  /*7b90*/  UBLKRED.G.S.ADD.F32.RN [UR20], [UR25], UR18, desc[UR26] ;  /* 0x00001a14190073bb */ /* 0x0003e200080a1412 */
[----:B------:R0:W-:Y:S01]  /*7ba0*/  UTMACMDFLUSH ;  /* 0x00000000000079b7 */ /* 0x0001e20000000000 */
[----:B-1----:R-:W-:-:S04]  /*7bb0*/  DEPBAR.LE SB0, 0x2 ;  /* 0x000080800000791a */ /* 0x002fc80000000000 */
.L_x_2071:
[----:B------:R-:W-:Y:S05]  /*7bc0*/  BSYNC B0 ;  /* 0x0000000000007941 */ /* 0x000fea0003800000 */
.L_x_2070:
[----:B------:R-:W-:Y:S06]  /*7bd0*/  BAR.ARV 0xa, 0xa0 ;  /* 0x0282800000007b1d */ /* 0x000fec0000002000 */
[----:B------:R-:W-:Y:S04]  /*7be0*/  BSSY B0, `(.L_x_2072) ;  /* 0x0000003000007945 */ /* 0x000fe80003800000 */
[----:B------:R-:W-:Y:S05]  /*7bf0*/  @!P0 BRA `(.L_x_2073) ;  /* 0x0000000000048947 */ /* 0x000fea0003800000 */
[----:B------:R-:W-:-:S04]  /*7c00*/  DEPBAR.LE SB0, 0x1 ;  /* 0x000080400000791a */ /* 0x000fc80000000000 */
.L_x_2073:
[----:B------:R-:W-:Y:S05]  /*7c10*/  BSYNC B0 ;  /* 0x0000000000007941 */ /* 0x000fea0003800000 */
.L_x_2072:
[----:B------:R-:W-:Y:S06]  /*7c20*/  BAR.ARV 0xb, 0xa0 ;  /* 0x02c2800000007b1d */ /* 0x000fec0000002000 */
[----:B------:R-:W-:Y:S04]  /*7c30*/  BSSY B0, `(.L_x_2074) ;  /* 0x0000003000007945 */ /* 0x000fe80003800000 */
[----:B------:R-:W-:Y:S05]  /*7c40*/  @!P0 BRA `(.L_x_2075) ;  /* 0x0000000000048947 */ /* 0x000fea0003800000 */
[----:B------:R-:W-:-:S04]  /*7c50*/  DEPBAR.LE SB0, 0x0 ;  /* 0x000080000000791a */ /* 0x000fc80000000000 */
.L_x_2075:
[----:B------:R-:W-:Y:S05]  /*7c60*/  BSYNC B0 ;  /* 0x0000000000007941 */ /* 0x000fea0003800000 */
.L_x_2074:
        /* <DEDUP_REMOVED lines=19> */
.L_x_2077:
[----:B------:R-:W-:Y:S05]  /*7da0*/  BSYNC B0 ;  /* 0x0000000000007941 */ /* 0x000fea0003800000 */
.L_x_2076:
[----:B------:R-:W-:Y:S01]  /*7db0*/  UIADD3 UR18, UR9, 0x1, URZ ;  /* 0x0000000109127890 */ /* 0x000fe2000fffe03f */
[----:B------:R-:W-:Y:S11]  /*7dc0*/  BRA `(.L_x_2078) ;  /* 0x0000000000047947 */ /* 0x000ff60003800000 */
.L_x_2061:
[----:B------:R-:W-:-:S05]  /*7dd0*/  UMOV UR18, UR9 ;  /* 0x0000000900127c82 */ /* 0x000fca0008000000 */
.L_x_2078:
[----:B------:R-:W-:-:S04]  /*7de0*/  UIADD3 UR9, UR9, 0x1, URZ ;  /* 0x0000000109097890 */ /* 0x000fc8000fffe03f */
[----:B------:R-:W-:-:S03]  /*7df0*/  UISETP.NE.AND UP0, UPT, UR11, UR9, UPT ;  /* 0x000000090b00728c */ /* 0x000fc6000bf05270 */
[----:B------:R-:W-:-:S03]  /*7e00*/  UMOV UR9, UR18 ;  /* 0x0000001200097c82 */ /* 0x000fc60008000000 */
[----:B------:R-:W-:-:S13]  /*7e10*/  PLOP3.LUT P1, PT, PT, PT, UP0, 0x80, 0x0 ;  /* 0x000000000000781c */ /* 0x000fda0003f2f008 */
[----:B------:R-:W-:Y:S05]  /*7e20*/  @!P1 BRA `(.L_x_2060) ;  /* 0x0000000c00509947 */ /* 0x000fea0003800000 */
[----:B------:R-:W-:Y:S01]  /*7e30*/  UMOV UR15, UR19 ;  /* 0x00000013000f7c82 */ /* 0x000fe20008000000 */
[----:B------:R-:W-:Y:S01]  /*7e40*/  ULDC.64 UR26, c[0x0][0x2c0] ;  /* 0x0000b000001a7ab9 */ /* 0x000fe20000000a00 */
[----:B------:R-:W-:Y:S01]  /*7e50*/  UIMAD.WIDE.U32 UR14, UR13, UR16, UR14 ;  /* 0x000000100d0e72a5 */ /* 0x000fe2000f8e000e */
[----:B------:R-:W-:-:S03]  /*7e60*/  UMOV UR9, UR18 ;  /* 0x0000001200097c82 */ /* 0x000fc60008000000 */
[----:B------:R-:W-:-:S04]  /*7e70*/  UIADD3 UR21, UP0, UR4, UR14, URZ ;  /* 0x0000000e04157290 */ /* 0x000fc8000ff1e03f */
[----:B------:R-:W-:Y:S02]  /*7e80*/  UIADD3.X UR4, UR5, UR17, UR15, UP0, !UPT ;  /* 0x0000001105047290 */ /* 0x000fe400087fe40f */
[----:B------:R-:W-:-:S04]  /*7e90*/  ULEA UR20, UP0, UR21, UR26, 0x2 ;  /* 0x0000001a15147291 */ /* 0x000fc8000f80103f */
[----:B------:R-:W-:Y:S02]  /*7ea0*/  ULEA.HI.X UR21, UR21, UR27, UR4, 0x2, UP0 ;  /* 0x0000001b15157291 */ /* 0x000fe400080f1404 */
[----:B------:R-:W-:Y:S01]  /*7eb0*/  UIADD3 UR20, UP0, UR20, 0x4000, URZ ;  /* 0x0000400014147890 */ /* 0x000fe2000ff1e03f */
[----:B------:R-:W-:-:S03]  /*7ec0*/  UMOV UR4, URZ ;  /* 0x0000003f00047c82 */ /* 0x000fc60008000000 */
[----:B------:R-:W-:-:S12]  /*7ed0*/  UIADD3.X UR21, URZ, UR21, URZ, UP0, !UPT ;  /* 0x000000153f157290 */ /* 0x000fd800087fe43f */
.L_x_2111:
        /* <DEDUP_REMOVED lines=11> */
.L_x_2081:
[----:B------:R-:W2:Y:S04]  /*7f90*/  LDG.E.STRONG.GPU R0, desc[UR46][R2.64] ;  /* 0x0000002e02007981 */ /* 0x000ea8000c1ef900 */
[----:B--2---:R-:W-:Y:S01]  /*7fa0*/  CCTL.IVALL ;  /* 0x00000000ff00798f */ /* 0x004fe20002000000 */
[----:B------:R-:W-:Y:S05]  /*7fb0*/  YIELD ;  /* 0x0000000000007946 */ /* 0x000fea0003800000 */
[----:B------:R-:W-:-:S13]  /*7fc0*/  ISETP.NE.AND P1, PT, R0, UR22, PT ;  /* 0x0000001600007c0c */ /* 0x000fda000bf25270 */
[----:B------:R-:W-:Y:S05]  /*7fd0*/  @P1 BRA `(.L_x_2081) ;  /* 0xfffffffc00ec1947 */ /* 0x000fea000383ffff */
.L_x_2080:
[----:B------:R-:W-:Y:S05]  /*7fe0*/  BSYNC B0 ;  /* 0x0000000000007941 */ /* 0x000fea0003800000 */
.L_x_2079:
[----:B------:R-:W-:-:S03]  /*7ff0*/  UMOV UR13, 0xffffffff ;  /* 0xffffffff000d7882 */ /* 0x000fc60000000000 */
[----:B------:R-:W-:Y:S05]  /*8000*/  BRA.DIV UR13, `(.L_x_2082) ;  /* 0x000000420d447947 */ /* 0x000fea000b800000 */
[----:B------:R-:W-:Y:S01]  /*8010*/  NOP ;  /* 0x0000000000007918 */ /* 0x000fe20000000000 */
.L_x_2162:
        /* <DEDUP_REMOVED lines=9> */
[----:B------:R-:W-:-:S03]  /*80b0*/  UMOV UR27, 0x14f00000 ;  /* 0x14f00000001b7882 */ /* 0x000fc60000000000 */
[----:B------:R-:W-:Y:S02]  /*80c0*/  ULEA.HI.X.SX32 UR13, UR13, UR24, 0x1, UP0 ;  /* 0x000000180d0d7291 */ /* 0x000fe400080f0e3f */
[----:B------:R-:W-:-:S04]  /*80d0*/  ULEA UR16, UP0, UR26, UR16, 0x2 ;  /* 0x000000101a107291 */ /* 0x000fc8000f80103f */
[----:B------:R-:W-:-:S03]  /*80e0*/  ULEA.HI.X UR17, UR26, UR17, UR13, 0x2, UP0 ;  /* 0x000000111a117291 */ /* 0x000fc600080f140d */
[----:B------:R-:W-:Y:S01]  /*80f0*/  UMOV UR13, 0x400 ;  /* 0x00000400000d7882 */ /* 0x000fe20000000000 */
[----:B------:R-:W-:Y:S01]  /*8100*/  UMOV UR26, 0x0 ;  /* 0x00000000001a7882 */ /* 0x000fe20000000000 */
[----:B-1----:R-:W-:-:S04]  /*8110*/  ULEA UR19, UR25, UR19, 0x18 ;  /* 0x0000001319137291 */ /* 0x002fc8000f8ec03f */
[----:B------:R-:W-:-:S09]  /*8120*/  UIADD3 UR19, UR19, 0x12000, URZ ;  /* 0x0001200013137890 */ /* 0x000fd2000fffe03f */
[----:B------:R1:W-:Y:S02]  /*8130*/  UBLKRED.G.S.ADD.F32.RN [UR16], [UR19], UR13, desc[UR26] ;  /* 0x00001a10130073bb */ /* 0x0003e400080a140d */
[----:B-1----:R0:W-:Y:S02]  /*8140*/  UTMACMDFLUSH ;  /* 0x00000000000079b7 */ /* 0x0021e40000000000 */
.L_x_2084:
[----:B------:R-:W-:Y:S05]  /*8150*/  BSYNC B0 ;  /* 0x0000000000007941 */ /* 0x000fea0003800000 */
.L_x_2083:
        /* <DEDUP_REMOVED lines=14> */
.L_x_2086:
[----:B------:R-:W-:Y:S05]  /*8240*/  BSYNC B0 ;  /* 0x0000000000007941 */ /* 0x000fea0003800000 */
.L_x_2085:
        /* <DEDUP_REMOVED lines=15> */
.L_x_2088:
[----:B------:R-:W-:Y:S05]  /*8340*/  BSYNC B0 ;  /* 0x0000000000007941 */ /* 0x000fea0003800000 */
.L_x_2087:
[----:B------:R-:W-:Y:S06]  /*8350*/  BAR.ARV 0xa, 0xa0 ;  /* 0x0282800000007b1d */ /* 0x000fec0000002000 */
[----:B------:R-:W-:Y:S04]  /*8360*/  BSSY B0, `(.L_x_2089) ;  /* 0x0000003000007945 */ /* 0x000fe80003800000 */
[----:B------:R-:W-:Y:S05]  /*8370*/  @!P0 BRA `(.L_x_2090) ;  /* 0x0000000000048947 */ /* 0x000fea0003800000 */
[----:B------:R-:W-:-:S04]  /*8380*/  DEPBAR.LE SB0, 0x1 ;  /* 0x000080400000791a */ /* 0x000fc80000000000 */
.L_x_2090:
[----:B------:R-:W-:Y:S05]  /*8390*/  BSYNC B0 ;  /* 0x0000000000007941 */ /* 0x000fea0003800000 */
.L_x_2089:
[----:B------:R-:W-:Y:S06]  /*83a0*/  BAR.ARV 0xb, 0xa0 ;  /* 0x02c2800000007b1d */ /* 0x000fec0000002000 */
[----:B------:R-:W-:Y:S04]  /*83b0*/  BSSY B0, `(.L_x_2091) ;  /* 0x0000003000007945 */ /* 0x000fe80003800000 */
[----:B------:R-:W-:Y:S05]  /*83c0*/  @!P0 BRA `(.L_x_2092) ;  /* 0x0000000000048947 */ /* 0x000fea0003800000 */
[----:B------:R-:W-:-:S04]  /*83d0*/  DEPBAR.LE SB0, 0x0 ;  /* 0x000080000000791a */ /* 0x000fc80000000000 */
.L_x_2092:
[----:B------:R-:W-:Y:S05]  /*83e0*/  BSYNC B0 ;  /* 0x0000000000007941 */ /* 0x000fea0003800000 */
.L_x_2091:
        /* <DEDUP_REMOVED lines=19> */
.L_x_2094:
[----:B------:R-:W-:Y:S05]  /*8520*/  BSYNC B0 ;  /* 0x0000000000007941 */ /* 0x000fea0003800000 */
.L_x_2093:
        /* <DEDUP_REMOVED lines=9> */
.L_x_2097:
[----:B------:R-:W2:Y:S04]  /*85c0*/  LDG.E.STRONG.GPU R0, desc[UR46][R2.64] ;  /* 0x0000002e02007981 */ /* 0x000ea8000c1ef900 */
[----:B--2---:R-:W-:Y:S01]  /*85d0*/  CCTL.IVALL ;  /* 0x00000000ff00798f */ /* 0x004fe20002000000 */
[----:B------:R-:W-:Y:S05]  /*85e0*/  YIELD ;  /* 0x0000000000007946 */ /* 0x000fea0003800000 */
[----:B------:R-:W-:-:S13]  /*85f0*/  ISETP.NE.AND P1, PT, R0, UR22, PT ;  /* 0x0000001600007c0c */ /* 0x000fda000bf25270 */
[----:B------:R-:W-:Y:S05]  /*8600*/  @P1 BRA `(.L_x_2097) ;  /* 0xfffffffc00ec1947 */ /* 0x000fea000383ffff */
.L_x_2096:
[----:B------:R-:W-:Y:S05]  /*8610*/  BSYNC B0 ;  /* 0x0000000000007941 */ /* 0x000fea0003800000 */
.L_x_2095:
[----:B------:R-:W-:-:S03]  /*8620*/  UMOV UR5, 0xffffffff ;  /* 0xffffffff00057882 */ /* 0x000fc60000000000 */
[----:B------:R-:W-:Y:S05]  /*8630*/  BRA.DIV UR5, `(.L_x_2098) ;  /* 0x0000003a05d47947 */ /* 0x000fea000b800000 */
[----:B------:R-:W-:Y:S01]  /*8640*/  NOP ;  /* 0x0000000000007918 */ /* 0x000fe20000000000 */
.L_x_2165:
        /* <DEDUP_REMOVED lines=15> */
.L_x_2100:
[----:B------:R-:W-:Y:S05]  /*8740*/  BSYNC B0 ;  /* 0x0000000000007941 */ /* 0x000fea0003800000 */
.L_x_2099:
        /* <DEDUP_REMOVED lines=14> */
.L_x_2102:
[----:B------:R-:W-:Y:S05]  /*8830*/  BSYNC B0 ;  /* 0x0000000000007941 */ /* 0x000fea0003800000 */
.L_x_2101:
        /* <DEDUP_REMOVED lines=15> */
.L_x_2104:
[----:B------:R-:W-:Y:S05]  /*8930*/  BSYNC B0 ;  /* 0x0000000000007941 */ /* 0x000fea0003800000 */
.L_x_2103:
[----:B------:R-:W-:Y:S06]  /*8940*/  BAR.ARV 0xa, 0xa0 ;  /* 0x0282800000007b1d */ /* 0x000fec0000002000 */
[----:B------:R-:W-:Y:S04]  /*8950*/  BSSY B0, `(.L_x_2105) ;  /* 0x0000003000007945 */ /* 0x000fe80003800000 */
[----:B------:R-:W-:Y:S05]  /*8960*/  @!P0 BRA `(.L_x_2106) ;  /* 0x0000000000048947 */ /* 0x000fea0003800000 */
[----:B------:R-:W-:-:S04]  /*8970*/  DEPBAR.LE SB0, 0x1 ;  /* 0x000080400000791a */ /* 0x000fc80000000000 */
.L_x_2106:
[----:B------:R-:W-:Y:S05]  /*8980*/  BSYNC B0 ;  /* 0x0000000000007941 */ /* 0x000fea0003800000 */
.L_x_2105:
[----:B------:R-:W-:Y:S06]  /*8990*/  BAR.ARV 0xb, 0xa0 ;  /* 0x02c2800000007b1d */ /* 0x000fec0000002000 */
[----:B------:R-:W-:Y:S04]  /*89a0*/  BSSY B0, `(.L_x_2107) ;  /* 0x0000003000007945 */ /* 0x000fe80003800000 */
[----:B------:R-:W-:Y:S05]  /*89b0*/  @!P0 BRA `(.L_x_2108) ;  /* 0x0000000000048947 */ /* 0x000fea0003800000 */
[----:B------:R-:W-:-:S04]  /*89c0*/  DEPBAR.LE SB0, 0x0 ;  /* 0x000080000000791a */ /* 0x000fc80000000000 */
.L_x_2108:
[----:B------:R-:W-:Y:S05]  /*89d0*/  BSYNC B0 ;  /* 0x0000000000007941 */ /* 0x000fea0003800000 */
.L_x_2107:
        /* <DEDUP_REMOVED lines=19> */
.L_x_2110:
[----:B------:R-:W-:Y:S05]  /*8b10*/  BSYNC B0 ;  /* 0x0000000000007941 */ /* 0x000fea0003800000 */
.L_x_2109:
[----:B------:R-:W-:Y:S02]  /*8b20*/  UIADD3 UR9, UR9, 0x2, URZ ;  /* 0x0000000209097890 */ /* 0x000fe4000fffe03f */
[----:B------:R-:W-:Y:S02]  /*8b30*/  UIADD3 UR4, UR4, 0x6000, URZ ;  /* 0x0000600004047890 */ /* 0x000fe4000fffe03f */
[----:B------:R-:W-:-:S06]  /*8b40*/  UISETP.GE.AND UP0, UPT, UR9, UR11, UPT ;  /* 0x0000000b0900728c */ /* 0x000fcc000bf06270 */
[----:B------:R-:W-:-:S13]  /*8b50*/  PLOP3.LUT P1, PT, PT, PT, UP0, 0x80, 0x0 ;  /* 0x000000000000781c */ /* 0x000fda0003f2f008 */
[----:B------:R-:W-:Y:S05]  /*8b60*/  @!P1 BRA `(.L_x_2111) ;  /* 0xfffffff000dc9947 */ /* 0x000fea000383ffff */
.L_x_2060:
        /* <DEDUP_REMOVED lines=41> */
.L_x_2114:
[----:B------:R-:W-:Y:S05]  /*8e00*/  BSYNC B0 ;  /* 0x0000000000007941 */ /* 0x000fea0003800000 */
.L_x_2113:
[----:B------:R-:W-:Y:S05]  /*8e10*/  BRA `(.L_x_2115) ;  /* 0x0000000000047947 */ /* 0x000fea0003800000 */
.L_x_2112:
[----:B------:R-:W-:-:S05]  /*8e20*/  UMOV UR4, UR9 ;  /* 0x0000000900047c82 */ /* 0x000fca0008000000 */
.L_x_2115:
        /* <DEDUP_REMOVED lines=11> */
.L_x_2120:
        /* <DEDUP_REMOVED lines=24> */
.L_x_2117:
[----:B------:R-:W-:Y:S05]  /*9060*/  BSYNC B0 ;  /* 0x0000000000007941 */ /* 0x000fea0003800000 */
.L_x_2116:
        /* <DEDUP_REMOVED lines=24> */
.L_x_2119:
[----:B------:R-:W-:Y:S05]  /*91f0*/  BSYNC B0 ;  /* 0x0000000000007941 */ /* 0x000fea0003800000 */
.L_x_2118:
[----:B------:R-:W-:Y:S02]  /*9200*/  UIADD3 UR7, UR7, 0x2, URZ ;  /* 0x0000000207077890 */ /* 0x000fe4000fffe03f */
[----:B------:R-:W-:Y:S02]  /*9210*/  ULEA UR5, UR19, UR5, 0x1 ;  /* 0x0000000513057291 */ /* 0x000fe4000f8e083f */
[----:B------:R-:W-:Y:S02]  /*9220*/  ULEA UR6, UR19, UR6, 0x1 ;  /* 0x0000000613067291 */ /* 0x000fe4000f8e083f */
[----:B------:R-:W-:-:S13]  /*9230*/  ISETP.NE.AND P0, PT, RZ, UR7, PT ;  /* 0x00000007ff007c0c */ /* 0x000fda000bf05270 */
[----:B------:R-:W-:Y:S05]  /*9240*/  @!P0 BRA `(.L_x_1972) ;  /* 0x0000002c00388947 */ /* 0x000fea0003800000 */
[----:B------:R-:W-:Y:S05]  /*9250*/  BRA `(.L_x_2120) ;  /* 0xfffffffc00207947 */ /* 0x000fea000383ffff */
.L_x_2052:
        /* <DEDUP_REMOVED lines=14> */
.L_x_2121:
        /* <DEDUP_REMOVED lines=16> */
.L_x_2123:
[----:B------:R-:W-:-:S05]  /*9440*/  ULDC UR4, c[0x0][0x8bc] ;  /* 0x00022f0000047ab9 */ /* 0x000fca0000000800 */
.L_x_2122:
        /* <DEDUP_REMOVED lines=62> */
.L_x_2125:
        /* <DEDUP_REMOVED lines=13> */
.L_x_2126:
        /* <DEDUP_REMOVED lines=10> */
.L_x_2127:
        /* <DEDUP_REMOVED lines=21> */
.L_x_2128:
        /* <DEDUP_REMOVED lines=57> */
.L_x_2166:
        /* <DEDUP_REMOVED lines=9> */
.L_x_2131:
        /* <DEDUP_REMOVED lines=116> */
.L_x_2142:
[----:B-1----:R-:W-:-:S05]  /*a650*/  IMAD.MOV.U32 R9, RZ, RZ, 0x1 ;  /* 0x00000001ff097424 */ /* 0x002fca00078e00ff */
[----:B------:R-:W-:-:S04]  /*a660*/  SHF.L.U32 R9, R9, 0x1f, RZ ;  /* 0x0000001f09097819 */ /* 0x000fc800000006ff */
[----:B------:R-:W1:Y:S02]  /*a670*/  SYNCS.PHASECHK.TRANS64.TRYWAIT P1, [R8+URZ+0x36438], R9 ;  /* 0x03643809080075a7 */ /* 0x000e64000802017f */
[----:B-1----:R-:W-:Y:S05]  /*a680*/  @!P1 BRA `(.L_x_2134) ;  /* 0x0000001800f09947 */ /* 0x002fea0003800000 */
.L_x_2167:
[----:B------:R-:W-:Y:S05]  /*a690*/  @P0 BRA `(.L_x_2135) ;  /* 0x0000000000140947 */ /* 0x000fea0003800000 */
[----:B------:R-:W-:Y:S01]  /*a6a0*/  ISETP.NE.AND P1, PT, R22, RZ, PT ;  /* 0x000000ff1600720c */ /* 0x000fe20003f25270 */
[----:B------:R-:W-:-:S04]  /*a6b0*/  IMAD.MOV.U32 R3, RZ, RZ, 0x6100 ;  /* 0x00006100ff037424 */ /* 0x000fc800078e00ff */
[----:B------:R2:W-:Y:S08]  /*a6c0*/  SYNCS.ARRIVE.TRANS64 RZ, [R8+URZ+0x36430], R3 ;  /* 0x0364300308ff79a7 */ /* 0x0005f0000800003f */
[----:B------:R-:W-:Y:S05]  /*a6d0*/  @!P1 BRA `(.L_x_2135) ;  /* 0x0000000000049947 */ /* 0x000fea0003800000 */
[----:B------:R-:W-:Y:S01]  /*a6e0*/  BPT.TRAP 0x1 ;  /* 0x000000040000795c */ /* 0x000fe20000300000 */
.L_x_2135:
        /* <DEDUP_REMOVED lines=49> */
.L_x_2168:
[----:B------:R-:W-:Y:S05]  /*aa00*/  @P0 BRA `(.L_x_2137) ;  /* 0x0000000000140947 */ /* 0x000fea0003800000 */
[----:B------:R-:W-:Y:S01]  /*aa10*/  ISETP.NE.AND P1, PT, R22, RZ, PT ;  /* 0x000000ff1600720c */ /* 0x000fe20003f25270 */
[----:B--2---:R-:W-:-:S04]  /*aa20*/  IMAD.MOV.U32 R7, RZ, RZ, 0x6100 ;  /* 0x00006100ff077424 */ /* 0x004fc800078e00ff */
[----:B------:R3:W-:Y:S08]  /*aa30*/  SYNCS.ARRIVE.TRANS64 RZ, [R8+URZ+0x36418], R7 ;  /* 0x0364180708ff79a7 */ /* 0x0007f0000800003f */
[----:B------:R-:W-:Y:S05]  /*aa40*/  @!P1 BRA `(.L_x_2137) ;  /* 0x0000000000049947 */ /* 0x000fea0003800000 */
[----:B------:R-:W-:Y:S01]  /*aa50*/  BPT.TRAP 0x1 ;  /* 0x000000040000795c */ /* 0x000fe20000300000 */
.L_x_2137:
        /* <DEDUP_REMOVED lines=47> */
.L_x_2169:
        /* <DEDUP_REMOVED lines=8> */
.L_x_2139:
        /* <DEDUP_REMOVED lines=37> */
.L_x_2171:
[----:B------:R-:W-:Y:S05]  /*b020*/  @P0 BRA `(.L_x_2141) ;  /* 0x0000000000140947 */ /* 0x000fea0003800000 */
[----:B------:R-:W-:Y:S01]  /*b030*/  ISETP.NE.AND P1, PT, R22, RZ, PT ;  /* 0x000000ff1600720c */ /* 0x000fe20003f25270 */
[----:B--2---:R-:W-:-:S04]  /*b040*/  IMAD.MOV.U32 R5, RZ, RZ, 0x6100 ;  /* 0x00006100ff057424 */ /* 0x004fc800078e00ff */
[----:B------:R3:W-:Y:S08]  /*b050*/  SYNCS.ARRIVE.TRANS64 RZ, [R8+URZ+0x36410], R5 ;  /* 0x0364100508ff79a7 */ /* 0x0007f0000800003f */
[----:B------:R-:W-:Y:S05]  /*b060*/  @!P1 BRA `(.L_x_2141) ;  /* 0x0000000000049947 */ /* 0x000fea0003800000 */
[----:B------:R-:W-:Y:S01]  /*b070*/  BPT.TRAP 0x1 ;  /* 0x000000040000795c */ /* 0x000fe20000300000 */
.L_x_2141:
        /* <DEDUP_REMOVED lines=44> */
.L_x_2133:
[----:B------:R-:W-:Y:S01]  /*b340*/  ISETP.NE.AND P1, PT, R21, RZ, PT ;  /* 0x000000ff1500720c */ /* 0x000fe20003f25270 */
[----:B------:R-:W-:Y:S02]  /*b350*/  IMAD.MOV.U32 R4, RZ, RZ, R19 ;  /* 0x000000ffff047224 */ /* 0x000fe400078e0013 */
[----:B------:R-:W-:-:S10]  /*b360*/  IMAD.MOV.U32 R5, RZ, RZ, 0x1 ;  /* 0x00000001ff057424 */ /* 0x000fd400078e00ff */
[----:B------:R-:W-:Y:S05]  /*b370*/  @!P1 BRA `(.L_x_2132) ;  /* 0x00000004008c9947 */ /* 0x000fea0003800000 */
[----:B------:R-:W2:Y:S02]  /*b380*/  SYNCS.PHASECHK.TRANS64.TRYWAIT P1, [R8+URZ+0x36438], R9 ;  /* 0x03643809080075a7 */ /* 0x000ea4000802017f */
[----:B--2---:R-:W-:Y:S05]  /*b390*/  @!P1 BRA `(.L_x_2143) ;  /* 0x00000010000c9947 */ /* 0x004fea0003800000 */
.L_x_2172:
[----:B------:R-:W-:Y:S05]  /*b3a0*/  @P0 BRA `(.L_x_2144) ;  /* 0x0000000000140947 */ /* 0x000fea0003800000 */
[----:B------:R-:W-:Y:S01]  /*b3b0*/  ISETP.NE.AND P1, PT, R22, RZ, PT ;  /* 0x000000ff1600720c */ /* 0x000fe20003f25270 */
[----:B------:R-:W-:-:S04]  /*b3c0*/  IMAD.MOV.U32 R5, RZ, RZ, 0x6100 ;  /* 0x00006100ff057424 */ /* 0x000fc800078e00ff */
[----:B------:R3:W-:Y:S08]  /*b3d0*/  SYNCS.ARRIVE.TRANS64 RZ, [R8+URZ+0x36430], R5 ;  /* 0x0364300508ff79a7 */ /* 0x0007f0000800003f */
[----:B------:R-:W-:Y:S05]  /*b3e0*/  @!P1 BRA `(.L_x_2144) ;  /* 0x0000000000049947 */ /* 0x000fea0003800000 */
[----:B------:R-:W-:Y:S01]  /*b3f0*/  BPT.TRAP 0x1 ;  /* 0x000000040000795c */ /* 0x000fe20000300000 */
.L_x_2144:
        /* <DEDUP_REMOVED lines=42> */
.L_x_2173:
[----:B-1----:R-:W-:Y:S01]  /*b6a0*/  IMAD.MOV.U32 R5, RZ, RZ, RZ ;  /* 0x000000ffff057224 */ /* 0x002fe200078e00ff */
[----:B------:R-:W-:Y:S06]  /*b6b0*/  @P0 BRA `(.L_x_2146) ;  /* 0x0000000000140947 */ /* 0x000fec0003800000 */
[----:B------:R-:W-:Y:S01]  /*b6c0*/  ISETP.NE.AND P1, PT, R22, RZ, PT ;  /* 0x000000ff1600720c */ /* 0x000fe20003f25270 */
[----:B------:R-:W-:-:S04]  /*b6d0*/  IMAD.MOV.U32 R9, RZ, RZ, 0x6100 ;  /* 0x00006100ff097424 */ /* 0x000fc800078e00ff */
[----:B------:R1:W-:Y:S08]  /*b6e0*/  SYNCS.ARRIVE.TRANS64 RZ, [R8+URZ+0x36418], R9 ;  /* 0x0364180908ff79a7 */ /* 0x0003f0000800003f */
[----:B------:R-:W-:Y:S05]  /*b6f0*/  @!P1 BRA `(.L_x_2146) ;  /* 0x0000000000049947 */ /* 0x000fea0003800000 */
[----:B------:R-:W-:Y:S01]  /*b700*/  BPT.TRAP 0x1 ;  /* 0x000000040000795c */ /* 0x000fe20000300000 */
.L_x_2146:
        /* <DEDUP_REMOVED lines=42> */
.L_x_2132:
[----:B------:R-:W-:-:S04]  /*b9b0*/  SHF.L.U32 R3, R5, 0x1f, RZ ;  /* 0x0000001f05037819 */ /* 0x000fc800000006ff */
[----:B------:R-:W2:Y:S02]  /*b9c0*/  SYNCS.PHASECHK.TRANS64.TRYWAIT P1, [R8+URZ+0x36438], R3 ;  /* 0x03643803080075a7 */ /* 0x000ea4000802017f */
[----:B--2---:R-:W-:Y:S05]  /*b9d0*/  @!P1 BRA `(.L_x_2147) ;  /* 0x0000000800a49947 */ /* 0x004fea0003800000 */
.L_x_2174:
[----:B------:R-:W-:Y:S05]  /*b9e0*/  @P0 BRA `(.L_x_2148) ;  /* 0x0000000000180947 */ /* 0x000fea0003800000 */
[----:B------:R-:W3:Y:S01]  /*b9f0*/  S2R R0, SR_TID.X ;  /* 0x0000000000007919 */ /* 0x000ee20000002100 */
[----:B--2---:R-:W-:-:S04]  /*ba00*/  IMAD.MOV.U32 R3, RZ, RZ, 0x6100 ;  /* 0x00006100ff037424 */ /* 0x004fc800078e00ff */
[----:B------:R4:W-:Y:S01]  /*ba10*/  SYNCS.ARRIVE.TRANS64 RZ, [R8+URZ+0x36430], R3 ;  /* 0x0364300308ff79a7 */ /* 0x0009e2000800003f */
[----:B---3--:R-:W-:-:S13]  /*ba20*/  LOP3.LUT P0, RZ, R0, 0x1f, RZ, 0xc0, !PT ;  /* 0x0000001f00ff7812 */ /* 0x008fda000780c0ff */
[----:B----4-:R-:W-:Y:S05]  /*ba30*/  @!P0 BRA `(.L_x_2148) ;  /* 0x0000000000048947 */ /* 0x010fea0003800000 */
[----:B------:R-:W-:Y:S01]  /*ba40*/  BPT.TRAP 0x1 ;  /* 0x000000040000795c */ /* 0x000fe20000300000 */
.L_x_2148:
        /* <DEDUP_REMOVED lines=44> */
.L_x_2129:
[----:B------:R-:W-:Y:S05]  /*bd10*/  BSYNC B0 ;  /* 0x0000000000007941 */ /* 0x000fea0003800000 */
.L_x_2124:
[----:B------:R-:W-:-:S03]  /*bd20*/  UMOV UR8, 0xffffffff ;  /* 0xffffffff00087882 */ /* 0x000fc60000000000 */
[----:B------:R-:W-:Y:S05]  /*bd30*/  BRA.DIV UR8, `(.L_x_2149) ;  /* 0x0000000608e07947 */ /* 0x000fea000b800000 */
[----:B------:R-:W-:-:S13]  /*bd40*/  ELECT P6, URZ, PT ;  /* 0x00000000003f782f */ /* 0x000fda00038c0000 */
.L_x_2177:
[----:B------:R-:W-:Y:S05]  /*bd50*/  @!P6 BRA `(.L_x_1972) ;  /* 0x000000000074e947 */ /* 0x000fea0003800000 */
[----:B------:R-:W-:-:S06]  /*bd60*/  ULOP3.LUT UR8, UR38, 0x2, URZ, 0xfc, !UPT ;  /* 0x0000000226087892 */ /* 0x000fcc000f8efc3f */
[----:B------:R-:W-:-:S05]  /*bd70*/  IMAD.U32 R0, RZ, RZ, UR8 ;  /* 0x00000008ff007e24 */ /* 0x000fca000f8e00ff */
[----:B------:R-:W-:-:S13]  /*bd80*/  ISETP.NE.AND P2, PT, R0, 0x3, PT ;  /* 0x000000030000780c */ /* 0x000fda0003f45270 */
[----:B------:R-:W-:Y:S05]  /*bd90*/  @!P2 BRA `(.L_x_2150) ;  /* 0x000000000004a947 */ /* 0x000fea0003800000 */
[----:B---3--:R-:W-:Y:S01]  /*bda0*/  BPT.TRAP 0x1 ;  /* 0x000000040000795c */ /* 0x008fe20000300000 */
.L_x_2150:
        /* <DEDUP_REMOVED lines=15> */
.L_x_2178:
[----:B------:R-:W2:Y:S02]  /*bea0*/  SYNCS.PHASECHK.TRANS64.TRYWAIT P0, [R3+URZ], R2 ;  /* 0x00000002030075a7 */ /* 0x000ea4000800017f */
[----:B--2---:R-:W-:Y:S05]  /*beb0*/  @!P0 BRA `(.L_x_2152) ;  /* 0x0000000400b48947 */ /* 0x004fea0003800000 */
.L_x_2179:
[----:B------:R-:W-:Y:S05]  /*bec0*/  @!P2 BRA `(.L_x_2153) ;  /* 0x000000000004a947 */ /* 0x000fea0003800000 */
[----:B---3--:R-:W-:Y:S01]  /*bed0*/  BPT.TRAP 0x1 ;  /* 0x000000040000795c */ /* 0x008fe20000300000 */
.L_x_2153:
[----:B------:R-:W-:-:S07]  /*bee0*/  SHF.L.U32 R5, R5, 0x1f, RZ ;  /* 0x0000001f05057819 */ /* 0x000fce00000006ff */
.L_x_2154:
[----:B----4-:R4:W1:Y:S02]  /*bef0*/  SYNCS.PHASECHK.TRANS64.TRYWAIT P0, [R4+URZ+0x36438], R5 ;  /* 0x03643805040075a7 */ /* 0x010864000800017f */
[----:B-1----:R-:W-:Y:S05]  /*bf00*/  @!P0 NANOSLEEP.SYNCS 0x989680 ;  /* 0x009896800000895d */ /* 0x002fea0003900000 */
[----:B------:R-:W1:Y:S02]  /*bf10*/  @!P0 SYNCS.PHASECHK.TRANS64 P0, [R4+URZ+0x36438], R5 ;  /* 0x03643805040085a7 */ /* 0x000e64000800007f */
[----:B-1----:R-:W-:Y:S05]  /*bf20*/  @!P0 BRA `(.L_x_2154) ;  /* 0xfffffffc00f08947 */ /* 0x002fea000383ffff */
.L_x_1972:
[----:B---3--:R-:W-:Y:S05]  /*bf30*/  BSYNC B6 ;  /* 0x0000000000067941 */ /* 0x008fea0003800000 */
.L_x_1966:
[----:B------:R-:W-:Y:S05]  /*bf40*/  EXIT ;  /* 0x000000000000794d */ /* 0x000fea0003800000 */
.L_x_1983:
[----:B------:R-:W-:Y:S02]  /*bf50*/  IMAD.MOV.U32 R12, RZ, RZ, RZ ;  /* 0x000000ffff0c7224 */ /* 0x000fe400078e00ff */
[----:B------:R-:W-:Y:S02]  /*bf60*/  IMAD.MOV.U32 R11, RZ, RZ, 0x1f ;  /* 0x0000001fff0b7424 */ /* 0x000fe400078e00ff */
[----:B------:R-:W-:-:S07]  /*bf70*/  IMAD.MOV.U32 R15, RZ, RZ, -0x1 ;  /* 0xffffffffff0f7424 */ /* 0x000fce00078e00ff */
[----:B------:R-:W-:Y:S05]  /*bf80*/  WARPSYNC.COLLECTIVE R15, `(.L_x_2155) ;  /* 0x000000000f087348 */ /* 0x000fea0003c00000 */
[----:B------:R1:W2:Y:S02]  /*bf90*/  SHFL.IDX P6, R14, R13, R12, R11 ;  /* 0x0000000c0d0e7389 */ /* 0x0002a400000c000b */
[----:B-12---:R-:W-:Y:S01]  /*bfa0*/  ENDCOLLECTIVE ;  /* 0x000000000000791b */ /* 0x006fe20003800000 */
.L_x_2155:
[----:B------:R-:W-:Y:S05]  /*bfb0*/  BRA `(.L_x_2156) ;  /* 0xffffff54000c7947 */ /* 0x000fea000383ffff */
.L_x_1985:
[----:B--2---:R2:W3:Y:S02]  /*bfc0*/  SYNCS.PHASECHK.TRANS64.TRYWAIT P0, [R154+URZ+0x36400], R11 ;  /* 0x0364000b9a0075a7 */ /* 0x0044e4000800017f */
[----:B---3--:R-:W-:Y:S05]  /*bfd0*/  @!P0 NANOSLEEP.SYNCS 0x989680 ;  /* 0x009896800000895d */ /* 0x008fea0003900000 */
[----:B------:R-:W3:Y:S02]  /*bfe0*/  @!P0 SYNCS.PHASECHK.TRANS64 P0, [R154+URZ+0x36400], R11 ;  /* 0x0364000b9a0085a7 */ /* 0x000ee4000800007f */
[----:B---3--:R-:W-:Y:S05]  /*bff0*/  @!P0 BRA `(.L_x_1985) ;  /* 0xfffffffc00f08947 */ /* 0x008fea000383ffff */
[----:B------:R-:W-:Y:S05]  /*c000*/  BRA `(.L_x_1984) ;  /* 0xffffff5400447947 */ /* 0x000fea000383ffff */
.L_x_1989:
[----:B--2---:R2:W3:Y:S02]  /*c010*/  SYNCS.PHASECHK.TRANS64.TRYWAIT P1, [R3+URZ+0x36410], R12 ;  /* 0x0364100c030075a7 */ /* 0x0044e4000802017f */
[----:B---3--:R-:W-:Y:S05]  /*c020*/  @!P1 NANOSLEEP.SYNCS 0x989680 ;  /* 0x009896800000995d */ /* 0x008fea0003900000 */
[----:B------:R-:W3:Y:S02]  /*c030*/  @!P1 SYNCS.PHASECHK.TRANS64 P1, [R3+URZ+0x36410], R12 ;  /* 0x0364100c030095a7 */ /* 0x000ee4000802007f */
[----:B---3--:R-:W-:Y:S05]  /*c040*/  @!P1 BRA `(.L_x_1989) ;  /* 0xfffffffc00f09947 */ /* 0x008fea000383ffff */
[----:B------:R-:W-:Y:S05]  /*c050*/  BRA `(.L_x_1988) ;  /* 0xffffff5c000c7947 */ /* 0x000fea000383ffff */
.L_x_1993:
[----:B------:R1:W1:Y:S02]  /*c060*/  SYNCS.PHASECHK.TRANS64.TRYWAIT P1, [R154+URZ+0x36430], R13 ;  /* 0x0364300d9a0075a7 */ /* 0x000264000802017f */
[----:B-1----:R-:W-:Y:S05]  /*c070*/  @!P1 NANOSLEEP.SYNCS 0x989680 ;  /* 0x009896800000995d */ /* 0x002fea0003900000 */
[----:B------:R-:W1:Y:S02]  /*c080*/  @!P1 SYNCS.PHASECHK.TRANS64 P1, [R154+URZ+0x36430], R13 ;  /* 0x0364300d9a0095a7 */ /* 0x000e64000802007f */
[----:B-1----:R-:W-:Y:S05]  /*c090*/  @!P1 BRA `(.L_x_1993) ;  /* 0xfffffffc00f09947 */ /* 0x002fea000383ffff */
[----:B------:R-:W-:Y:S05]  /*c0a0*/  BRA `(.L_x_1992) ;  /* 0xffffff6000b07947 */ /* 0x000fea000383ffff */
.L_x_2065:
[----:B------:R-:W-:Y:S01]  /*c0b0*/  BSSY B0, `(.L_x_2157) ;  /* 0x0000005000007945 */ /* 0x000fe20003800000 */
[----:B------:R-:W-:-:S07]  /*c0c0*/  IMAD.MOV.U32 R15, RZ, RZ, -0x1 ;  /* 0xffffffffff0f7424 */ /* 0x000fce00078e00ff */
[----:B------:R-:W-:Y:S05]  /*c0d0*/  WARPSYNC.COLLECTIVE R15, `(.L_x_2158) ;  /* 0x000000000f087348 */ /* 0x000fea0003c00000 */
[----:B------:R-:W-:Y:S01]  /*c0e0*/  NOP ;  /* 0x0000000000007918 */ /* 0x000fe20000000000 */
[----:B------:R-:W-:Y:S01]  /*c0f0*/  ENDCOLLECTIVE ;  /* 0x000000000000791b */ /* 0x000fe20003800000 */
.L_x_2158:
[----:B------:R-:W-:Y:S05]  /*c100*/  BSYNC B0 ;  /* 0x0000000000007941 */ /* 0x000fea0003800000 */
.L_x_2157:
[----:B------:R-:W-:Y:S05]  /*c110*/  BRA `(.L_x_2159) ;  /* 0xffffffb400ac7947 */ /* 0x000fea000383ffff */
.L_x_2082:
[----:B------:R-:W-:Y:S01]  /*c120*/  BSSY B0, `(.L_x_2160) ;  /* 0x0000005000007945 */ /* 0x000fe20003800000 */
[----:B------:R-:W-:-:S07]  /*c130*/  IMAD.MOV.U32 R15, RZ, RZ, -0x1 ;  /* 0xffffffffff0f7424 */ /* 0x000fce00078e00ff */
[----:B------:R-:W-:Y:S05]  /*c140*/  WARPSYNC.COLLECTIVE R15, `(.L_x_2161) ;  /* 0x000000000f087348 */ /* 0x000fea0003c00000 */
[----:B------:R-:W-:Y:S01]  /*c150*/  NOP ;  /* 0x0000000000007918 */ /* 0x000fe20000000000 */
[----:B------:R-:W-:Y:S01]  /*c160*/  ENDCOLLECTIVE ;  /* 0x000000000000791b */ /* 0x000fe20003800000 */
.L_x_2161:
[----:B------:R-:W-:Y:S05]  /*c170*/  BSYNC B0 ;  /* 0x0000000000007941 */ /* 0x000fea0003800000 */
.L_x_2160:
[----:B------:R-:W-:Y:S05]  /*c180*/  BRA `(.L_x_2162) ;  /* 0xffffffbc00a47947 */ /* 0x000fea000383ffff */
.L_x_2098:
[----:B------:R-:W-:Y:S01]  /*c190*/  BSSY B0, `(.L_x_2163) ;  /* 0x0000005000007945 */ /* 0x000fe20003800000 */
[----:B------:R-:W-:-:S07]  /*c1a0*/  IMAD.MOV.U32 R15, RZ, RZ, -0x1 ;  /* 0xffffffffff0f7424 */ /* 0x000fce00078e00ff */
[----:B------:R-:W-:Y:S05]  /*c1b0*/  WARPSYNC.COLLECTIVE R15, `(.L_x_2164) ;  /* 0x000000000f087348 */ /* 0x000fea0003c00000 */
[----:B------:R-:W-:Y:S01]  /*c1c0*/  NOP ;  /* 0x0000000000007918 */ /* 0x000fe20000000000 */
[----:B------:R-:W-:Y:S01]  /*c1d0*/  ENDCOLLECTIVE ;  /* 0x000000000000791b */ /* 0x000fe20003800000 */
.L_x_2164:
[----:B------:R-:W-:Y:S05]  /*c1e0*/  BSYNC B0 ;  /* 0x0000000000007941 */ /* 0x000fea0003800000 */
.L_x_2163:
[----:B------:R-:W-:Y:S05]  /*c1f0*/  BRA `(.L_x_2165) ;  /* 0xffffffc400147947 */ /* 0x000fea000383ffff */
.L_x_2130:
[----:B-1----:R1:W2:Y:S02]  /*c200*/  SYNCS.PHASECHK.TRANS64.TRYWAIT P1, [R8+URZ+0x36420], R9 ;  /* 0x03642009080075a7 */ /* 0x0022a4000802017f */
[----:B--2---:R-:W-:Y:S05]  /*c210*/  @!P1 NANOSLEEP.SYNCS 0x989680 ;  /* 0x009896800000995d */ /* 0x004fea0003900000 */
[----:B------:R-:W2:Y:S02]  /*c220*/  @!P1 SYNCS.PHASECHK.TRANS64 P1, [R8+URZ+0x36420], R9 ;  /* 0x03642009080095a7 */ /* 0x000ea4000802007f */
[----:B--2---:R-:W-:Y:S05]  /*c230*/  @!P1 BRA `(.L_x_2130) ;  /* 0xfffffffc00f09947 */ /* 0x004fea000383ffff */
[----:B------:R-:W-:Y:S05]  /*c240*/  BRA `(.L_x_2166) ;  /* 0xffffffdc000c7947 */ /* 0x000fea000383ffff */
.L_x_2134:
[----:B-1----:R1:W2:Y:S02]  /*c250*/  SYNCS.PHASECHK.TRANS64.TRYWAIT P1, [R8+URZ+0x36438], R9 ;  /* 0x03643809080075a7 */ /* 0x0022a4000802017f */
[----:B--2---:R-:W-:Y:S05]  /*c260*/  @!P1 NANOSLEEP.SYNCS 0x989680 ;  /* 0x009896800000995d */ /* 0x004fea0003900000 */
[----:B------:R-:W2:Y:S02]  /*c270*/  @!P1 SYNCS.PHASECHK.TRANS64 P1, [R8+URZ+0x36438], R9 ;  /* 0x03643809080095a7 */ /* 0x000ea4000802007f */
[----:B--2---:R-:W-:Y:S05]  /*c280*/  @!P1 BRA `(.L_x_2134) ;  /* 0xfffffffc00f09947 */ /* 0x004fea000383ffff */
[----:B------:R-:W-:Y:S05]  /*c290*/  BRA `(.L_x_2167) ;  /* 0xffffffe000fc7947 */ /* 0x000fea000383ffff */
.L_x_2136:
[----:B--2---:R2:W3:Y:S02]  /*c2a0*/  SYNCS.PHASECHK.TRANS64.TRYWAIT P1, [R8+URZ+0x36428], R7 ;  /* 0x03642807080075a7 */ /* 0x0044e4000802017f */
[----:B---3--:R-:W-:Y:S05]  /*c2b0*/  @!P1 NANOSLEEP.SYNCS 0x989680 ;  /* 0x009896800000995d */ /* 0x008fea0003900000 */
[----:B------:R-:W3:Y:S02]  /*c2c0*/  @!P1 SYNCS.PHASECHK.TRANS64 P1, [R8+URZ+0x36428], R7 ;  /* 0x03642807080095a7 */ /* 0x000ee4000802007f */
[----:B---3--:R-:W-:Y:S05]  /*c2d0*/  @!P1 BRA `(.L_x_2136) ;  /* 0xfffffffc00f09947 */ /* 0x008fea000383ffff */
[----:B------:R-:W-:Y:S05]  /*c2e0*/  BRA `(.L_x_2168) ;  /* 0xffffffe400c47947 */ /* 0x000fea000383ffff */
.L_x_2138:
        /* <DEDUP_REMOVED lines=8> */
.L_x_2140:
[----:B------:R-:W-:-:S07]  /*c370*/  SHF.L.U32 R5, R10, 0x1f, RZ ;  /* 0x0000001f0a057819 */ /* 0x000fce00000006ff */
.L_x_2170:
[----:B--2---:R2:W3:Y:S02]  /*c380*/  SYNCS.PHASECHK.TRANS64.TRYWAIT P1, [R8+URZ+0x36420], R5 ;  /* 0x03642005080075a7 */ /* 0x0044e4000802017f */
[----:B---3--:R-:W-:Y:S05]  /*c390*/  @!P1 NANOSLEEP.SYNCS 0x989680 ;  /* 0x009896800000995d */ /* 0x008fea0003900000 */
[----:B------:R-:W3:Y:S02]  /*c3a0*/  @!P1 SYNCS.PHASECHK.TRANS64 P1, [R8+URZ+0x36420], R5 ;  /* 0x03642005080095a7 */ /* 0x000ee4000802007f */
[----:B---3--:R-:W-:Y:S05]  /*c3b0*/  @!P1 BRA `(.L_x_2170) ;  /* 0xfffffffc00f09947 */ /* 0x008fea000383ffff */
[----:B------:R-:W-:Y:S05]  /*c3c0*/  BRA `(.L_x_2171) ;  /* 0xffffffec00147947 */ /* 0x000fea000383ffff */
.L_x_2143:
[----:B--2---:R2:W3:Y:S02]  /*c3d0*/  SYNCS.PHASECHK.TRANS64.TRYWAIT P1, [R8+URZ+0x36438], R9 ;  /* 0x03643809080075a7 */ /* 0x0044e4000802017f */
[----:B---3--:R-:W-:Y:S05]  /*c3e0*/  @!P1 NANOSLEEP.SYNCS 0x989680 ;  /* 0x009896800000995d */ /* 0x008fea0003900000 */
[----:B------:R-:W3:Y:S02]  /*c3f0*/  @!P1 SYNCS.PHASECHK.TRANS64 P1, [R8+URZ+0x36438], R9 ;  /* 0x03643809080095a7 */ /* 0x000ee4000802007f */
[----:B---3--:R-:W-:Y:S05]  /*c400*/  @!P1 BRA `(.L_x_2143) ;  /* 0xfffffffc00f09947 */ /* 0x008fea000383ffff */
[----:B------:R-:W-:Y:S05]  /*c410*/  BRA `(.L_x_2172) ;  /* 0xffffffec00e07947 */ /* 0x000fea000383ffff */
.L_x_2145:
[----:B-1----:R1:W2:Y:S02]  /*c420*/  SYNCS.PHASECHK.TRANS64.TRYWAIT P1, [R8+URZ+0x36428], R5 ;  /* 0x03642805080075a7 */ /* 0x0022a4000802017f */
[----:B--2---:R-:W-:Y:S05]  /*c430*/  @!P1 NANOSLEEP.SYNCS 0x989680 ;  /* 0x009896800000995d */ /* 0x004fea0003900000 */
[----:B------:R-:W2:Y:S02]  /*c440*/  @!P1 SYNCS.PHASECHK.TRANS64 P1, [R8+URZ+0x36428], R5 ;  /* 0x03642805080095a7 */ /* 0x000ea4000802007f */
[----:B--2---:R-:W-:Y:S05]  /*c450*/  @!P1 BRA `(.L_x_2145) ;  /* 0xfffffffc00f09947 */ /* 0x004fea000383ffff */
[----:B------:R-:W-:Y:S05]  /*c460*/  BRA `(.L_x_2173) ;  /* 0xfffffff0008c7947 */ /* 0x000fea000383ffff */
.L_x_2147:
[----:B--2---:R2:W3:Y:S02]  /*c470*/  SYNCS.PHASECHK.TRANS64.TRYWAIT P1, [R8+URZ+0x36438], R3 ;  /* 0x03643803080075a7 */ /* 0x0044e4000802017f */
[----:B---3--:R-:W-:Y:S05]  /*c480*/  @!P1 NANOSLEEP.SYNCS 0x989680 ;  /* 0x009896800000995d */ /* 0x008fea0003900000 */
[----:B------:R-:W3:Y:S02]  /*c490*/  @!P1 SYNCS.PHASECHK.TRANS64 P1, [R8+URZ+0x36438], R3 ;  /* 0x03643803080095a7 */ /* 0x000ee4000802007f */
[----:B---3--:R-:W-:Y:S05]  /*c4a0*/  @!P1 BRA `(.L_x_2147) ;  /* 0xfffffffc00f09947 */ /* 0x008fea000383ffff */
[----:B------:R-:W-:Y:S05]  /*c4b0*/  BRA `(.L_x_2174) ;  /* 0xfffffff400487947 */ /* 0x000fea000383ffff */
.L_x_2149:
[----:B------:R-:W-:Y:S01]  /*c4c0*/  BSSY B0, `(.L_x_2175) ;  /* 0x0000006000007945 */ /* 0x000fe20003800000 */
[----:B------:R-:W-:-:S07]  /*c4d0*/  IMAD.MOV.U32 R15, RZ, RZ, -0x1 ;  /* 0xffffffffff0f7424 */ /* 0x000fce00078e00ff */
[----:B-1-3--:R-:W-:Y:S05]  /*c4e0*/  WARPSYNC.COLLECTIVE R15, `(.L_x_2176) ;  /* 0x000000000f0c7348 */ /* 0x00afea0003c00000 */
[----:B------:R-:W-:Y:S02]  /*c4f0*/  ELECT P6, UR62, PT ;  /* 0x00000000003e782f */ /* 0x000fe400038c0000 */
[----:B------:R-:W-:Y:S01]  /*c500*/  MOV R14, UR62 ;  /* 0x0000003e000e7c02 */ /* 0x000fe20008000f00 */
[----:B-1-3--:R-:W-:Y:S10]  /*c510*/  ENDCOLLECTIVE ;  /* 0x000000000000791b */ /* 0x00aff40003800000 */
.L_x_2176:
[----:B------:R-:W-:Y:S05]  /*c520*/  BSYNC B0 ;  /* 0x0000000000007941 */ /* 0x000fea0003800000 */
.L_x_2175:
[----:B------:R-:W-:Y:S05]  /*c530*/  BRA `(.L_x_2177) ;  /* 0xfffffff800047947 */ /* 0x000fea000383ffff */
.L_x_2151:
[----:B-1----:R1:W2:Y:S02]  /*c540*/  SYNCS.PHASECHK.TRANS64.TRYWAIT P0, [R9+URZ], R0 ;  /* 0x00000000090075a7 */ /* 0x0022a4000800017f */
[----:B--2---:R-:W-:Y:S05]  /*c550*/  @!P0 NANOSLEEP.SYNCS 0x989680 ;  /* 0x009896800000895d */ /* 0x004fea0003900000 */
[----:B------:R-:W2:Y:S02]  /*c560*/  @!P0 SYNCS.PHASECHK.TRANS64 P0, [R9+URZ], R0 ;  /* 0x00000000090085a7 */ /* 0x000ea4000800007f */
[----:B--2---:R-:W-:Y:S05]  /*c570*/  @!P0 BRA `(.L_x_2151) ;  /* 0xfffffffc00f08947 */ /* 0x004fea000383ffff */
[----:B------:R-:W-:Y:S05]  /*c580*/  BRA `(.L_x_2178) ;  /* 0xfffffff800447947 */ /* 0x000fea000383ffff */
.L_x_2152:
[----:B--2---:R2:W4:Y:S02]  /*c590*/  SYNCS.PHASECHK.TRANS64.TRYWAIT P0, [R3+URZ], R2 ;  /* 0x00000002030075a7 */ /* 0x004524000800017f */
[----:B----4-:R-:W-:Y:S05]  /*c5a0*/  @!P0 NANOSLEEP.SYNCS 0x989680 ;  /* 0x009896800000895d */ /* 0x010fea0003900000 */
[----:B------:R-:W4:Y:S02]  /*c5b0*/  @!P0 SYNCS.PHASECHK.TRANS64 P0, [R3+URZ], R2 ;  /* 0x00000002030085a7 */ /* 0x000f24000800007f */
[----:B----4-:R-:W-:Y:S05]  /*c5c0*/  @!P0 BRA `(.L_x_2152) ;  /* 0xfffffffc00f08947 */ /* 0x010fea000383ffff */
[----:B------:R-:W-:Y:S05]  /*c5d0*/  BRA `(.L_x_2179) ;  /* 0xfffffff800387947 */ /* 0x000fea000383ffff */
.L_x_2180:
        /* <DEDUP_REMOVED lines=10> */
.L_x_3868:


//--------------------- .text._ZN7cutlass13device_kernelIN5flash11enable_sm90INS1_16FlashAttnBwdSm90INS1_25CollectiveMainloopBwdSm90ILi2ELi1ELi1EN4cute5tupleIJNS5_1CILi1EEES8_S8_EEENS6_IJNS7_ILi64EEENS7_ILi96EEENS7_ILi192EEEEEENS_10bfloat16_tEfNS_4arch4Sm90ELb0ELb1ELb0ELb1ELb0ELb0ELb1ELb0ELi3ELi1ELi1ELi1ELb0EEENS1_24CollectiveEpilogueBwdGQAISD_fSG_Li384ELb1ELb0EEENS1_19SingleTileSchedulerILb1ELb0ELb0ELi96EEEEEEEEEvNT_6ParamsE --------------------------
	.section	.text._ZN7cutlass13device_kernelIN5flash11enable_sm90INS1_16FlashAttnBwdSm90INS1_25CollectiveMainloopBwdSm90ILi2ELi1ELi1EN4cute5tupleIJNS5_1CILi1EEES8_S8_EEENS6_IJNS7_ILi64EEENS7_ILi96EEENS7_ILi192EEEEEENS_10bfloat16_tEfNS_4arch4Sm90ELb0ELb1ELb0ELb1ELb0ELb0ELb1ELb0ELi3ELi1ELi1ELi1ELb0EEENS1_24CollectiveEpilogueBwdGQAISD_fSG_Li384ELb1ELb0EEENS1_19SingleTileSchedulerILb1ELb0ELb0ELi96EEEEEEEEEvNT_6ParamsE,"ax",@progbits
	.align	128
.text._ZN7cutlass13device_kernelIN5flash11enable_sm90INS1_16FlashAttnBwdSm90INS1_25CollectiveMainloopBwdSm90ILi2ELi1ELi1EN4cute5tupleIJNS5_1CILi1EEES8_S8_EEENS6_IJNS7_ILi64EEENS7_ILi96EEENS7_ILi192EEEEEENS_10bfloat16_tEfNS_4arch4Sm90ELb0ELb1ELb0ELb1ELb0ELb0ELb1ELb0ELi3ELi1ELi1ELi1ELb0EEENS1_24CollectiveEpilogueBwdGQAISD_fSG_Li384ELb1ELb0EEENS1_19SingleTileSchedulerILb1ELb0ELb0ELi96EEEEEEEEEvNT_6ParamsE:
        .type           _ZN7cutlass13device_kernelIN5flash11enable_sm90INS1_16FlashAttnBwdSm90INS1_25CollectiveMainloopBwdSm90ILi2ELi1ELi1EN4cute5tupleIJNS5_1CILi1EEES8_S8_EEENS6_IJNS7_ILi64EEENS7_ILi96EEENS7_ILi192EEEEEENS_10bfloat16_tEfNS_4arch4Sm90ELb0ELb1ELb0ELb1ELb0ELb0ELb1ELb0ELi3ELi1ELi1ELi1ELb0EEENS1_24CollectiveEpilogueBwdGQAISD_fSG_Li384ELb1ELb0EEENS1_19SingleTileSchedulerILb1ELb0ELb0ELi96EEEEEEEEEvNT_6ParamsE,@function
        .size           _ZN7cutlass13device_kernelIN5flash11enable_sm90INS1_16FlashAttnBwdSm90INS1_25CollectiveMainloopBwdSm90ILi2ELi1ELi1EN4cute5tupleIJNS5_1CILi1EEES8_S8_EEENS6_IJNS7_ILi64EEENS7_ILi96EEENS7_ILi192EEEEEENS_10bfloat16_tEfNS_4arch4Sm90ELb0ELb1ELb0ELb1ELb0ELb0ELb1ELb0ELi3ELi1ELi1ELi1ELb0EEENS1_24CollectiveEpilogueBwdGQAISD_fSG_Li384ELb1ELb0EEENS1_19SingleTileSchedulerILb1ELb0ELb0ELi96EEEEEEEEEvNT_6ParamsE,(.L_x_3869 - _ZN7cutlass13device_kernelIN5flash11enable_sm90INS1_16FlashAttnBwdSm90INS1_25CollectiveMainloopBwdSm90ILi2ELi1ELi1EN4cute5tupleIJNS5_1CILi1EEES8_S8_EEENS6_IJNS7_ILi64EEENS7_ILi96EEENS7_ILi192EEEEEENS_10bfloat16_tEfNS_4arch4Sm90ELb0ELb1ELb0ELb1ELb0ELb0ELb1ELb0ELi3ELi1ELi1ELi1ELb0EEENS1_24CollectiveEpilogueBwdGQAISD_fSG_Li384ELb1ELb0EEENS1_19SingleTileSchedulerILb1ELb0ELb0ELi96EEEEEEEEEvNT_6ParamsE)
        .other          _ZN7cutlass13device_kernelIN5flash11enable_sm90INS1_16FlashAttnBwdSm90INS1_25CollectiveMainloopBwdSm90ILi2ELi1ELi1EN4cute5tupleIJNS5_1CILi1EEES8_S8_EEENS6_IJNS7_ILi64EEENS7_ILi96EEENS7_ILi192EEEEEENS_10bfloat16_tEfNS_4arch4Sm90ELb0ELb1ELb0ELb1ELb0ELb0ELb1ELb0ELi3ELi1ELi1ELi1ELb0EEENS1_24CollectiveEpilogueBwdGQAISD_fSG_Li384ELb1ELb0EEENS1_19SingleTileSchedulerILb1ELb0ELb0ELi96EEEEEEEEEvNT_6ParamsE,@"STO_CUDA_ENTRY STV_DEFAULT"
_ZN7cutlass13device_kernelIN5flash11enable_sm90INS1_16FlashAttnBwdSm90INS1_25CollectiveMainloopBwdSm90ILi2ELi1ELi1EN4cute5tupleIJNS5_1CILi1EEES8_S8_EEENS6_IJNS7_ILi64EEENS7_ILi96EEENS7_ILi192EEEEEENS_10bfloat16_tEfNS_4arch4Sm90ELb0ELb1ELb0ELb1ELb0ELb0ELb1ELb0ELi3ELi1ELi1ELi1ELb0EEENS1_24CollectiveEpilogueBwdGQAISD_fSG_Li384ELb1ELb0EEENS1_19SingleTileSchedulerILb1ELb0ELb0ELi96EEEEEEEEEvNT_6ParamsE:
        /* <DEDUP_REMOVED lines=23> */
.L_x_2182:
[----:B------:R-:W-:Y:S05]  /*0170*/  BSYNC B0 ;  /* 0x0000000000007941 */ /* 0x000fea0003800000 */
.L_x_2181:
        /* <DEDUP_REMOVED lines=37> */
.L_x_2183:
        /* <DEDUP_REMOVED lines=20> */
.L_x_2184:
[----:B------:R-:W-:Y:S01]  /*0510*/  PLOP3.LUT P0, PT, PT, PT, UP0, 0x80, 0x0 ;  /* 0x000000000000781c */ /* 0x000fe20003f0f008 */
[----:B------:R-:W-:Y:S01]  /*0520*/  NOP ;  /* 0x0000000000007918 */ /* 0x000fe20000000000 */
[----:B------:R-:W-:Y:S01]  /*0530*/  ULDC.64 UR46, c[0x0][0x208] ;  /* 0x00008200002e7ab9 */ /* 0x000fe20000000a00 */
[----:B------:R-:W-:Y:S01]  /*0540*/  BSSY B6, `(.L_x_2185) ;  /* 0x00008bb000067945 */ /* 0x000fe20003800000 */
[----:B-12-4-:R-:W-:Y:S09]  /*0550*/  BAR.SYNC.DEFER_BLOCKING 0x0 ;  /* 0x0000000000007b1d */ /* 0x016ff20000010000 */
[----:B------:R-:W-:Y:S05]  /*0560*/  @!P0 BRA `(.L_x_2186) ;  /* 0x0000004400d88947 */ /* 0x000fea0003800000 */
.L_x_2187:
        /* <DEDUP_REMOVED lines=21> */
.L_x_2188:
        /* <DEDUP_REMOVED lines=10> */
.L_x_2190:
[----:B------:R-:W2:Y:S02]  /*0760*/  LDC R0, c[0x0][0x8c4] ;  /* 0x00023100ff007b82 */ /* 0x000ea40000000800 */
.L_x_2189:
        /* <DEDUP_REMOVED lines=15> */
.L_x_2192:
        /* <DEDUP_REMOVED lines=10> */
.L_x_2193:
        /* <DEDUP_REMOVED lines=8> */
.L_x_2194:
        /* <DEDUP_REMOVED lines=9> */
.L_x_2195:
        /* <DEDUP_REMOVED lines=22> */
.L_x_2196:
        /* <DEDUP_REMOVED lines=78> */
.L_x_2199:
        /* <DEDUP_REMOVED lines=15> */
.L_x_2198:
        /* <DEDUP_REMOVED lines=20> */
.L_x_2201:
        /* <DEDUP_REMOVED lines=15> */
.L_x_2200:
        /* <DEDUP_REMOVED lines=8> */
.L_x_2304:
        /* <DEDUP_REMOVED lines=19> */
.L_x_2203:
        /* <DEDUP_REMOVED lines=29> */
[----:B------:R-:W-:Y:S01]  /*16f0*/  LOP3.LUT R6, R6, 0xc0, RZ, 0xc0, !PT ;  /* 0x000000c006067812 */ /* 0x000fe200078ec0ff */
[----:B------:R-:W-:Y:S01]  /*1700*/  IMAD R9, R9, 0x20, R10 ;  /* 0x0000002009097824 */ /* 0x000fe200078e020a */
[----:B------:R-:W-:Y:S01]  /*1710*/  SHF.R.S32.HI R4, RZ, 0x2, R2 ;  /* 0x00000002ff047819 */ /* 0x000fe20000011402 */
[----:B------:R-:W-:Y:S01]  /*1720*/  IMAD.IADD R13, R0, 0x1, -R13 ;  /* 0x00000001000d7824 */ /* 0x000fe200078e0a0d */
[----:B------:R-:W-:Y:S01]  /*1730*/  LOP3.LUT R11, R6, 0x8, R11, 0xf8, !PT ;  /* 0x00000008060b7812 */ /* 0x000fe200078ef80b */
[----:B------:R-:W-:Y:S01]  /*1740*/  IMAD R9, R12, 0x200, R9 ;  /* 0x000002000c097824 */ /* 0x000fe200078e0209 */
[----:B------:R-:W-:Y:S01]  /*1750*/  SHF.R.U32.HI R0, RZ, 0x3, R6 ;  /* 0x00000003ff007819 */ /* 0x000fe20000011606 */
[----:B------:R-:W-:Y:S01]  /*1760*/  IMAD R13, R14, 0x10, R13 ;  /* 0x000000100e0d7824 */ /* 0x000fe200078e020d */
[----:B------:R-:W-:Y:S01]  /*1770*/  SHF.R.S32.HI R5, RZ, 0x1f, R2 ;  /* 0x0000001fff057819 */ /* 0x000fe20000011402 */
[----:B------:R-:W-:Y:S01]  /*1780*/  IMAD.MOV.U32 R12, RZ, RZ, 0x20 ;  /* 0x00000020ff0c7424 */ /* 0x000fe200078e00ff */
[----:B------:R-:W-:Y:S01]  /*1790*/  LOP3.LUT R0, R11, R0, RZ, 0x3c, !PT ;  /* 0x000000000b007212 */ /* 0x000fe200078e3cff */
[----:B------:R-:W-:Y:S01]  /*17a0*/  IMAD.IADD R11, R19, 0x1, R18 ;  /* 0x00000001130b7824 */ /* 0x000fe200078e0212 */
[----:B------:R-:W-:Y:S01]  /*17b0*/  LEA.HI R5, R5, R4, RZ, 0x3 ;  /* 0x0000000405057211 */ /* 0x000fe200078f18ff */
[----:B------:R-:W-:Y:S01]  /*17c0*/  IMAD.IADD R10, R18, 0x1, -R17 ;  /* 0x00000001120a7824 */ /* 0x000fe200078e0a11 */
[----:B------:R-:W-:Y:S01]  /*17d0*/  LOP3.LUT P0, RZ, R7, 0x2, RZ, 0xc0, !PT ;  /* 0x0000000207ff7812 */ /* 0x000fe2000780c0ff */
[----:B------:R-:W-:Y:S01]  /*17e0*/  IMAD.IADD R9, R9, 0x1, R0 ;  /* 0x0000000109097824 */ /* 0x000fe200078e0200 */
[----:B------:R-:W-:Y:S01]  /*17f0*/  LOP3.LUT R5, R5, 0xfffffff8, RZ, 0xc0, !PT ;  /* 0xfffffff805057812 */ /* 0x000fe200078ec0ff */
[----:B------:R-:W-:Y:S01]  /*1800*/  IMAD.SHL.U32 R0, R15, 0x4, RZ ;  /* 0x000000040f007824 */ /* 0x000fe200078e00ff */
[----:B------:R-:W-:Y:S01]  /*1810*/  IADD3 R17, -R17, 0x1, R11 ;  /* 0x0000000111117810 */ /* 0x000fe20007ffe10b */
[----:B------:R-:W-:Y:S01]  /*1820*/  IMAD.SHL.U32 R18, R13, 0x2, RZ ;  /* 0x000000020d127824 */ /* 0x000fe200078e00ff */
[----:B------:R-:W-:Y:S01]  /*1830*/  SHF.R.S32.HI R3, RZ, 0x5, R3 ;  /* 0x00000005ff037819 */ /* 0x000fe20000011403 */
[----:B------:R-:W-:Y:S01]  /*1840*/  IMAD.IADD R6, R4, 0x1, -R5 ;  /* 0x0000000104067824 */ /* 0x000fe200078e0a05 */
[----:B------:R-:W-:Y:S01]  /*1850*/  SEL R12, R12, 0xffffffe0, !P0 ;  /* 0xffffffe00c0c7807 */ /* 0x000fe20004000000 */
[--C-:B------:R-:W-:Y:S01]  /*1860*/  IMAD.IADD R11, R11, 0x1, -R18.reuse ;  /* 0x000000010b0b7824 */ /* 0x100fe200078e0a12 */
[----:B------:R-:W-:Y:S01]  /*1870*/  LEA R9, R9, UR36, 0x1 ;  /* 0x0000002409097c11 */ /* 0x000fe2000f8e08ff */
[----:B------:R-:W-:Y:S01]  /*1880*/  IMAD.IADD R4, R17, 0x1, -R18 ;  /* 0x0000000111047824 */ /* 0x000fe200078e0a12 */
[----:B------:R-:W-:Y:S01]  /*1890*/  CS2R R112, SRZ ;  /* 0x0000000000707805 */ /* 0x000fe2000001ff00 */
[----:B------:R-:W-:Y:S01]  /*18a0*/  IMAD R6, R3, 0x10, R6 ;  /* 0x0000001003067824 */ /* 0x000fe200078e0206 */
[----:B------:R-:W-:Y:S01]  /*18b0*/  CS2R R110, SRZ ;  /* 0x00000000006e7805 */ /* 0x000fe2000001ff00 */
        /* <DEDUP_REMOVED lines=46> */
[----:B------:R-:W-:Y:S01]  /*1ba0*/  LOP3.LUT R155, R155, 0x1, RZ, 0xfc, !PT ;  /* 0x000000019b9b7812 */ /* 0x000fe200078efcff */
[----:B------:R-:W-:Y:S01]  /*1bb0*/  IMAD.IADD R18, R19, 0x1, -R18 ;  /* 0x0000000113127824 */ /* 0x000fe200078e0a12 */
[----:B------:R-:W-:-:S02]  /*1bc0*/  LEA R0, R0, UR36, 0x2 ;  /* 0x0000002400007c11 */ /* 0x000fc4000f8e10ff */
[----:B------:R-:W-:-:S07]  /*1bd0*/  IADD3 R17, R12, 0x30400, R9 ;  /* 0x000304000c117810 */ /* 0x000fce0007ffe009 */
.L_x_2223:
[----:B------:R-:W-:-:S13]  /*1be0*/  ISETP.NE.AND P0, PT, R155, 0x3, PT ;  /* 0x000000039b00780c */ /* 0x000fda0003f05270 */
[----:B-1----:R-:W-:Y:S05]  /*1bf0*/  @!P0 BRA `(.L_x_2205) ;  /* 0x0000000000048947 */ /* 0x002fea0003800000 */
[----:B------:R-:W-:Y:S01]  /*1c00*/  BPT.TRAP 0x1 ;  /* 0x000000040000795c */ /* 0x000fe20000300000 */
.L_x_2205:
[----:B------:R-:W-:Y:S02]  /*1c10*/  LEA R3, R2, UR36, 0x3 ;  /* 0x0000002402037c11 */ /* 0x000fe4000f8e18ff */
[----:B------:R-:W-:-:S04]  /*1c20*/  SHF.L.U32 R12, R7, 0x1f, RZ ;  /* 0x0000001f070c7819 */ /* 0x000fc800000006ff */
[----:B------:R1:W2:Y:S01]  /*1c30*/  SYNCS.PHASECHK.TRANS64.TRYWAIT P1, [R3+URZ+0x36410], R12 ;  /* 0x0364100c030075a7 */ /* 0x0002a2000802017f */
[----:B------:R-:W-:Y:S05]  /*1c40*/  @!P0 BRA `(.L_x_2206) ;  /* 0x0000000000048947 */ /* 0x000fea0003800000 */
[----:B------:R-:W-:Y:S01]  /*1c50*/  BPT.TRAP 0x1 ;  /* 0x000000040000795c */ /* 0x000fe20000300000 */
.L_x_2206:
[----:B--2---:R-:W-:Y:S05]  /*1c60*/  @P1 BRA `(.L_x_2207) ;  /* 0x0000000000081947 */ /* 0x004fea0003800000 */
[----:B------:R-:W2:Y:S02]  /*1c70*/  SYNCS.PHASECHK.TRANS64.TRYWAIT P1, [R3+URZ+0x36410], R12 ;  /* 0x0364100c030075a7 */ /* 0x000ea4000802017f */
[----:B--2---:R-:W-:Y:S05]  /*1c80*/  @!P1 BRA `(.L_x_2208) ;  /* 0x0000007400509947 */ /* 0x004fea0003800000 */
.L_x_2207:
        /* <DEDUP_REMOVED lines=103> */
.L_x_2209:
[----:B------:R-:W-:-:S04]  /*2300*/  SHF.L.U32 R13, R5, 0x1f, RZ ;  /* 0x0000001f050d7819 */ /* 0x000fc800000006ff */
[----:B------:R4:W1:Y:S01]  /*2310*/  SYNCS.PHASECHK.TRANS64.TRYWAIT P1, [UR36+0x36430], R13 ;  /* 0x0364300dff0075a7 */ /* 0x0008620008020164 */
[----:B------:R-:W-:Y:S05]  /*2320*/  @!P0 BRA `(.L_x_2210) ;  /* 0x0000000000048947 */ /* 0x000fea0003800000 */
[----:B------:R-:W-:Y:S01]  /*2330*/  BPT.TRAP 0x1 ;  /* 0x000000040000795c */ /* 0x000fe20000300000 */
.L_x_2210:
[----:B-1----:R-:W-:Y:S05]  /*2340*/  @P1 BRA `(.L_x_2211) ;  /* 0x0000000000081947 */ /* 0x002fea0003800000 */
[----:B------:R-:W1:Y:S02]  /*2350*/  SYNCS.PHASECHK.TRANS64.TRYWAIT P1, [UR36+0x36430], R13 ;  /* 0x0364300dff0075a7 */ /* 0x000e640008020164 */
[----:B-1----:R-:W-:Y:S05]  /*2360*/  @!P1 BRA `(.L_x_2212) ;  /* 0x0000006c00ac9947 */ /* 0x002fea0003800000 */
.L_x_2211:
        /* <DEDUP_REMOVED lines=112> */
.L_x_2215:
[----:B------:R-:W-:-:S06]  /*2a70*/  UISETP.NE.AND UP0, UPT, UR42, 0x1, UPT ;  /* 0x000000012a00788c */ /* 0x000fcc000bf05270 */
[----:B------:R-:W-:-:S05]  /*2a80*/  PLOP3.LUT P1, PT, PT, PT, UP0, 0x80, 0x0 ;  /* 0x000000000000781c */ /* 0x000fca0003f2f008 */
[----:B------:R-:W-:-:S08]  /*2a90*/  @UP0 ULDC UR5, c[0x0][0x754] ;  /* 0x0001d50000050ab9 */ /* 0x000fd00000000800 */
[----:B------:R-:W-:Y:S01]  /*2aa0*/  @P1 IMAD.HI.U32 R12, R23, UR5, RZ ;  /* 0x00000005170c1c27 */ /* 0x000fe2000f8e00ff */
[----:B------:R-:W-:-:S04]  /*2ab0*/  @UP0 ULDC UR5, c[0x0][0x758] ;  /* 0x0001d60000050ab9 */ /* 0x000fc80000000800 */
[----:B------:R-:W-:-:S07]  /*2ac0*/  @P1 SHF.R.U32.HI R23, RZ, UR5, R12 ;  /* 0x00000005ff171c19 */ /* 0x000fce000801160c */
.L_x_2216:
[----:B------:R-:W-:Y:S05]  /*2ad0*/  BSYNC B0 ;  /* 0x0000000000007941 */ /* 0x000fea0003800000 */
.L_x_2214:
[----:B------:R-:W-:Y:S01]  /*2ae0*/  IMAD R23, R23, UR42, R18 ;  /* 0x0000002a17177c24 */ /* 0x000fe2000f8e0212 */
[----:B------:R-:W-:-:S04]  /*2af0*/  IADD3 R12, R15, UR4, R4 ;  /* 0x000000040f0c7c10 */ /* 0x000fc8000fffe004 */
[----:B------:R-:W-:Y:S02]  /*2b00*/  VIADDMNMX R13, R23, UR42, R13, PT ;  /* 0x0000002a170d7c46 */ /* 0x000fe4000b80010d */
[----:B------:R-:W-:-:S07]  /*2b10*/  VIMNMX R12, R12, R23, !PT ;  /* 0x000000170c0c7248 */ /* 0x000fce0007fe0100 */
.L_x_2213:
        /* <DEDUP_REMOVED lines=51> */
.L_x_2219:
[----:B------:R-:W-:-:S06]  /*2e50*/  UISETP.NE.AND UP0, UPT, UR42, 0x1, UPT ;  /* 0x000000012a00788c */ /* 0x000fcc000bf05270 */
[----:B------:R-:W-:-:S05]  /*2e60*/  PLOP3.LUT P6, PT, PT, PT, UP0, 0x80, 0x0 ;  /* 0x000000000000781c */ /* 0x000fca0003fcf008 */
[----:B------:R-:W-:-:S08]  /*2e70*/  @UP0 ULDC UR4, c[0x0][0x754] ;  /* 0x0001d50000040ab9 */ /* 0x000fd00000000800 */
[----:B------:R-:W-:Y:S01]  /*2e80*/  @P6 IMAD.HI.U32 R12, R13, UR4, RZ ;  /* 0x000000040d0c6c27 */ /* 0x000fe2000f8e00ff */
[----:B------:R-:W-:Y:S01]  /*2e90*/  PLOP3.LUT P6, PT, PT, PT, UP0, 0x80, 0x0 ;  /* 0x000000000000781c */ /* 0x000fe20003fcf008 */
[----:B------:R-:W-:-:S12]  /*2ea0*/  @UP0 ULDC UR4, c[0x0][0x758] ;  /* 0x0001d60000040ab9 */ /* 0x000fd80000000800 */
[----:B------:R-:W-:-:S07]  /*2eb0*/  @P6 SHF.R.U32.HI R13, RZ, UR4, R12 ;  /* 0x00000004ff0d6c19 */ /* 0x000fce000801160c */
.L_x_2220:
[----:B------:R-:W-:Y:S05]  /*2ec0*/  BSYNC B0 ;  /* 0x0000000000007941 */ /* 0x000fea0003800000 */
.L_x_2218:
[----:B------:R-:W-:-:S05]  /*2ed0*/  IMAD R13, R13, UR42, R18 ;  /* 0x0000002a0d0d7c24 */ /* 0x000fca000f8e0212 */
[----:B------:R-:W-:Y:S02]  /*2ee0*/  VIMNMX R14, R14, R13, !PT ;  /* 0x0000000d0e0e7248 */ /* 0x000fe40007fe0100 */
[----:B------:R-:W-:-:S07]  /*2ef0*/  VIADDMNMX R20, R13, UR42, R20, PT ;  /* 0x0000002a0d147c46 */ /* 0x000fce000b800114 */
.L_x_2217:
        /* <DEDUP_REMOVED lines=22> */
[C---:B------:R-:W-:Y:S01]  /*3060*/  ISETP.GE.AND P6, PT, R19.reuse, 0x1a, PT ;  /* 0x0000001a1300780c */ /* 0x040fe20003fc6270 */
        /* <DEDUP_REMOVED lines=191> */
.L_x_2221:
        /* <DEDUP_REMOVED lines=59> */
.L_x_2222:
        /* <DEDUP_REMOVED lines=62> */
.L_x_2197:
[----:B------:R-:W-:Y:S05]  /*43f0*/  @P0 BRA `(.L_x_2191) ;  /* 0x0000004c003c0947 */ /* 0x000fea0003800000 */
[----:B-1----:R-:W1:Y:S01]  /*4400*/  LDC.64 R2, c[0x0][0x878] ;  /* 0x00021e00ff027b82 */ /* 0x002e620000000a00 */
        /* <DEDUP_REMOVED lines=19> */
[----:B------:R-:W-:-:S05]  /*4540*/  ULEA UR4, UR5, UR4, 0x18 ;  /* 0x0000000405047291 */ /* 0x000fca000f8ec03f */
[----:B------:R-:W4:Y:S01]  /*4550*/  LDC.64 R22, c[0x0][0x828] ;  /* 0x00020a00ff167b82 */ /* 0x000f220000000a00 */
[----:B------:R-:W-:Y:S01]  /*4560*/  SHF.R.S32.HI R3, RZ, 0x1f, R2 ;  /* 0x0000001fff037819 */ /* 0x000fe20000011402 */
[----:B------:R-:W-:Y:S03]  /*4570*/  BSSY B0, `(.L_x_2224) ;  /* 0x0000051000007945 */ /* 0x000fe60003800000 */
[----:B------:R-:W-:-:S03]  /*4580*/  LEA.HI R7, R3, R2, RZ, 0x7 ;  /* 0x0000000203077211 */ /* 0x000fc600078f38ff */
[----:B------:R-:W1:Y:S01]  /*4590*/  @P1 LDC R9, c[0x0][0x854] ;  /* 0x00021500ff091b82 */ /* 0x000e620000000800 */
        /* <DEDUP_REMOVED lines=9> */
[----:B-1----:R-:W-:Y:S02]  /*4630*/  @P1 IMAD.HI.U32 R4, R6, R9, RZ ;  /* 0x0000000906041227 */ /* 0x002fe400078e00ff */
[----:B------:R1:W-:Y:S04]  /*4640*/  STS.128 [R8], R24 ;  /* 0x0000001808007388 */ /* 0x0003e80000000c00 */
[----:B------:R1:W-:Y:S01]  /*4650*/  STS.128 [R8+0x800], R28 ;  /* 0x0008001c08007388 */ /* 0x0003e20000000c00 */
[----:B---3--:R-:W-:-:S03]  /*4660*/  @P1 SHF.R.U32.HI R3, RZ, R11, R4 ;  /* 0x0000000bff031219 */ /* 0x008fc60000011604 */
[----:B------:R1:W-:Y:S01]  /*4670*/  STS.128 [R8+0x1000], R32 ;  /* 0x0010002008007388 */ /* 0x0003e20000000c00 */
[----:B------:R-:W-:-:S03]  /*4680*/  SHF.R.S32.HI R9, RZ, 0x1f, R3 ;  /* 0x0000001fff097819 */ /* 0x000fc60000011403 */
[----:B------:R1:W-:Y:S04]  /*4690*/  STS.128 [R8+0x1800], R36 ;  /* 0x0018002408007388 */ /* 0x0003e80000000c00 */
[----:B------:R1:W-:Y:S01]  /*46a0*/  STS.128 [R8+0x2000], R40 ;  /* 0x0020002808007388 */ /* 0x0003e20000000c00 */
[----:B------:R-:W-:-:S03]  /*46b0*/  IMAD R10, R9, R16, RZ ;  /* 0x00000010090a7224 */ /* 0x000fc600078e02ff */
        /* <DEDUP_REMOVED lines=12> */
[----:B---3--:R-:W3:Y:S01]  /*4780*/  FENCE.VIEW.ASYNC.S ;  /* 0x00000000000073c6 */ /* 0x008ee20000000000 */
[----:B--2---:R-:W-:-:S04]  /*4790*/  @P0 IMAD R5, R152, 0x60, R5 ;  /* 0x0000006098050824 */ /* 0x004fc800078e0205 */
[----:B------:R-:W-:-:S05]  /*47a0*/  @P0 IMAD.HI R5, R5, 0x2aaaaaab, RZ ;  /* 0x2aaaaaab05050827 */ /* 0x000fca00078e02ff */
[----:B------:R-:W-:-:S04]  /*47b0*/  @P0 SHF.R.U32.HI R6, RZ, 0x1f, R5 ;  /* 0x0000001fff060819 */ /* 0x000fc80000011605 */
[----:B------:R-:W-:-:S05]  /*47c0*/  @P0 LEA.HI.SX32 R6, R5, R6, 0x1c ;  /* 0x0000000605060211 */ /* 0x000fca00078fe2ff */
[----:B------:R-:W-:-:S05]  /*47d0*/  @P0 IMAD R4, R6, 0x4800, RZ ;  /* 0x0000480006040824 */ /* 0x000fca00078e02ff */
[----:B------:R-:W-:Y:S02]  /*47e0*/  @P0 SHF.R.S32.HI R5, RZ, 0x1f, R4 ;  /* 0x0000001fff050819 */ /* 0x000fe40000011404 */
[----:B------:R-:W-:Y:S01]  /*47f0*/  @!P0 CS2R R4, SRZ ;  /* 0x0000000000048805 */ /* 0x000fe2000001ff00 */
[----:B---3--:R-:W-:Y:S05]  /*4800*/  BAR.SYNC.DEFER_BLOCKING 0x1, 0x180 ;  /* 0x0046000000007b1d */ /* 0x008fea0000010000 */
        /* <DEDUP_REMOVED lines=19> */
[----:B----4-:R-:W-:Y:S01]  /*4940*/  LEA R22, P2, R6, R22, 0x2 ;  /* 0x0000001606167211 */ /* 0x010fe200078410ff */
[----:B------:R-:W-:Y:S02]  /*4950*/  IMAD R9, R9, R19, R12 ;  /* 0x0000001309097224 */ /* 0x000fe400078e020c */
[----:B------:R-:W-:Y:S02]  /*4960*/  IMAD.IADD R3, R5, 0x1, R3 ;  /* 0x0000000105037824 */ /* 0x000fe400078e0203 */
[----:B------:R-:W-:-:S03]  /*4970*/  IMAD.IADD R2, R7, 0x1, R9 ;  /* 0x0000000107027824 */ /* 0x000fc600078e0209 */
[----:B------:R-:W-:Y:S02]  /*4980*/  LEA.HI.X R3, R4, R21, R3, 0x2, P1 ;  /* 0x0000001504037211 */ /* 0x000fe400008f1403 */
[----:B------:R-:W-:Y:S01]  /*4990*/  LEA.HI.X R2, R6, R23, R2, 0x2, P2 ;  /* 0x0000001706027211 */ /* 0x000fe200010f1402 */
[----:B-1----:R-:W-:Y:S06]  /*49a0*/  @P0 BRA `(.L_x_2225) ;  /* 0x0000000000340947 */ /* 0x002fec0003800000 */
[----:B------:R-:W-:Y:S01]  /*49b0*/  R2UR UR6, R22 ;  /* 0x00000000160672ca */ /* 0x000fe200000e0000 */
[----:B------:R-:W-:Y:S01]  /*49c0*/  UMOV UR5, 0x1200 ;  /* 0x0000120000057882 */ /* 0x000fe20000000000 */
[----:B------:R-:W-:Y:S01]  /*49d0*/  R2UR UR7, R2 ;  /* 0x00000000020772ca */ /* 0x000fe200000e0000 */
[----:B------:R-:W-:Y:S01]  /*49e0*/  UMOV UR8, 0x0 ;  /* 0x0000000000087882 */ /* 0x000fe20000000000 */
[----:B------:R-:W-:Y:S01]  /*49f0*/  PLOP3.LUT P0, PT, PT, PT, PT, 0x80, 0x0 ;  /* 0x000000000000781c */ /* 0x000fe20003f0f070 */
[----:B------:R-:W-:-:S12]  /*4a00*/  UMOV UR9, 0x14f00000 ;  /* 0x14f0000000097882 */ /* 0x000fd80000000000 */
.L_x_2226:
[----:B------:R-:W-:Y:S01]  /*4a10*/  @P0 ELECT P1, URZ, PT ;  /* 0x00000000003f082f */ /* 0x000fe20003820000 */
[----:B------:R1:W-:-:S12]  /*4a20*/  UBLKRED.G.S.ADD.F32.RN [UR6], [UR4], UR5, desc[UR8] ;  /* 0x00000806040073bb */ /* 0x0003d800080a1405 */
[----:B------:R-:W-:Y:S02]  /*4a30*/  @P1 PLOP3.LUT P0, PT, P1, PT, PT, 0x8, 0x0 ;  /* 0x000000000000181c */ /* 0x000fe40000f0e170 */
[----:B------:R-:W-:-:S11]  /*4a40*/  PLOP3.LUT P1, PT, PT, PT, PT, 0x8, 0x0 ;  /* 0x000000000000781c */ /* 0x000fd60003f2e170 */
[----:B-1----:R-:W-:Y:S05]  /*4a50*/  @P0 BRA.U.ANY `(.L_x_2226) ;  /* 0xfffffffd00ec0947 */ /* 0x002fea000393ffff */
[----:B------:R0:W-:Y:S01]  /*4a60*/  UTMACMDFLUSH ;  /* 0x00000000000079b7 */ /* 0x0001e20000000000 */
[----:B------:R-:W-:-:S04]  /*4a70*/  DEPBAR.LE SB0, 0x0 ;  /* 0x000080000000791a */ /* 0x000fc80000000000 */
.L_x_2225:
[----:B------:R-:W-:Y:S05]  /*4a80*/  BSYNC B0 ;  /* 0x0000000000007941 */ /* 0x000fea0003800000 */
.L_x_2224:
        /* <DEDUP_REMOVED lines=28> */
.L_x_2227:
        /* <DEDUP_REMOVED lines=8> */
.L_x_2186:
        /* <DEDUP_REMOVED lines=21> */
.L_x_2229:
        /* <DEDUP_REMOVED lines=13> */
.L_x_2231:
[----:B------:R-:W-:-:S05]  /*4ef0*/  ULDC UR4, c[0x0][0x8c4] ;  /* 0x0002310000047ab9 */ /* 0x000fca0000000800 */
.L_x_2230:
        /* <DEDUP_REMOVED lines=44> */
.L_x_2232:
        /* <DEDUP_REMOVED lines=13> */
.L_x_2233:
        /* <DEDUP_REMOVED lines=12> */
.L_x_2234:
        /* <DEDUP_REMOVED lines=22> */
.L_x_2235:
        /* <DEDUP_REMOVED lines=40> */
.L_x_2238:
[----:B------:R-:W-:Y:S05]  /*5730*/  BSYNC B0 ;  /* 0x0000000000007941 */ /* 0x000fea0003800000 */
.L_x_2237:
        /* <DEDUP_REMOVED lines=18> */
.L_x_2240:
[----:B------:R-:W-:Y:S05]  /*5860*/  BSYNC B0 ;  /* 0x0000000000007941 */ /* 0x000fea0003800000 */
.L_x_2239:
        /* <DEDUP_REMOVED lines=19> */
.L_x_2242:
[----:B------:R-:W-:Y:S05]  /*59a0*/  BSYNC B0 ;  /* 0x0000000000007941 */ /* 0x000fea0003800000 */
.L_x_2241:
[----:B------:R-:W-:Y:S06]  /*59b0*/  BAR.ARV 0xa, 0xa0 ;  /* 0x0282800000007b1d */ /* 0x000fec0000002000 */
[----:B------:R-:W-:Y:S04]  /*59c0*/  BSSY B0, `(.L_x_2243) ;  /* 0x0000003000007945 */ /* 0x000fe80003800000 */
[----:B------:R-:W-:Y:S05]  /*59d0*/  @!P0 BRA `(.L_x_2244) ;  /* 0x0000000000048947 */ /* 0x000fea0003800000 */
[----:B------:R-:W-:-:S04]  /*59e0*/  DEPBAR.LE SB0, 0x1 ;  /* 0x000080400000791a */ /* 0x000fc80000000000 */
.L_x_2244:
[----:B------:R-:W-:Y:S05]  /*59f0*/  BSYNC B0 ;  /* 0x0000000000007941 */ /* 0x000fea0003800000 */
.L_x_2243:
[----:B------:R-:W-:Y:S06]  /*5a00*/  BAR.ARV 0xb, 0xa0 ;  /* 0x02c2800000007b1d */ /* 0x000fec0000002000 */
[----:B------:R-:W-:Y:S04]  /*5a10*/  BSSY B0, `(.L_x_2245) ;  /* 0x0000003000007945 */ /* 0x000fe80003800000 */
[----:B------:R-:W-:Y:S05]  /*5a20*/  @!P0 BRA `(.L_x_2246) ;  /* 0x0000000000048947 */ /* 0x000fea0003800000 */
[----:B------:R-:W-:-:S04]  /*5a30*/  DEPBAR.LE SB0, 0x0 ;  /* 0x000080000000791a */ /* 0x000fc80000000000 */
.L_x_2246:
[----:B------:R-:W-:Y:S05]  /*5a40*/  BSYNC B0 ;  /* 0x0000000000007941 */ /* 0x000fea0003800000 */
.L_x_2245:
[----:B------:R-:W-:Y:S06]  /*5a50*/  BAR.ARV 0xc, 0xa0 ;  /* 0x0302800000007b1d */ /* 0x000fec0000002000 */
[----:B------:R-:W-:Y:S01]  /*5a60*/  UIADD3 UR19, UR7, 0x1, URZ ;  /* 0x0000000107137890 */ /* 0x000fe2000fffe03f */
[----:B------:R-:W-:Y:S11]  /*5a70*/  BRA `(.L_x_2247) ;  /* 0x0000000000047947 */ /* 0x000ff60003800000 */
.L_x_2236:
[----:B------:R-:W-:-:S05]  /*5a80*/  UMOV UR19, UR7 ;  /* 0x0000000700137c82 */ /* 0x000fca0008000000 */
.L_x_2247:
        /* <DEDUP_REMOVED lines=25> */
.L_x_2268:
        /* <DEDUP_REMOVED lines=32> */
.L_x_2249:
[----:B------:R-:W-:Y:S05]  /*5e20*/  BSYNC B0 ;  /* 0x0000000000007941 */ /* 0x000fea0003800000 */
.L_x_2248:
        /* <DEDUP_REMOVED lines=12> */
.L_x_2251:
[----:B------:R-:W-:Y:S05]  /*5ef0*/  BSYNC B0 ;  /* 0x0000000000007941 */ /* 0x000fea0003800000 */
.L_x_2250:
        /* <DEDUP_REMOVED lines=13> */
.L_x_2253:
[----:B------:R-:W-:Y:S05]  /*5fd0*/  BSYNC B0 ;  /* 0x0000000000007941 */ /* 0x000fea0003800000 */
.L_x_2252:
[----:B------:R-:W-:Y:S06]  /*5fe0*/  BAR.ARV 0xa, 0xa0 ;  /* 0x0282800000007b1d */ /* 0x000fec0000002000 */
[----:B------:R-:W-:Y:S04]  /*5ff0*/  BSSY B0, `(.L_x_2254) ;  /* 0x0000003000007945 */ /* 0x000fe80003800000 */
[----:B------:R-:W-:Y:S05]  /*6000*/  @!P0 BRA `(.L_x_2255) ;  /* 0x0000000000048947 */ /* 0x000fea0003800000 */
[----:B------:R-:W-:-:S04]  /*6010*/  DEPBAR.LE SB0, 0x1 ;  /* 0x000080400000791a */ /* 0x000fc80000000000 */
.L_x_2255:
[----:B------:R-:W-:Y:S05]  /*6020*/  BSYNC B0 ;  /* 0x0000000000007941 */ /* 0x000fea0003800000 */
.L_x_2254:
[----:B------:R-:W-:Y:S06]  /*6030*/  BAR.ARV 0xb, 0xa0 ;  /* 0x02c2800000007b1d */ /* 0x000fec0000002000 */
[----:B------:R-:W-:Y:S04]  /*6040*/  BSSY B0, `(.L_x_2256) ;  /* 0x0000003000007945 */ /* 0x000fe80003800000 */
[----:B------:R-:W-:Y:S05]  /*6050*/  @!P0 BRA `(.L_x_2257) ;  /* 0x0000000000048947 */ /* 0x000fea0003800000 */
[----:B------:R-:W-:-:S04]  /*6060*/  DEPBAR.LE SB0, 0x0 ;  /* 0x000080000000791a */ /* 0x000fc80000000000 */
.L_x_2257:
[----:B------:R-:W-:Y:S05]  /*6070*/  BSYNC B0 ;  /* 0x0000000000007941 */ /* 0x000fea0003800000 */
.L_x_2256:
        /* <DEDUP_REMOVED lines=13> */
.L_x_2259:
[----:B------:R-:W-:Y:S05]  /*6150*/  BSYNC B0 ;  /* 0x0000000000007941 */ /* 0x000fea0003800000 */
.L_x_2258:
        /* <DEDUP_REMOVED lines=12> */
.L_x_2261:
[----:B------:R-:W-:Y:S05]  /*6220*/  BSYNC B0 ;  /* 0x0000000000007941 */ /* 0x000fea0003800000 */
.L_x_2260:
        /* <DEDUP_REMOVED lines=13> */
.L_x_2263:
[----:B------:R-:W-:Y:S05]  /*6300*/  BSYNC B0 ;  /* 0x0000000000007941 */ /* 0x000fea0003800000 */
.L_x_2262:
[----:B------:R-:W-:Y:S06]  /*6310*/  BAR.ARV 0xa, 0xa0 ;  /* 0x0282800000007b1d */ /* 0x000fec0000002000 */
[----:B------:R-:W-:Y:S04]  /*6320*/  BSSY B0, `(.L_x_2264) ;  /* 0x0000003000007945 */ /* 0x000fe80003800000 */
[----:B------:R-:W-:Y:S05]  /*6330*/  @!P0 BRA `(.L_x_2265) ;  /* 0x0000000000048947 */ /* 0x000fea0003800000 */
[----:B------:R-:W-:-:S04]  /*6340*/  DEPBAR.LE SB0, 0x1 ;  /* 0x000080400000791a */ /* 0x000fc80000000000 */
.L_x_2265:
[----:B------:R-:W-:Y:S05]  /*6350*/  BSYNC B0 ;  /* 0x0000000000007941 */ /* 0x000fea0003800000 */
.L_x_2264:
[----:B------:R-:W-:Y:S01]  /*6360*/  UIADD3 UR19, UR19, 0x2, URZ ;  /* 0x0000000213137890 */ /* 0x000fe2000fffe03f */
[----:B------:R-:W-:Y:S06]  /*6370*/  BAR.ARV 0xb, 0xa0 ;  /* 0x02c2800000007b1d */ /* 0x000fec0000002000 */
[----:B------:R-:W-:Y:S01]  /*6380*/  BSSY B0, `(.L_x_2266) ;  /* 0x0000004000007945 */ /* 0x000fe20003800000 */
[----:B------:R-:W-:-:S03]  /*6390*/  ISETP.LE.AND P1, PT, R2, UR19, PT ;  /* 0x0000001302007c0c */ /* 0x000fc6000bf23270 */
[----:B------:R-:W-:Y:S10]  /*63a0*/  @!P0 BRA `(.L_x_2267) ;  /* 0x0000000000048947 */ /* 0x000ff40003800000 */
[----:B------:R-:W-:-:S04]  /*63b0*/  DEPBAR.LE SB0, 0x0 ;  /* 0x000080000000791a */ /* 0x000fc80000000000 */
.L_x_2267:
[----:B------:R-:W-:Y:S05]  /*63c0*/  BSYNC B0 ;  /* 0x0000000000007941 */ /* 0x000fea0003800000 */
.L_x_2266:
[----:B------:R-:W-:Y:S06]  /*63d0*/  BAR.ARV 0xc, 0xa0 ;  /* 0x0302800000007b1d */ /* 0x000fec0000002000 */
[----:B------:R-:W-:Y:S02]  /*63e0*/  UIADD3 UR45, UR45, 0x6000, URZ ;  /* 0x000060002d2d7890 */ /* 0x000fe4000fffe03f */
[----:B------:R-:W-:Y:S01]  /*63f0*/  UIADD3 UR6, UR6, 0x6000, URZ ;  /* 0x0000600006067890 */ /* 0x000fe2000fffe03f */
[----:B------:R-:W-:Y:S11]  /*6400*/  @!P1 BRA `(.L_x_2268) ;  /* 0xfffffff800049947 */ /* 0x000ff6000383ffff */
[----:B------:R-:W-:Y:S05]  /*6410*/  BRA `(.L_x_2191) ;  /* 0x0000002c00347947 */ /* 0x000fea0003800000 */
.L_x_2228:
        /* <DEDUP_REMOVED lines=14> */
.L_x_2269:
        /* <DEDUP_REMOVED lines=16> */
.L_x_2271:
[----:B------:R-:W-:-:S05]  /*6600*/  ULDC UR4, c[0x0][0x8c4] ;  /* 0x0002310000047ab9 */ /* 0x000fca0000000800 */
.L_x_2270:
        /* <DEDUP_REMOVED lines=62> */
.L_x_2273:
        /* <DEDUP_REMOVED lines=13> */
.L_x_2274:
        /* <DEDUP_REMOVED lines=10> */
.L_x_2275:
        /* <DEDUP_REMOVED lines=21> */
.L_x_2276:
        /* <DEDUP_REMOVED lines=57> */
.L_x_2305:
        /* <DEDUP_REMOVED lines=9> */
.L_x_2279:
        /* <DEDUP_REMOVED lines=116> */
.L_x_2290:
[----:B-1----:R-:W-:-:S05]  /*7810*/  IMAD.MOV.U32 R9, RZ, RZ, 0x1 ;  /* 0x00000001ff097424 */ /* 0x002fca00078e00ff */
[----:B------:R-:W-:-:S04]  /*7820*/  SHF.L.U32 R9, R9, 0x1f, RZ ;  /* 0x0000001f09097819 */ /* 0x000fc800000006ff */
[----:B------:R-:W1:Y:S02]  /*7830*/  SYNCS.PHASECHK.TRANS64.TRYWAIT P1, [R8+URZ+0x36438], R9 ;  /* 0x03643809080075a7 */ /* 0x000e64000802017f */
[----:B-1----:R-:W-:Y:S05]  /*7840*/  @!P1 BRA `(.L_x_2282) ;  /* 0x00000018009c9947 */ /* 0x002fea0003800000 */
.L_x_2306:
[----:B------:R-:W-:Y:S05]  /*7850*/  @P0 BRA `(.L_x_2283) ;  /* 0x0000000000140947 */ /* 0x000fea0003800000 */
[----:B------:R-:W-:Y:S01]  /*7860*/  ISETP.NE.AND P1, PT, R22, RZ, PT ;  /* 0x000000ff1600720c */ /* 0x000fe20003f25270 */
[----:B------:R-:W-:-:S04]  /*7870*/  IMAD.MOV.U32 R3, RZ, RZ, 0x6100 ;  /* 0x00006100ff037424 */ /* 0x000fc800078e00ff */
[----:B------:R2:W-:Y:S08]  /*7880*/  SYNCS.ARRIVE.TRANS64 RZ, [R8+URZ+0x36430], R3 ;  /* 0x0364300308ff79a7 */ /* 0x0005f0000800003f */
[----:B------:R-:W-:Y:S05]  /*7890*/  @!P1 BRA `(.L_x_2283) ;  /* 0x0000000000049947 */ /* 0x000fea0003800000 */
[----:B------:R-:W-:Y:S01]  /*78a0*/  BPT.TRAP 0x1 ;  /* 0x000000040000795c */ /* 0x000fe20000300000 */
.L_x_2283:
        /* <DEDUP_REMOVED lines=49> */
.L_x_2307:
[----:B------:R-:W-:Y:S05]  /*7bc0*/  @P0 BRA `(.L_x_2285) ;  /* 0x0000000000140947 */ /* 0x000fea0003800000 */
[----:B------:R-:W-:Y:S01]  /*7bd0*/  ISETP.NE.AND P1, PT, R22, RZ, PT ;  /* 0x000000ff1600720c */ /* 0x000fe20003f25270 */
[----:B--2---:R-:W-:-:S04]  /*7be0*/  IMAD.MOV.U32 R7, RZ, RZ, 0x6100 ;  /* 0x00006100ff077424 */ /* 0x004fc800078e00ff */
[----:B------:R3:W-:Y:S08]  /*7bf0*/  SYNCS.ARRIVE.TRANS64 RZ, [R8+URZ+0x36418], R7 ;  /* 0x0364180708ff79a7 */ /* 0x0007f0000800003f */
[----:B------:R-:W-:Y:S05]  /*7c00*/  @!P1 BRA `(.L_x_2285) ;  /* 0x0000000000049947 */ /* 0x000fea0003800000 */
[----:B------:R-:W-:Y:S01]  /*7c10*/  BPT.TRAP 0x1 ;  /* 0x000000040000795c */ /* 0x000fe20000300000 */
.L_x_2285:
        /* <DEDUP_REMOVED lines=47> */
.L_x_2308:
        /* <DEDUP_REMOVED lines=8> */
.L_x_2287:
        /* <DEDUP_REMOVED lines=37> */
.L_x_2310:
[----:B------:R-:W-:Y:S05]  /*81e0*/  @P0 BRA `(.L_x_2289) ;  /* 0x0000000000140947 */ /* 0x000fea0003800000 */
[----:B------:R-:W-:Y:S01]  /*81f0*/  ISETP.NE.AND P1, PT, R22, RZ, PT ;  /* 0x000000ff1600720c */ /* 0x000fe20003f25270 */
[----:B--2---:R-:W-:-:S04]  /*8200*/  IMAD.MOV.U32 R5, RZ, RZ, 0x6100 ;  /* 0x00006100ff057424 */ /* 0x004fc800078e00ff */
[----:B------:R3:W-:Y:S08]  /*8210*/  SYNCS.ARRIVE.TRANS64 RZ, [R8+URZ+0x36410], R5 ;  /* 0x0364100508ff79a7 */ /* 0x0007f0000800003f */
[----:B------:R-:W-:Y:S05]  /*8220*/  @!P1 BRA `(.L_x_2289) ;  /* 0x0000000000049947 */ /* 0x000fea0003800000 */
[----:B------:R-:W-:Y:S01]  /*8230*/  BPT.TRAP 0x1 ;  /* 0x000000040000795c */ /* 0x000fe20000300000 */
.L_x_2289:
        /* <DEDUP_REMOVED lines=44> */
.L_x_2281:
[----:B------:R-:W-:Y:S01]  /*8500*/  ISETP.NE.AND P1, PT, R21, RZ, PT ;  /* 0x000000ff1500720c */ /* 0x000fe20003f25270 */
[----:B------:R-:W-:Y:S02]  /*8510*/  IMAD.MOV.U32 R4, RZ, RZ, R19 ;  /* 0x000000ffff047224 */ /* 0x000fe400078e0013 */
[----:B------:R-:W-:-:S10]  /*8520*/  IMAD.MOV.U32 R5, RZ, RZ, 0x1 ;  /* 0x00000001ff057424 */ /* 0x000fd400078e00ff */
[----:B------:R-:W-:Y:S05]  /*8530*/  @!P1 BRA `(.L_x_2280) ;  /* 0x00000004008c9947 */ /* 0x000fea0003800000 */
[----:B------:R-:W2:Y:S02]  /*8540*/  SYNCS.PHASECHK.TRANS64.TRYWAIT P1, [R8+URZ+0x36438], R9 ;  /* 0x03643809080075a7 */ /* 0x000ea4000802017f */
[----:B--2---:R-:W-:Y:S05]  /*8550*/  @!P1 BRA `(.L_x_2291) ;  /* 0x0000000c00b89947 */ /* 0x004fea0003800000 */
.L_x_2311:
[----:B------:R-:W-:Y:S05]  /*8560*/  @P0 BRA `(.L_x_2292) ;  /* 0x0000000000140947 */ /* 0x000fea0003800000 */
[----:B------:R-:W-:Y:S01]  /*8570*/  ISETP.NE.AND P1, PT, R22, RZ, PT ;  /* 0x000000ff1600720c */ /* 0x000fe20003f25270 */
[----:B------:R-:W-:-:S04]  /*8580*/  IMAD.MOV.U32 R5, RZ, RZ, 0x6100 ;  /* 0x00006100ff057424 */ /* 0x000fc800078e00ff */
[----:B------:R3:W-:Y:S08]  /*8590*/  SYNCS.ARRIVE.TRANS64 RZ, [R8+URZ+0x36430], R5 ;  /* 0x0364300508ff79a7 */ /* 0x0007f0000800003f */
[----:B------:R-:W-:Y:S05]  /*85a0*/  @!P1 BRA `(.L_x_2292) ;  /* 0x0000000000049947 */ /* 0x000fea0003800000 */
[----:B------:R-:W-:Y:S01]  /*85b0*/  BPT.TRAP 0x1 ;  /* 0x000000040000795c */ /* 0x000fe20000300000 */
.L_x_2292:
        /* <DEDUP_REMOVED lines=42> */
.L_x_2312:
[----:B-1----:R-:W-:Y:S01]  /*8860*/  IMAD.MOV.U32 R5, RZ, RZ, RZ ;  /* 0x000000ffff057224 */ /* 0x002fe200078e00ff */
[----:B------:R-:W-:Y:S06]  /*8870*/  @P0 BRA `(.L_x_2294) ;  /* 0x0000000000140947 */ /* 0x000fec0003800000 */
[----:B------:R-:W-:Y:S01]  /*8880*/  ISETP.NE.AND P1, PT, R22, RZ, PT ;  /* 0x000000ff1600720c */ /* 0x000fe20003f25270 */
[----:B------:R-:W-:-:S04]  /*8890*/  IMAD.MOV.U32 R9, RZ, RZ, 0x6100 ;  /* 0x00006100ff097424 */ /* 0x000fc800078e00ff */
[----:B------:R1:W-:Y:S08]  /*88a0*/  SYNCS.ARRIVE.TRANS64 RZ, [R8+URZ+0x36418], R9 ;  /* 0x0364180908ff79a7 */ /* 0x0003f0000800003f */
[----:B------:R-:W-:Y:S05]  /*88b0*/  @!P1 BRA `(.L_x_2294) ;  /* 0x0000000000049947 */ /* 0x000fea0003800000 */
[----:B------:R-:W-:Y:S01]  /*88c0*/  BPT.TRAP 0x1 ;  /* 0x000000040000795c */ /* 0x000fe20000300000 */
.L_x_2294:
        /* <DEDUP_REMOVED lines=42> */
.L_x_2280:
[----:B------:R-:W-:-:S04]  /*8b70*/  SHF.L.U32 R3, R5, 0x1f, RZ ;  /* 0x0000001f05037819 */ /* 0x000fc800000006ff */
[----:B------:R-:W2:Y:S02]  /*8b80*/  SYNCS.PHASECHK.TRANS64.TRYWAIT P1, [R8+URZ+0x36438], R3 ;  /* 0x03643803080075a7 */ /* 0x000ea4000802017f */
[----:B--2---:R-:W-:Y:S05]  /*8b90*/  @!P1 BRA `(.L_x_2295) ;  /* 0x0000000800509947 */ /* 0x004fea0003800000 */
.L_x_2313:
[----:B------:R-:W-:Y:S05]  /*8ba0*/  @P0 BRA `(.L_x_2296) ;  /* 0x0000000000180947 */ /* 0x000fea0003800000 */
[----:B------:R-:W3:Y:S01]  /*8bb0*/  S2R R0, SR_TID.X ;  /* 0x0000000000007919 */ /* 0x000ee20000002100 */
[----:B--2---:R-:W-:-:S04]  /*8bc0*/  IMAD.MOV.U32 R3, RZ, RZ, 0x6100 ;  /* 0x00006100ff037424 */ /* 0x004fc800078e00ff */
[----:B------:R4:W-:Y:S01]  /*8bd0*/  SYNCS.ARRIVE.TRANS64 RZ, [R8+URZ+0x36430], R3 ;  /* 0x0364300308ff79a7 */ /* 0x0009e2000800003f */
[----:B---3--:R-:W-:-:S13]  /*8be0*/  LOP3.LUT P0, RZ, R0, 0x1f, RZ, 0xc0, !PT ;  /* 0x0000001f00ff7812 */ /* 0x008fda000780c0ff */
[----:B----4-:R-:W-:Y:S05]  /*8bf0*/  @!P0 BRA `(.L_x_2296) ;  /* 0x0000000000048947 */ /* 0x010fea0003800000 */
[----:B------:R-:W-:Y:S01]  /*8c00*/  BPT.TRAP 0x1 ;  /* 0x000000040000795c */ /* 0x000fe20000300000 */
.L_x_2296:
        /* <DEDUP_REMOVED lines=44> */
.L_x_2277:
[----:B------:R-:W-:Y:S05]  /*8ed0*/  BSYNC B0 ;  /* 0x0000000000007941 */ /* 0x000fea0003800000 */
.L_x_2272:
[----:B------:R-:W-:-:S03]  /*8ee0*/  UMOV UR8, 0xffffffff ;  /* 0xffffffff00087882 */ /* 0x000fc60000000000 */
[----:B------:R-:W-:Y:S05]  /*8ef0*/  BRA.DIV UR8, `(.L_x_2297) ;  /* 0x00000006088c7947 */ /* 0x000fea000b800000 */
[----:B------:R-:W-:-:S13]  /*8f00*/  ELECT P6, URZ, PT ;  /* 0x00000000003f782f */ /* 0x000fda00038c0000 */
.L_x_2316:
[----:B------:R-:W-:Y:S05]  /*8f10*/  @!P6 BRA `(.L_x_2191) ;  /* 0x000000000074e947 */ /* 0x000fea0003800000 */
[----:B------:R-:W-:-:S06]  /*8f20*/  ULOP3.LUT UR8, UR38, 0x2, URZ, 0xfc, !UPT ;  /* 0x0000000226087892 */ /* 0x000fcc000f8efc3f */
[----:B------:R-:W-:-:S05]  /*8f30*/  IMAD.U32 R0, RZ, RZ, UR8 ;  /* 0x00000008ff007e24 */ /* 0x000fca000f8e00ff */
[----:B------:R-:W-:-:S13]  /*8f40*/  ISETP.NE.AND P2, PT, R0, 0x3, PT ;  /* 0x000000030000780c */ /* 0x000fda0003f45270 */
[----:B------:R-:W-:Y:S05]  /*8f50*/  @!P2 BRA `(.L_x_2298) ;  /* 0x000000000004a947 */ /* 0x000fea0003800000 */
[----:B---3--:R-:W-:Y:S01]  /*8f60*/  BPT.TRAP 0x1 ;  /* 0x000000040000795c */ /* 0x008fe20000300000 */
.L_x_2298:
        /* <DEDUP_REMOVED lines=15> */
.L_x_2317:
[----:B------:R-:W2:Y:S02]  /*9060*/  SYNCS.PHASECHK.TRANS64.TRYWAIT P0, [R3+URZ], R2 ;  /* 0x00000002030075a7 */ /* 0x000ea4000800017f */
[----:B--2---:R-:W-:Y:S05]  /*9070*/  @!P0 BRA `(.L_x_2300) ;  /* 0x0000000400608947 */ /* 0x004fea0003800000 */
.L_x_2318:
[----:B------:R-:W-:Y:S05]  /*9080*/  @!P2 BRA `(.L_x_2301) ;  /* 0x000000000004a947 */ /* 0x000fea0003800000 */
[----:B---3--:R-:W-:Y:S01]  /*9090*/  BPT.TRAP 0x1 ;  /* 0x000000040000795c */ /* 0x008fe20000300000 */
.L_x_2301:
[----:B------:R-:W-:-:S07]  /*90a0*/  SHF.L.U32 R5, R5, 0x1f, RZ ;  /* 0x0000001f05057819 */ /* 0x000fce00000006ff */
.L_x_2302:
[----:B----4-:R4:W1:Y:S02]  /*90b0*/  SYNCS.PHASECHK.TRANS64.TRYWAIT P0, [R4+URZ+0x36438], R5 ;  /* 0x03643805040075a7 */ /* 0x010864000800017f */
[----:B-1----:R-:W-:Y:S05]  /*90c0*/  @!P0 NANOSLEEP.SYNCS 0x989680 ;  /* 0x009896800000895d */ /* 0x002fea0003900000 */
[----:B------:R-:W1:Y:S02]  /*90d0*/  @!P0 SYNCS.PHASECHK.TRANS64 P0, [R4+URZ+0x36438], R5 ;  /* 0x03643805040085a7 */ /* 0x000e64000800007f */
[----:B-1----:R-:W-:Y:S05]  /*90e0*/  @!P0 BRA `(.L_x_2302) ;  /* 0xfffffffc00f08947 */ /* 0x002fea000383ffff */
.L_x_2191:
[----:B---3--:R-:W-:Y:S05]  /*90f0*/  BSYNC B6 ;  /* 0x0000000000067941 */ /* 0x008fea0003800000 */
.L_x_2185:
[----:B------:R-:W-:Y:S05]  /*9100*/  EXIT ;  /* 0x000000000000794d */ /* 0x000fea0003800000 */
.L_x_2202:
[----:B------:R-:W-:Y:S02]  /*9110*/  IMAD.MOV.U32 R12, RZ, RZ, RZ ;  /* 0x000000ffff0c7224 */ /* 0x000fe400078e00ff */
[----:B------:R-:W-:Y:S02]  /*9120*/  IMAD.MOV.U32 R11, RZ, RZ, 0x1f ;  /* 0x0000001fff0b7424 */ /* 0x000fe400078e00ff */
[----:B------:R-:W-:-:S07]  /*9130*/  IMAD.MOV.U32 R15, RZ, RZ, -0x1 ;  /* 0xffffffffff0f7424 */ /* 0x000fce00078e00ff */
[----:B------:R-:W-:Y:S05]  /*9140*/  WARPSYNC.COLLECTIVE R15, `(.L_x_2303) ;  /* 0x000000000f087348 */ /* 0x000fea0003c00000 */
[----:B------:R1:W2:Y:S02]  /*9150*/  SHFL.IDX P6, R14, R13, R12, R11 ;  /* 0x0000000c0d0e7389 */ /* 0x0002a400000c000b */
[----:B-12---:R-:W-:Y:S01]  /*9160*/  ENDCOLLECTIVE ;  /* 0x000000000000791b */ /* 0x006fe20003800000 */
.L_x_2303:
[----:B------:R-:W-:Y:S05]  /*9170*/  BRA `(.L_x_2304) ;  /* 0xffffff80009c7947 */ /* 0x000fea000383ffff */
.L_x_2204:
[----:B--2---:R2:W3:Y:S02]  /*9180*/  SYNCS.PHASECHK.TRANS64.TRYWAIT P0, [R154+URZ+0x36400], R11 ;  /* 0x0364000b9a0075a7 */ /* 0x0044e4000800017f */
[----:B---3--:R-:W-:Y:S05]  /*9190*/  @!P0 NANOSLEEP.SYNCS 0x989680 ;  /* 0x009896800000895d */ /* 0x008fea0003900000 */
[----:B------:R-:W3:Y:S02]  /*91a0*/  @!P0 SYNCS.PHASECHK.TRANS64 P0, [R154+URZ+0x36400], R11 ;  /* 0x0364000b9a0085a7 */ /* 0x000ee4000800007f */
[----:B---3--:R-:W-:Y:S05]  /*91b0*/  @!P0 BRA `(.L_x_2204) ;  /* 0xfffffffc00f08947 */ /* 0x008fea000383ffff */
[----:B------:R-:W-:Y:S05]  /*91c0*/  BRA `(.L_x_2203) ;  /* 0xffffff8000d47947 */ /* 0x000fea000383ffff */
.L_x_2208:
[----:B--2---:R2:W3:Y:S02]  /*91d0*/  SYNCS.PHASECHK.TRANS64.TRYWAIT P1, [R3+URZ+0x36410], R12 ;  /* 0x0364100c030075a7 */ /* 0x0044e4000802017f */
[----:B---3--:R-:W-:Y:S05]  /*91e0*/  @!P1 NANOSLEEP.SYNCS 0x989680 ;  /* 0x009896800000995d */ /* 0x008fea0003900000 */
[----:B------:R-:W3:Y:S02]  /*91f0*/  @!P1 SYNCS.PHASECHK.TRANS64 P1, [R3+URZ+0x36410], R12 ;  /* 0x0364100c030095a7 */ /* 0x000ee4000802007f */
[----:B---3--:R-:W-:Y:S05]  /*9200*/  @!P1 BRA `(.L_x_2208) ;  /* 0xfffffffc00f09947 */ /* 0x008fea000383ffff */
[----:B------:R-:W-:Y:S05]  /*9210*/  BRA `(.L_x_2207) ;  /* 0xffffff88009c7947 */ /* 0x000fea000383ffff */
.L_x_2212:
[----:B------:R1:W1:Y:S02]  /*9220*/  SYNCS.PHASECHK.TRANS64.TRYWAIT P1, [R154+URZ+0x36430], R13 ;  /* 0x0364300d9a0075a7 */ /* 0x000264000802017f */
[----:B-1----:R-:W-:Y:S05]  /*9230*/  @!P1 NANOSLEEP.SYNCS 0x989680 ;  /* 0x009896800000995d */ /* 0x002fea0003900000 */
[----:B------:R-:W1:Y:S02]  /*9240*/  @!P1 SYNCS.PHASECHK.TRANS64 P1, [R154+URZ+0x36430], R13 ;  /* 0x0364300d9a0095a7 */ /* 0x000e64000802007f */
[----:B-1----:R-:W-:Y:S05]  /*9250*/  @!P1 BRA `(.L_x_2212) ;  /* 0xfffffffc00f09947 */ /* 0x002fea000383ffff */
[----:B------:R-:W-:Y:S05]  /*9260*/  BRA `(.L_x_2211) ;  /* 0xffffff9000407947 */ /* 0x000fea000383ffff */
.L_x_2278:
[----:B-1----:R1:W2:Y:S02]  /*9270*/  SYNCS.PHASECHK.TRANS64.TRYWAIT P1, [R8+URZ+0x36420], R9 ;  /* 0x03642009080075a7 */ /* 0x0022a4000802017f */
[----:B--2---:R-:W-:Y:S05]  /*9280*/  @!P1 NANOSLEEP.SYNCS 0x989680 ;  /* 0x009896800000995d */ /* 0x004fea0003900000 */
[----:B------:R-:W2:Y:S02]  /*9290*/  @!P1 SYNCS.PHASECHK.TRANS64 P1, [R8+URZ+0x36420], R9 ;  /* 0x03642009080095a7 */ /* 0x000ea4000802007f */
[----:B--2---:R-:W-:Y:S05]  /*92a0*/  @!P1 BRA `(.L_x_2278) ;  /* 0xfffffffc00f09947 */ /* 0x004fea000383ffff */
[----:B------:R-:W-:Y:S05]  /*92b0*/  BRA `(.L_x_2305) ;  /* 0xffffffdc00607947 */ /* 0x000fea000383ffff */
.L_x_2282:
[----:B-1----:R1:W2:Y:S02]  /*92c0*/  SYNCS.PHASECHK.TRANS64.TRYWAIT P1, [R8+URZ+0x36438], R9 ;  /* 0x03643809080075a7 */ /* 0x0022a4000802017f */
[----:B--2---:R-:W-:Y:S05]  /*92d0*/  @!P1 NANOSLEEP.SYNCS 0x989680 ;  /* 0x009896800000995d */ /* 0x004fea0003900000 */
[----:B------:R-:W2:Y:S02]  /*92e0*/  @!P1 SYNCS.PHASECHK.TRANS64 P1, [R8+URZ+0x36438], R9 ;  /* 0x03643809080095a7 */ /* 0x000ea4000802007f */
[----:B--2---:R-:W-:Y:S05]  /*92f0*/  @!P1 BRA `(.L_x_2282) ;  /* 0xfffffffc00f09947 */ /* 0x004fea000383ffff */
[----:B------:R-:W-:Y:S05]  /*9300*/  BRA `(.L_x_2306) ;  /* 0xffffffe400507947 */ /* 0x000fea000383ffff */
.L_x_2284:
[----:B--2---:R2:W3:Y:S02]  /*9310*/  SYNCS.PHASECHK.TRANS64.TRYWAIT P1, [R8+URZ+0x36428], R7 ;  /* 0x03642807080075a7 */ /* 0x0044e4000802017f */
[----:B---3--:R-:W-:Y:S05]  /*9320*/  @!P1 NANOSLEEP.SYNCS 0x989680 ;  /* 0x009896800000995d */ /* 0x008fea0003900000 */
[----:B------:R-:W3:Y:S02]  /*9330*/  @!P1 SYNCS.PHASECHK.TRANS64 P1, [R8+URZ+0x36428], R7 ;  /* 0x03642807080095a7 */ /* 0x000ee4000802007f */
[----:B---3--:R-:W-:Y:S05]  /*9340*/  @!P1 BRA `(.L_x_2284) ;  /* 0xfffffffc00f09947 */ /* 0x008fea000383ffff */
[----:B------:R-:W-:Y:S05]  /*9350*/  BRA `(.L_x_2307) ;  /* 0xffffffe800187947 */ /* 0x000fea000383ffff */
.L_x_2286:
        /* <DEDUP_REMOVED lines=8> */
.L_x_2288:
[----:B------:R-:W-:-:S07]  /*93e0*/  SHF.L.U32 R5, R10, 0x1f, RZ ;  /* 0x0000001f0a057819 */ /* 0x000fce00000006ff */
.L_x_2309:
[----:B--2---:R2:W3:Y:S02]  /*93f0*/  SYNCS.PHASECHK.TRANS64.TRYWAIT P1, [R8+URZ+0x36420], R5 ;  /* 0x03642005080075a7 */ /* 0x0044e4000802017f */
[----:B---3--:R-:W-:Y:S05]  /*9400*/  @!P1 NANOSLEEP.SYNCS 0x989680 ;  /* 0x009896800000995d */ /* 0x008fea0003900000 */
[----:B------:R-:W3:Y:S02]  /*9410*/  @!P1 SYNCS.PHASECHK.TRANS64 P1, [R8+URZ+0x36420], R5 ;  /* 0x03642005080095a7 */ /* 0x000ee4000802007f */
[----:B---3--:R-:W-:Y:S05]  /*9420*/  @!P1 BRA `(.L_x_2309) ;  /* 0xfffffffc00f09947 */ /* 0x008fea000383ffff */
[----:B------:R-:W-:Y:S05]  /*9430*/  BRA `(.L_x_2310) ;  /* 0xffffffec00687947 */ /* 0x000fea000383ffff */
.L_x_2291:
[----:B--2---:R2:W3:Y:S02]  /*9440*/  SYNCS.PHASECHK.TRANS64.TRYWAIT P1, [R8+URZ+0x36438], R9 ;  /* 0x03643809080075a7 */ /* 0x0044e4000802017f */
[----:B---3--:R-:W-:Y:S05]  /*9450*/  @!P1 NANOSLEEP.SYNCS 0x989680 ;  /* 0x009896800000995d */ /* 0x008fea0003900000 */
[----:B------:R-:W3:Y:S02]  /*9460*/  @!P1 SYNCS.PHASECHK.TRANS64 P1, [R8+URZ+0x36438], R9 ;  /* 0x03643809080095a7 */ /* 0x000ee4000802007f */
[----:B---3--:R-:W-:Y:S05]  /*9470*/  @!P1 BRA `(.L_x_2291) ;  /* 0xfffffffc00f09947 */ /* 0x008fea000383ffff */
[----:B------:R-:W-:Y:S05]  /*9480*/  BRA `(.L_x_2311) ;  /* 0xfffffff000347947 */ /* 0x000fea000383ffff */
.L_x_2293:
[----:B-1----:R1:W2:Y:S02]  /*9490*/  SYNCS.PHASECHK.TRANS64.TRYWAIT P1, [R8+URZ+0x36428], R5 ;  /* 0x03642805080075a7 */ /* 0x0022a4000802017f */
[----:B--2---:R-:W-:Y:S05]  /*94a0*/  @!P1 NANOSLEEP.SYNCS 0x989680 ;  /* 0x009896800000995d */ /* 0x004fea0003900000 */
[----:B------:R-:W2:Y:S02]  /*94b0*/  @!P1 SYNCS.PHASECHK.TRANS64 P1, [R8+URZ+0x36428], R5 ;  /* 0x03642805080095a7 */ /* 0x000ea4000802007f */
[----:B--2---:R-:W-:Y:S05]  /*94c0*/  @!P1 BRA `(.L_x_2293) ;  /* 0xfffffffc00f09947 */ /* 0x004fea000383ffff */
[----:B------:R-:W-:Y:S05]  /*94d0*/  BRA `(.L_x_2312) ;  /* 0xfffffff000e07947 */ /* 0x000fea000383ffff */
.L_x_2295:
[----:B--2---:R2:W3:Y:S02]  /*94e0*/  SYNCS.PHASECHK.TRANS64.TRYWAIT P1, [R8+URZ+0x36438], R3 ;  /* 0x03643803080075a7 */ /* 0x0044e4000802017f */
[----:B---3--:R-:W-:Y:S05]  /*94f0*/  @!P1 NANOSLEEP.SYNCS 0x989680 ;  /* 0x009896800000995d */ /* 0x008fea0003900000 */
[----:B------:R-:W3:Y:S02]  /*9500*/  @!P1 SYNCS.PHASECHK.TRANS64 P1, [R8+URZ+0x36438], R3 ;  /* 0x03643803080095a7 */ /* 0x000ee4000802007f */
[----:B---3--:R-:W-:Y:S05]  /*9510*/  @!P1 BRA `(.L_x_2295) ;  /* 0xfffffffc00f09947 */ /* 0x008fea000383ffff */
[----:B------:R-:W-:Y:S05]  /*9520*/  BRA `(.L_x_2313) ;  /* 0xfffffff4009c7947 */ /* 0x000fea000383ffff */
.L_x_2297:
[----:B------:R-:W-:Y:S01]  /*9530*/  BSSY B0, `(.L_x_2314) ;  /* 0x0000006000007945 */ /* 0x000fe20003800000 */
[----:B------:R-:W-:-:S07]  /*9540*/  IMAD.MOV.U32 R15, RZ, RZ, -0x1 ;  /* 0xffffffffff0f7424 */ /* 0x000fce00078e00ff */
[----:B-1-3--:R-:W-:Y:S05]  /*9550*/  WARPSYNC.COLLECTIVE R15, `(.L_x_2315) ;  /* 0x000000000f0c7348 */ /* 0x00afea0003c00000 */
[----:B------:R-:W-:Y:S02]  /*9560*/  ELECT P6, UR62, PT ;  /* 0x00000000003e782f */ /* 0x000fe400038c0000 */
[----:B------:R-:W-:Y:S01]  /*9570*/  MOV R14, UR62 ;  /* 0x0000003e000e7c02 */ /* 0x000fe20008000f00 */
[----:B-1-3--:R-:W-:Y:S10]  /*9580*/  ENDCOLLECTIVE ;  /* 0x000000000000791b */ /* 0x00aff40003800000 */
.L_x_2315:
[----:B------:R-:W-:Y:S05]  /*9590*/  BSYNC B0 ;  /* 0x0000000000007941 */ /* 0x000fea0003800000 */
.L_x_2314:
[----:B------:R-:W-:Y:S05]  /*95a0*/  BRA `(.L_x_2316) ;  /* 0xfffffff800587947 */ /* 0x000fea000383ffff */
.L_x_2299:
[----:B-1----:R1:W2:Y:S02]  /*95b0*/  SYNCS.PHASECHK.TRANS64.TRYWAIT P0, [R9+URZ], R0 ;  /* 0x00000000090075a7 */ /* 0x0022a4000800017f */
[----:B--2---:R-:W-:Y:S05]  /*95c0*/  @!P0 NANOSLEEP.SYNCS 0x989680 ;  /* 0x009896800000895d */ /* 0x004fea0003900000 */
[----:B------:R-:W2:Y:S02]  /*95d0*/  @!P0 SYNCS.PHASECHK.TRANS64 P0, [R9+URZ], R0 ;  /* 0x00000000090085a7 */ /* 0x000ea4000800007f */
[----:B--2---:R-:W-:Y:S05]  /*95e0*/  @!P0 BRA `(.L_x_2299) ;  /* 0xfffffffc00f08947 */ /* 0x004fea000383ffff */
[----:B------:R-:W-:Y:S05]  /*95f0*/  BRA `(.L_x_2317) ;  /* 0xfffffff800987947 */ /* 0x000fea000383ffff */
.L_x_2300:
[----:B--2---:R2:W4:Y:S02]  /*9600*/  SYNCS.PHASECHK.TRANS64.TRYWAIT P0, [R3+URZ], R2 ;  /* 0x00000002030075a7 */ /* 0x004524000800017f */
[----:B----4-:R-:W-:Y:S05]  /*9610*/  @!P0 NANOSLEEP.SYNCS 0x989680 ;  /* 0x009896800000895d */ /* 0x010fea0003900000 */
[----:B------:R-:W4:Y:S02]  /*9620*/  @!P0 SYNCS.PHASECHK.TRANS64 P0, [R3+URZ], R2 ;  /* 0x00000002030085a7 */ /* 0x000f24000800007f */
[----:B----4-:R-:W-:Y:S05]  /*9630*/  @!P0 BRA `(.L_x_2300) ;  /* 0xfffffffc00f08947 */ /* 0x010fea000383ffff */
[----:B------:R-:W-:Y:S05]  /*9640*/  BRA `(.L_x_2318) ;  /* 0xfffffff8008c7947 */ /* 0x000fea000383ffff */
.L_x_2319:
        /* <DEDUP_REMOVED lines=11> */
.L_x_3869:


//--------------------- .text._ZN7cutlass13device_kernelIN5flash11enable_sm90INS1_16FlashAttnBwdSm90INS1_25CollectiveMainloopBwdSm90ILi2ELi1ELi1EN4cute5tupleIJNS5_1CILi1EEES8_S8_EEENS6_IJNS7_ILi64EEENS7_ILi96EEENS7_ILi192EEEEEENS_10bfloat16_tEfNS_4arch4Sm90ELb0ELb1ELb0ELb1ELb1ELb0ELb1ELb0ELi3ELi1ELi1ELi1ELb0EEENS1_24CollectiveEpilogueBwdGQAISD_fSG_Li384ELb1ELb1EEENS1_19SingleTileSchedulerILb1ELb0ELb0ELi96EEEEEEEEEvNT_6ParamsE --------------------------
	.section	.text._ZN7cutlass13device_kernelIN5flash11enable_sm90INS1_16FlashAttnBwdSm90INS1_25CollectiveMainloopBwdSm90ILi2ELi1ELi1EN4cute5tupleIJNS5_1CILi1EEES8_S8_EEENS6_IJNS7_ILi64EEENS7_ILi96EEENS7_ILi192EEEEEENS_10bfloat16_tEfNS_4arch4Sm90ELb0ELb1ELb0ELb1ELb1ELb0ELb1ELb0ELi3ELi1ELi1ELi1ELb0EEENS1_24CollectiveEpilogueBwdGQAISD_fSG_Li384ELb1ELb1EEENS1_19SingleTileSchedulerILb1ELb0ELb0ELi96EEEEEEEEEvNT_6ParamsE,"ax",@progbits
	.align	128
.text._ZN7cutlass13device_kernelIN5flash11enable_sm90INS1_16FlashAttnBwdSm90INS1_25CollectiveMainloopBwdSm90ILi2ELi1ELi1EN4cute5tupleIJNS5_1CILi1EEES8_S8_EEENS6_IJNS7_ILi64EEENS7_ILi96EEENS7_ILi192EEEEEENS_10bfloat16_tEfNS_4arch4Sm90ELb0ELb1ELb0ELb1ELb1ELb0ELb1ELb0ELi3ELi1ELi1ELi1ELb0EEENS1_24CollectiveEpilogueBwdGQAISD_fSG_Li384ELb1ELb1EEENS1_19SingleTileSchedulerILb1ELb0ELb0ELi96EEEEEEEEEvNT_6ParamsE:
        .type           _ZN7cutlass13device_kernelIN5flash11enable_sm90INS1_16FlashAttnBwdSm90INS1_25CollectiveMainloopBwdSm90ILi2ELi1ELi1EN4cute5tupleIJNS5_1CILi1EEES8_S8_EEENS6_IJNS7_ILi64EEENS7_ILi96EEENS7_ILi192EEEEEENS_10bfloat16_tEfNS_4arch4Sm90ELb0ELb1ELb0ELb1ELb1ELb0ELb1ELb0ELi3ELi1ELi1ELi1ELb0EEENS1_24CollectiveEpilogueBwdGQAISD_fSG_Li384ELb1ELb1EEENS1_19SingleTileSchedulerILb1ELb0ELb0ELi96EEEEEEEEEvNT_6ParamsE,@function
        .size           _ZN7cutlass13device_kernelIN5flash11enable_sm90INS1_16FlashAttnBwdSm90INS1_25CollectiveMainloopBwdSm90ILi2ELi1ELi1EN4cute5tupleIJNS5_1CILi1EEES8_S8_EEENS6_IJNS7_ILi64EEENS7_ILi96EEENS7_ILi192EEEEEENS_10bfloat16_tEfNS_4arch4Sm90ELb0ELb1ELb0ELb1ELb1ELb0ELb1ELb0ELi3ELi1ELi1ELi1ELb0EEENS1_24CollectiveEpilogueBwdGQAISD_fSG_Li384ELb1ELb1EEENS1_19SingleTileSchedulerILb1ELb0ELb0ELi96EEEEEEEEEvNT_6ParamsE,(.L_x_3870 - _ZN7cutlass13device_kernelIN5flash11enable_sm90INS1_16FlashAttnBwdSm90INS1_25CollectiveMainloopBwdSm90ILi2ELi1ELi1EN4cute5tupleIJNS5_1CILi1EEES8_S8_EEENS6_IJNS7_ILi64EEENS7_ILi96EEENS7_ILi192EEEEEENS_10bfloat16_tEfNS_4arch4Sm90ELb0ELb1ELb0ELb1ELb1ELb0ELb1ELb0ELi3ELi1ELi1ELi1ELb0EEENS1_24CollectiveEpilogueBwdGQAISD_fSG_Li384ELb1ELb1EEENS1_19SingleTileSchedulerILb1ELb0ELb0ELi96EEEEEEEEEvNT_6ParamsE)
        .other          _ZN7cutlass13device_kernelIN5flash11enable_sm90INS1_16FlashAttnBwdSm90INS1_25CollectiveMainloopBwdSm90ILi2ELi1ELi1EN4cute5tupleIJNS5_1CILi1EEES8_S8_EEENS6_IJNS7_ILi64EEENS7_ILi96EEENS7_ILi192EEEEEENS_10bfloat16_tEfNS_4arch4Sm90ELb0ELb1ELb0ELb1ELb1ELb0ELb1ELb0ELi3ELi1ELi1ELi1ELb0EEENS1_24CollectiveEpilogueBwdGQAISD_fSG_Li384ELb1ELb1EEENS1_19SingleTileSchedulerILb1ELb0ELb0ELi96EEEEEEEEEvNT_6ParamsE,@"STO_CUDA_ENTRY STV_DEFAULT"
_ZN7cutlass13device_kernelIN5flash11enable_sm90INS1_16FlashAttnBwdSm90INS1_25CollectiveMainloopBwdSm90ILi2ELi1ELi1EN4cute5tupleIJNS5_1CILi1EEES8_S8_EEENS6_IJNS7_ILi64EEENS7_ILi96EEENS7_ILi192EEEEEENS_10bfloat16_tEfNS_4arch4Sm90ELb0ELb1ELb0ELb1ELb1ELb0ELb1ELb0ELi3ELi1ELi1ELi1ELb0EEENS1_24CollectiveEpilogueBwdGQAISD_fSG_Li384ELb1ELb1EEENS1_19SingleTileSchedulerILb1ELb0ELb0ELi96EEEEEEEEEvNT_6ParamsE:
        /* <DEDUP_REMOVED lines=23> */
.L_x_2321:
[----:B------:R-:W-:Y:S05]  /*0170*/  BSYNC B0 ;  /* 0x0000000000007941 */ /* 0x000fea0003800000 */
.L_x_2320:
        /* <DEDUP_REMOVED lines=37> */
.L_x_2322:
        /* <DEDUP_REMOVED lines=20> */
.L_x_2323:
[----:B------:R-:W-:Y:S01]  /*0510*/  PLOP3.LUT P0, PT, PT, PT, UP0, 0x80, 0x0 ;  /* 0x000000000000781c */ /* 0x000fe20003f0f008 */
[----:B------:R-:W-:Y:S01]  /*0520*/  NOP ;  /* 0x0000000000007918 */ /* 0x000fe20000000000 */
[----:B------:R-:W-:Y:S01]  /*0530*/  ULDC.64 UR46, c[0x0][0x208] ;  /* 0x00008200002e7ab9 */ /* 0x000fe20000000a00 */
[----:B------:R-:W-:Y:S01]  /*0540*/  BSSY B6, `(.L_x_2324) ;  /* 0x00009eb000067945 */ /* 0x000fe20003800000 */
[----:B-12-4-:R-:W-:Y:S09]  /*0550*/  BAR.SYNC.DEFER_BLOCKING 0x0 ;  /* 0x0000000000007b1d */ /* 0x016ff20000010000 */
[----:B------:R-:W-:Y:S05]  /*0560*/  @!P0 BRA `(.L_x_2325) ;  /* 0x0000004800fc8947 */ /* 0x000fea0003800000 */
.L_x_2326:
        /* <DEDUP_REMOVED lines=21> */
.L_x_2327:
        /* <DEDUP_REMOVED lines=10> */
.L_x_2329:
[----:B------:R-:W2:Y:S02]  /*0760*/  LDC R0, c[0x0][0x8c4] ;  /* 0x00023100ff007b82 */ /* 0x000ea40000000800 */
.L_x_2328:
        /* <DEDUP_REMOVED lines=15> */
.L_x_2331:
        /* <DEDUP_REMOVED lines=10> */
.L_x_2332:
        /* <DEDUP_REMOVED lines=8> */
.L_x_2333:
        /* <DEDUP_REMOVED lines=9> */
.L_x_2334:
        /* <DEDUP_REMOVED lines=22> */
.L_x_2335:
        /* <DEDUP_REMOVED lines=78> */
.L_x_2338:
        /* <DEDUP_REMOVED lines=15> */
.L_x_2337:
        /* <DEDUP_REMOVED lines=20> */
.L_x_2340:
        /* <DEDUP_REMOVED lines=15> */
.L_x_2339:
        /* <DEDUP_REMOVED lines=8> */
.L_x_2483:
        /* <DEDUP_REMOVED lines=19> */
.L_x_2342:
        /* <DEDUP_REMOVED lines=108> */
.L_x_2362:
[----:B------:R-:W-:-:S13]  /*1be0*/  ISETP.NE.AND P0, PT, R155, 0x3, PT ;  /* 0x000000039b00780c */ /* 0x000fda0003f05270 */
[----:B-1----:R-:W-:Y:S05]  /*1bf0*/  @!P0 BRA `(.L_x_2344) ;  /* 0x0000000000048947 */ /* 0x002fea0003800000 */
[----:B------:R-:W-:Y:S01]  /*1c00*/  BPT.TRAP 0x1 ;  /* 0x000000040000795c */ /* 0x000fe20000300000 */
.L_x_2344:
[----:B------:R-:W-:Y:S02]  /*1c10*/  LEA R3, R2, UR36, 0x3 ;  /* 0x0000002402037c11 */ /* 0x000fe4000f8e18ff */
[----:B------:R-:W-:-:S04]  /*1c20*/  SHF.L.U32 R12, R7, 0x1f, RZ ;  /* 0x0000001f070c7819 */ /* 0x000fc800000006ff */
[----:B------:R1:W2:Y:S01]  /*1c30*/  SYNCS.PHASECHK.TRANS64.TRYWAIT P1, [R3+URZ+0x36410], R12 ;  /* 0x0364100c030075a7 */ /* 0x0002a2000802017f */
[----:B------:R-:W-:Y:S05]  /*1c40*/  @!P0 BRA `(.L_x_2345) ;  /* 0x0000000000048947 */ /* 0x000fea0003800000 */
[----:B------:R-:W-:Y:S01]  /*1c50*/  BPT.TRAP 0x1 ;  /* 0x000000040000795c */ /* 0x000fe20000300000 */
.L_x_2345:
[----:B--2---:R-:W-:Y:S05]  /*1c60*/  @P1 BRA `(.L_x_2346) ;  /* 0x0000000000081947 */ /* 0x004fea0003800000 */
[----:B------:R-:W2:Y:S02]  /*1c70*/  SYNCS.PHASECHK.TRANS64.TRYWAIT P1, [R3+URZ+0x36410], R12 ;  /* 0x0364100c030075a7 */ /* 0x000ea4000802017f */
[----:B--2---:R-:W-:Y:S05]  /*1c80*/  @!P1 BRA `(.L_x_2347) ;  /* 0x0000008800109947 */ /* 0x004fea0003800000 */
.L_x_2346:
        /* <DEDUP_REMOVED lines=103> */
.L_x_2348:
[----:B------:R-:W-:-:S04]  /*2300*/  SHF.L.U32 R13, R5, 0x1f, RZ ;  /* 0x0000001f050d7819 */ /* 0x000fc800000006ff */
[----:B------:R4:W1:Y:S01]  /*2310*/  SYNCS.PHASECHK.TRANS64.TRYWAIT P1, [UR36+0x36430], R13 ;  /* 0x0364300dff0075a7 */ /* 0x0008620008020164 */
[----:B------:R-:W-:Y:S05]  /*2320*/  @!P0 BRA `(.L_x_2349) ;  /* 0x0000000000048947 */ /* 0x000fea0003800000 */
[----:B------:R-:W-:Y:S01]  /*2330*/  BPT.TRAP 0x1 ;  /* 0x000000040000795c */ /* 0x000fe20000300000 */
.L_x_2349:
[----:B-1----:R-:W-:Y:S05]  /*2340*/  @P1 BRA `(.L_x_2350) ;  /* 0x0000000000081947 */ /* 0x002fea0003800000 */
[----:B------:R-:W1:Y:S02]  /*2350*/  SYNCS.PHASECHK.TRANS64.TRYWAIT P1, [UR36+0x36430], R13 ;  /* 0x0364300dff0075a7 */ /* 0x000e640008020164 */
[----:B-1----:R-:W-:Y:S05]  /*2360*/  @!P1 BRA `(.L_x_2351) ;  /* 0x00000080006c9947 */ /* 0x002fea0003800000 */
.L_x_2350:
        /* <DEDUP_REMOVED lines=112> */
.L_x_2354:
[----:B------:R-:W-:-:S06]  /*2a70*/  UISETP.NE.AND UP0, UPT, UR42, 0x1, UPT ;  /* 0x000000012a00788c */ /* 0x000fcc000bf05270 */
[----:B------:R-:W-:-:S05]  /*2a80*/  PLOP3.LUT P1, PT, PT, PT, UP0, 0x80, 0x0 ;  /* 0x000000000000781c */ /* 0x000fca0003f2f008 */
[----:B------:R-:W-:-:S08]  /*2a90*/  @UP0 ULDC UR5, c[0x0][0x754] ;  /* 0x0001d50000050ab9 */ /* 0x000fd00000000800 */
[----:B------:R-:W-:Y:S01]  /*2aa0*/  @P1 IMAD.HI.U32 R12, R23, UR5, RZ ;  /* 0x00000005170c1c27 */ /* 0x000fe2000f8e00ff */
[----:B------:R-:W-:-:S04]  /*2ab0*/  @UP0 ULDC UR5, c[0x0][0x758] ;  /* 0x0001d60000050ab9 */ /* 0x000fc80000000800 */
[----:B------:R-:W-:-:S07]  /*2ac0*/  @P1 SHF.R.U32.HI R23, RZ, UR5, R12 ;  /* 0x00000005ff171c19 */ /* 0x000fce000801160c */
.L_x_2355:
[----:B------:R-:W-:Y:S05]  /*2ad0*/  BSYNC B0 ;  /* 0x0000000000007941 */ /* 0x000fea0003800000 */
.L_x_2353:
[----:B------:R-:W-:Y:S01]  /*2ae0*/  IMAD R23, R23, UR42, R18 ;  /* 0x0000002a17177c24 */ /* 0x000fe2000f8e0212 */
[----:B------:R-:W-:-:S04]  /*2af0*/  IADD3 R12, R15, UR4, R4 ;  /* 0x000000040f0c7c10 */ /* 0x000fc8000fffe004 */
[----:B------:R-:W-:Y:S02]  /*2b00*/  VIADDMNMX R13, R23, UR42, R13, PT ;  /* 0x0000002a170d7c46 */ /* 0x000fe4000b80010d */
[----:B------:R-:W-:-:S07]  /*2b10*/  VIMNMX R12, R12, R23, !PT ;  /* 0x000000170c0c7248 */ /* 0x000fce0007fe0100 */
.L_x_2352:
        /* <DEDUP_REMOVED lines=51> */
.L_x_2358:
[----:B------:R-:W-:-:S06]  /*2e50*/  UISETP.NE.AND UP0, UPT, UR42, 0x1, UPT ;  /* 0x000000012a00788c */ /* 0x000fcc000bf05270 */
[----:B------:R-:W-:-:S05]  /*2e60*/  PLOP3.LUT P6, PT, PT, PT, UP0, 0x80, 0x0 ;  /* 0x000000000000781c */ /* 0x000fca0003fcf008 */
[----:B------:R-:W-:-:S08]  /*2e70*/  @UP0 ULDC UR4, c[0x0][0x754] ;  /* 0x0001d50000040ab9 */ /* 0x000fd00000000800 */
[----:B------:R-:W-:Y:S01]  /*2e80*/  @P6 IMAD.HI.U32 R12, R13, UR4, RZ ;  /* 0x000000040d0c6c27 */ /* 0x000fe2000f8e00ff */
[----:B------:R-:W-:Y:S01]  /*2e90*/  PLOP3.LUT P6, PT, PT, PT, UP0, 0x80, 0x0 ;  /* 0x000000000000781c */ /* 0x000fe20003fcf008 */
[----:B------:R-:W-:-:S12]  /*2ea0*/  @UP0 ULDC UR4, c[0x0][0x758] ;  /* 0x0001d60000040ab9 */ /* 0x000fd80000000800 */
[----:B------:R-:W-:-:S07]  /*2eb0*/  @P6 SHF.R.U32.HI R13, RZ, UR4, R12 ;  /* 0x00000004ff0d6c19 */ /* 0x000fce000801160c */
.L_x_2359:
[----:B------:R-:W-:Y:S05]  /*2ec0*/  BSYNC B0 ;  /* 0x0000000000007941 */ /* 0x000fea0003800000 */
.L_x_2357:
[----:B------:R-:W-:-:S05]  /*2ed0*/  IMAD R13, R13, UR42, R18 ;  /* 0x0000002a0d0d7c24 */ /* 0x000fca000f8e0212 */
[----:B------:R-:W-:Y:S02]  /*2ee0*/  VIMNMX R14, R14, R13, !PT ;  /* 0x0000000d0e0e7248 */ /* 0x000fe40007fe0100 */
[----:B------:R-:W-:-:S07]  /*2ef0*/  VIADDMNMX R20, R13, UR42, R20, PT ;  /* 0x0000002a0d147c46 */ /* 0x000fce000b800114 */
.L_x_2356:
        /* <DEDUP_REMOVED lines=214> */
.L_x_2360:
        /* <DEDUP_REMOVED lines=59> */
.L_x_2361:
        /* <DEDUP_REMOVED lines=62> */
.L_x_2336:
[----:B------:R-:W-:Y:S05]  /*43f0*/  @P0 BRA `(.L_x_2330) ;  /* 0x0000005c00fc0947 */ /* 0x000fea0003800000 */
[----:B-1----:R-:W1:Y:S01]  /*4400*/  LDC.64 R2, c[0x0][0x878] ;  /* 0x00021e00ff027b82 */ /* 0x002e620000000a00 */
        /* <DEDUP_REMOVED lines=12> */
[----:B------:R-:W2:Y:S08]  /*44d0*/  @P0 LDC.64 R4, c[0x0][0x878] ;  /* 0x00021e00ff040b82 */ /* 0x000eb00000000a00 */
[----:B------:R-:W1:Y:S01]  /*44e0*/  LDC.64 R22, c[0x0][0x800] ;  /* 0x00020000ff167b82 */ /* 0x000e620000000a00 */
        /* <DEDUP_REMOVED lines=56> */
[----:B------:R2:W-:Y:S03]  /*4870*/  STS.128 [R8+0x2800], R44 ;  /* 0x0028002c08007388 */ /* 0x0005e60000000c00 */
        /* <DEDUP_REMOVED lines=19> */
[----:B------:R-:W-:-:S03]  /*49b0*/  LEA R22, P3, R4, R22, 0x2 ;  /* 0x0000001604167211 */ /* 0x000fc600078610ff */
[----:B------:R-:W-:Y:S01]  /*49c0*/  IMAD.MOV R2, RZ, RZ, -R2 ;  /* 0x000000ffff027224 */ /* 0x000fe200078e0a02 */
[----:B---3--:R-:W-:Y:S01]  /*49d0*/  LEA R24, P4, R6, R24, 0x2 ;  /* 0x0000001806187211 */ /* 0x008fe200078810ff */
[----:B------:R-:W-:Y:S02]  /*49e0*/  IMAD R9, R9, R21, R12 ;  /* 0x0000001509097224 */ /* 0x000fe400078e020c */
[----:B------:R-:W-:Y:S02]  /*49f0*/  IMAD R17, R3, R2, R0 ;  /* 0x0000000203117224 */ /* 0x000fe400078e0200 */
[----:B------:R-:W-:Y:S02]  /*4a00*/  IMAD.IADD R3, R5, 0x1, R13 ;  /* 0x0000000105037824 */ /* 0x000fe400078e020d */
[----:B------:R-:W-:Y:S01]  /*4a10*/  IMAD.IADD R2, R7, 0x1, R9 ;  /* 0x0000000107027824 */ /* 0x000fe200078e0209 */
[----:B--2---:R-:W-:Y:S06]  /*4a20*/  @P2 BRA `(.L_x_2364) ;  /* 0x0000000000142947 */ /* 0x004fec0003800000 */
.L_x_2365:
[----:B------:R-:W2:Y:S04]  /*4a30*/  LDG.E.STRONG.GPU R0, desc[UR46][R10.64] ;  /* 0x0000002e0a007981 */ /* 0x000ea8000c1ef900 */
[----:B--2---:R-:W-:Y:S01]  /*4a40*/  CCTL.IVALL ;  /* 0x00000000ff00798f */ /* 0x004fe20002000000 */
[----:B------:R-:W-:Y:S05]  /*4a50*/  YIELD ;  /* 0x0000000000007946 */ /* 0x000fea0003800000 */
[----:B------:R-:W-:-:S13]  /*4a60*/  ISETP.NE.AND P0, PT, R0, R17, PT ;  /* 0x000000110000720c */ /* 0x000fda0003f05270 */
[----:B------:R-:W-:Y:S05]  /*4a70*/  @P0 BRA `(.L_x_2365) ;  /* 0xfffffffc00ec0947 */ /* 0x000fea000383ffff */
.L_x_2364:
[----:B------:R-:W-:Y:S05]  /*4a80*/  BSYNC B0 ;  /* 0x0000000000007941 */ /* 0x000fea0003800000 */
.L_x_2363:
[----:B------:R-:W-:Y:S01]  /*4a90*/  UMOV UR5, 0xffffffff ;  /* 0xffffffff00057882 */ /* 0x000fe20000000000 */
[----:B------:R-:W-:Y:S02]  /*4aa0*/  LEA.HI.X R23, R4, R23, R3, 0x2, P3 ;  /* 0x0000001704177211 */ /* 0x000fe400018f1403 */
[----:B------:R-:W-:Y:S01]  /*4ab0*/  LEA.HI.X R2, R6, R25, R2, 0x2, P4 ;  /* 0x0000001906027211 */ /* 0x000fe200020f1402 */
[----:B------:R-:W-:Y:S06]  /*4ac0*/  BRA.DIV UR5, `(.L_x_2366) ;  /* 0x0000005a05a87947 */ /* 0x000fec000b800000 */
[----:B------:R-:W-:Y:S01]  /*4ad0*/  NOP ;  /* 0x0000000000007918 */ /* 0x000fe20000000000 */
.L_x_2486:
        /* <DEDUP_REMOVED lines=16> */
.L_x_2369:
[----:B------:R-:W-:Y:S01]  /*4be0*/  @P0 ELECT P2, URZ, PT ;  /* 0x00000000003f082f */ /* 0x000fe20003840000 */
[----:B------:R1:W-:-:S12]  /*4bf0*/  UBLKRED.G.S.ADD.F32.RN [UR6], [UR4], UR5, desc[UR8] ;  /* 0x00000806040073bb */ /* 0x0003d800080a1405 */
[----:B------:R-:W-:Y:S02]  /*4c00*/  @P2 PLOP3.LUT P0, PT, P2, PT, PT, 0x8, 0x0 ;  /* 0x000000000000281c */ /* 0x000fe4000170e170 */
[----:B------:R-:W-:-:S11]  /*4c10*/  PLOP3.LUT P2, PT, PT, PT, PT, 0x8, 0x0 ;  /* 0x000000000000781c */ /* 0x000fd60003f4e170 */
[----:B-1----:R-:W-:Y:S05]  /*4c20*/  @P0 BRA.U.ANY `(.L_x_2369) ;  /* 0xfffffffd00ec0947 */ /* 0x002fea000393ffff */
[----:B------:R0:W-:Y:S01]  /*4c30*/  UTMACMDFLUSH ;  /* 0x00000000000079b7 */ /* 0x0001e20000000000 */
[----:B------:R-:W-:-:S04]  /*4c40*/  DEPBAR.LE SB0, 0x0 ;  /* 0x000080000000791a */ /* 0x000fc80000000000 */
.L_x_2368:
[----:B------:R-:W-:Y:S05]  /*4c50*/  BSYNC B0 ;  /* 0x0000000000007941 */ /* 0x000fea0003800000 */
.L_x_2367:
        /* <DEDUP_REMOVED lines=14> */
.L_x_2371:
[----:B------:R-:W-:Y:S05]  /*4d40*/  BSYNC B0 ;  /* 0x0000000000007941 */ /* 0x000fea0003800000 */
.L_x_2370:
        /* <DEDUP_REMOVED lines=18> */
.L_x_2374:
[----:B------:R-:W2:Y:S04]  /*4e70*/  LDG.E.STRONG.GPU R0, desc[UR46][R2.64] ;  /* 0x0000002e02007981 */ /* 0x000ea8000c1ef900 */
[----:B--2---:R-:W-:Y:S01]  /*4e80*/  CCTL.IVALL ;  /* 0x00000000ff00798f */ /* 0x004fe20002000000 */
[----:B------:R-:W-:Y:S05]  /*4e90*/  YIELD ;  /* 0x0000000000007946 */ /* 0x000fea0003800000 */
[----:B------:R-:W-:-:S13]  /*4ea0*/  ISETP.NE.AND P0, PT, R0, R17, PT ;  /* 0x000000110000720c */ /* 0x000fda0003f05270 */
[----:B------:R-:W-:Y:S05]  /*4eb0*/  @P0 BRA `(.L_x_2374) ;  /* 0xfffffffc00ec0947 */ /* 0x000fea000383ffff */
.L_x_2373:
[----:B------:R-:W-:Y:S05]  /*4ec0*/  BSYNC B0 ;  /* 0x0000000000007941 */ /* 0x000fea0003800000 */
.L_x_2372:
[----:B------:R-:W-:-:S03]  /*4ed0*/  UMOV UR5, 0xffffffff ;  /* 0xffffffff00057882 */ /* 0x000fc60000000000 */
[----:B------:R-:W-:Y:S05]  /*4ee0*/  BRA.DIV UR5, `(.L_x_2375) ;  /* 0x0000005605bc7947 */ /* 0x000fea000b800000 */
[----:B------:R-:W-:Y:S01]  /*4ef0*/  NOP ;  /* 0x0000000000007918 */ /* 0x000fe20000000000 */
.L_x_2489:
        /* <DEDUP_REMOVED lines=16> */
.L_x_2378:
[----:B------:R-:W-:Y:S01]  /*5000*/  @P0 ELECT P2, URZ, PT ;  /* 0x00000000003f082f */ /* 0x000fe20003840000 */
[----:B------:R2:W-:-:S12]  /*5010*/  UBLKRED.G.S.ADD.F32.RN [UR6], [UR4], UR5, desc[UR8] ;  /* 0x00000806040073bb */ /* 0x0005d800080a1405 */
[----:B------:R-:W-:Y:S02]  /*5020*/  @P2 PLOP3.LUT P0, PT, P2, PT, PT, 0x8, 0x0 ;  /* 0x000000000000281c */ /* 0x000fe4000170e170 */
[----:B------:R-:W-:-:S11]  /*5030*/  PLOP3.LUT P2, PT, PT, PT, PT, 0x8, 0x0 ;  /* 0x000000000000781c */ /* 0x000fd60003f4e170 */
[----:B--2---:R-:W-:Y:S05]  /*5040*/  @P0 BRA.U.ANY `(.L_x_2378) ;  /* 0xfffffffd00ec0947 */ /* 0x004fea000393ffff */
[----:B------:R0:W-:Y:S01]  /*5050*/  UTMACMDFLUSH ;  /* 0x00000000000079b7 */ /* 0x0001e20000000000 */
[----:B------:R-:W-:-:S04]  /*5060*/  DEPBAR.LE SB0, 0x0 ;  /* 0x000080000000791a */ /* 0x000fc80000000000 */
.L_x_2377:
[----:B------:R-:W-:Y:S05]  /*5070*/  BSYNC B0 ;  /* 0x0000000000007941 */ /* 0x000fea0003800000 */
.L_x_2376:
        /* <DEDUP_REMOVED lines=14> */
.L_x_2325:
        /* <DEDUP_REMOVED lines=21> */
.L_x_2380:
        /* <DEDUP_REMOVED lines=13> */
.L_x_2382:
[----:B------:R-:W-:-:S05]  /*5380*/  ULDC UR4, c[0x0][0x8c4] ;  /* 0x0002310000047ab9 */ /* 0x000fca0000000800 */
.L_x_2381:
        /* <DEDUP_REMOVED lines=44> */
.L_x_2383:
        /* <DEDUP_REMOVED lines=13> */
.L_x_2384:
        /* <DEDUP_REMOVED lines=12> */
.L_x_2385:
        /* <DEDUP_REMOVED lines=27> */
.L_x_2386:
        /* <DEDUP_REMOVED lines=39> */
.L_x_2391:
[----:B------:R-:W2:Y:S04]  /*5c00*/  LDG.E.STRONG.GPU R0, desc[UR46][R2.64] ;  /* 0x0000002e02007981 */ /* 0x000ea8000c1ef900 */
[----:B--2---:R-:W-:Y:S01]  /*5c10*/  CCTL.IVALL ;  /* 0x00000000ff00798f */ /* 0x004fe20002000000 */
[----:B------:R-:W-:Y:S05]  /*5c20*/  YIELD ;  /* 0x0000000000007946 */ /* 0x000fea0003800000 */
[----:B------:R-:W-:-:S13]  /*5c30*/  ISETP.NE.AND P1, PT, R0, UR22, PT ;  /* 0x0000001600007c0c */ /* 0x000fda000bf25270 */
[----:B------:R-:W-:Y:S05]  /*5c40*/  @P1 BRA `(.L_x_2391) ;  /* 0xfffffffc00ec1947 */ /* 0x000fea000383ffff */
.L_x_2390:
[----:B------:R-:W-:Y:S05]  /*5c50*/  BSYNC B0 ;  /* 0x0000000000007941 */ /* 0x000fea0003800000 */
.L_x_2389:
[----:B------:R-:W-:-:S03]  /*5c60*/  UMOV UR18, 0xffffffff ;  /* 0xffffffff00127882 */ /* 0x000fc60000000000 */
[----:B------:R-:W-:Y:S05]  /*5c70*/  BRA.DIV UR18, `(.L_x_2392) ;  /* 0x0000004a12747947 */ /* 0x000fea000b800000 */
[----:B------:R-:W-:Y:S01]  /*5c80*/  NOP ;  /* 0x0000000000007918 */ /* 0x000fe20000000000 */
.L_x_2492:
        /* <DEDUP_REMOVED lines=22> */
.L_x_2394:
[----:B------:R-:W-:Y:S05]  /*5df0*/  BSYNC B0 ;  /* 0x0000000000007941 */ /* 0x000fea0003800000 */
.L_x_2393:
        /* <DEDUP_REMOVED lines=19> */
.L_x_2396:
[----:B------:R-:W-:Y:S05]  /*5f30*/  BSYNC B0 ;  /* 0x0000000000007941 */ /* 0x000fea0003800000 */
.L_x_2395:
        /* <DEDUP_REMOVED lines=20> */
.L_x_2398:
[----:B------:R-:W-:Y:S05]  /*6080*/  BSYNC B0 ;  /* 0x0000000000007941 */ /* 0x000fea0003800000 */
.L_x_2397:
[----:B------:R-:W-:Y:S06]  /*6090*/  BAR.ARV 0xa, 0xa0 ;  /* 0x0282800000007b1d */ /* 0x000fec0000002000 */
[----:B------:R-:W-:Y:S04]  /*60a0*/  BSSY B0, `(.L_x_2399) ;  /* 0x0000003000007945 */ /* 0x000fe80003800000 */
[----:B------:R-:W-:Y:S05]  /*60b0*/  @!P0 BRA `(.L_x_2400) ;  /* 0x0000000000048947 */ /* 0x000fea0003800000 */
[----:B------:R-:W-:-:S04]  /*60c0*/  DEPBAR.LE SB0, 0x1 ;  /* 0x000080400000791a */ /* 0x000fc80000000000 */
.L_x_2400:
[----:B------:R-:W-:Y:S05]  /*60d0*/  BSYNC B0 ;  /* 0x0000000000007941 */ /* 0x000fea0003800000 */
.L_x_2399:
[----:B------:R-:W-:Y:S06]  /*60e0*/  BAR.ARV 0xb, 0xa0 ;  /* 0x02c2800000007b1d */ /* 0x000fec0000002000 */
[----:B------:R-:W-:Y:S04]  /*60f0*/  BSSY B0, `(.L_x_2401) ;  /* 0x0000003000007945 */ /* 0x000fe80003800000 */
[----:B------:R-:W-:Y:S05]  /*6100*/  @!P0 BRA `(.L_x_2402) ;  /* 0x0000000000048947 */ /* 0x000fea0003800000 */
[----:B------:R-:W-:-:S04]  /*6110*/  DEPBAR.LE SB0, 0x0 ;  /* 0x000080000000791a */ /* 0x000fc80000000000 */
.L_x_2402:
[----:B------:R-:W-:Y:S05]  /*6120*/  BSYNC B0 ;  /* 0x0000000000007941 */ /* 0x000fea0003800000 */
.L_x_2401:
        /* <DEDUP_REMOVED lines=19> */
.L_x_2404:
[----:B------:R-:W-:Y:S05]  /*6260*/  BSYNC B0 ;  /* 0x0000000000007941 */ /* 0x000fea0003800000 */
.L_x_2403:
[----:B------:R-:W-:Y:S01]  /*6270*/  UIADD3 UR18, UR9, 0x1, URZ ;  /* 0x0000000109127890 */ /* 0x000fe2000fffe03f */
[----:B------:R-:W-:Y:S11]  /*6280*/  BRA `(.L_x_2405) ;  /* 0x0000000000047947 */ /* 0x000ff60003800000 */
.L_x_2388:
[----:B------:R-:W-:-:S05]  /*6290*/  UMOV UR18, UR9 ;  /* 0x0000000900127c82 */ /* 0x000fca0008000000 */
.L_x_2405:
        /* <DEDUP_REMOVED lines=16> */
.L_x_2438:
        /* <DEDUP_REMOVED lines=11> */
.L_x_2408:
[----:B------:R-:W2:Y:S04]  /*6450*/  LDG.E.STRONG.GPU R0, desc[UR46][R2.64] ;  /* 0x0000002e02007981 */ /* 0x000ea8000c1ef900 */
[----:B--2---:R-:W-:Y:S01]  /*6460*/  CCTL.IVALL ;  /* 0x00000000ff00798f */ /* 0x004fe20002000000 */
[----:B------:R-:W-:Y:S05]  /*6470*/  YIELD ;  /* 0x0000000000007946 */ /* 0x000fea0003800000 */
[----:B------:R-:W-:-:S13]  /*6480*/  ISETP.NE.AND P1, PT, R0, UR22, PT ;  /* 0x0000001600007c0c */ /* 0x000fda000bf25270 */
[----:B------:R-:W-:Y:S05]  /*6490*/  @P1 BRA `(.L_x_2408) ;  /* 0xfffffffc00ec1947 */ /* 0x000fea000383ffff */
.L_x_2407:
[----:B------:R-:W-:Y:S05]  /*64a0*/  BSYNC B0 ;  /* 0x0000000000007941 */ /* 0x000fea0003800000 */
.L_x_2406:
[----:B------:R-:W-:-:S03]  /*64b0*/  UMOV UR13, 0xffffffff ;  /* 0xffffffff000d7882 */ /* 0x000fc60000000000 */
[----:B------:R-:W-:Y:S05]  /*64c0*/  BRA.DIV UR13, `(.L_x_2409) ;  /* 0x000000420d7c7947 */ /* 0x000fea000b800000 */
[----:B------:R-:W-:Y:S01]  /*64d0*/  NOP ;  /* 0x0000000000007918 */ /* 0x000fe20000000000 */
.L_x_2495:
        /* <DEDUP_REMOVED lines=19> */
.L_x_2411:
[----:B------:R-:W-:Y:S05]  /*6610*/  BSYNC B0 ;  /* 0x0000000000007941 */ /* 0x000fea0003800000 */
.L_x_2410:
        /* <DEDUP_REMOVED lines=14> */
.L_x_2413:
[----:B------:R-:W-:Y:S05]  /*6700*/  BSYNC B0 ;  /* 0x0000000000007941 */ /* 0x000fea0003800000 */
.L_x_2412:
        /* <DEDUP_REMOVED lines=15> */
.L_x_2415:
[----:B------:R-:W-:Y:S05]  /*6800*/  BSYNC B0 ;  /* 0x0000000000007941 */ /* 0x000fea0003800000 */
.L_x_2414:
[----:B------:R-:W-:Y:S06]  /*6810*/  BAR.ARV 0xa, 0xa0 ;  /* 0x0282800000007b1d */ /* 0x000fec0000002000 */
[----:B------:R-:W-:Y:S04]  /*6820*/  BSSY B0, `(.L_x_2416) ;  /* 0x0000003000007945 */ /* 0x000fe80003800000 */
[----:B------:R-:W-:Y:S05]  /*6830*/  @!P0 BRA `(.L_x_2417) ;  /* 0x0000000000048947 */ /* 0x000fea0003800000 */
[----:B------:R-:W-:-:S04]  /*6840*/  DEPBAR.LE SB0, 0x1 ;  /* 0x000080400000791a */ /* 0x000fc80000000000 */
.L_x_2417:
[----:B------:R-:W-:Y:S05]  /*6850*/  BSYNC B0 ;  /* 0x0000000000007941 */ /* 0x000fea0003800000 */
.L_x_2416:
[----:B------:R-:W-:Y:S06]  /*6860*/  BAR.ARV 0xb, 0xa0 ;  /* 0x02c2800000007b1d */ /* 0x000fec0000002000 */
[----:B------:R-:W-:Y:S04]  /*6870*/  BSSY B0, `(.L_x_2418) ;  /* 0x0000003000007945 */ /* 0x000fe80003800000 */
[----:B------:R-:W-:Y:S05]  /*6880*/  @!P0 BRA `(.L_x_2419) ;  /* 0x0000000000048947 */ /* 0x000fea0003800000 */
[----:B------:R-:W-:-:S04]  /*6890*/  DEPBAR.LE SB0, 0x0 ;  /* 0x000080000000791a */ /* 0x000fc80000000000 */
.L_x_2419:
[----:B------:R-:W-:Y:S05]  /*68a0*/  BSYNC B0 ;  /* 0x0000000000007941 */ /* 0x000fea0003800000 */
.L_x_2418:
        /* <DEDUP_REMOVED lines=19> */
.L_x_2421:
[----:B------:R-:W-:Y:S05]  /*69e0*/  BSYNC B0 ;  /* 0x0000000000007941 */ /* 0x000fea0003800000 */
.L_x_2420:
        /* <DEDUP_REMOVED lines=9> */
.L_x_2424:
[----:B------:R-:W2:Y:S04]  /*6a80*/  LDG.E.STRONG.GPU R0, desc[UR46][R2.64] ;  /* 0x0000002e02007981 */ /* 0x000ea8000c1ef900 */
[----:B--2---:R-:W-:Y:S01]  /*6a90*/  CCTL.IVALL ;  /* 0x00000000ff00798f */ /* 0x004fe20002000000 */
[----:B------:R-:W-:Y:S05]  /*6aa0*/  YIELD ;  /* 0x0000000000007946 */ /* 0x000fea0003800000 */
[----:B------:R-:W-:-:S13]  /*6ab0*/  ISETP.NE.AND P1, PT, R0, UR22, PT ;  /* 0x0000001600007c0c */ /* 0x000fda000bf25270 */
[----:B------:R-:W-:Y:S05]  /*6ac0*/  @P1 BRA `(.L_x_2424) ;  /* 0xfffffffc00ec1947 */ /* 0x000fea000383ffff */
.L_x_2423:
[----:B------:R-:W-:Y:S05]  /*6ad0*/  BSYNC B0 ;  /* 0x0000000000007941 */ /* 0x000fea0003800000 */
.L_x_2422:
[----:B------:R-:W-:-:S03]  /*6ae0*/  UMOV UR5, 0xffffffff ;  /* 0xffffffff00057882 */ /* 0x000fc60000000000 */
[----:B------:R-:W-:Y:S05]  /*6af0*/  BRA.DIV UR5, `(.L_x_2425) ;  /* 0x0000003e050c7947 */ /* 0x000fea000b800000 */
[----:B------:R-:W-:Y:S01]  /*6b00*/  NOP ;  /* 0x0000000000007918 */ /* 0x000fe20000000000 */
.L_x_2498:
        /* <DEDUP_REMOVED lines=15> */
.L_x_2427:
[----:B------:R-:W-:Y:S05]  /*6c00*/  BSYNC B0 ;  /* 0x0000000000007941 */ /* 0x000fea0003800000 */
.L_x_2426:
        /* <DEDUP_REMOVED lines=14> */
.L_x_2429:
[----:B------:R-:W-:Y:S05]  /*6cf0*/  BSYNC B0 ;  /* 0x0000000000007941 */ /* 0x000fea0003800000 */
.L_x_2428:
        /* <DEDUP_REMOVED lines=15> */
.L_x_2431:
[----:B------:R-:W-:Y:S05]  /*6df0*/  BSYNC B0 ;  /* 0x0000000000007941 */ /* 0x000fea0003800000 */
.L_x_2430:
[----:B------:R-:W-:Y:S06]  /*6e00*/  BAR.ARV 0xa, 0xa0 ;  /* 0x0282800000007b1d */ /* 0x000fec0000002000 */
[----:B------:R-:W-:Y:S04]  /*6e10*/  BSSY B0, `(.L_x_2432) ;  /* 0x0000003000007945 */ /* 0x000fe80003800000 */
[----:B------:R-:W-:Y:S05]  /*6e20*/  @!P0 BRA `(.L_x_2433) ;  /* 0x0000000000048947 */ /* 0x000fea0003800000 */
[----:B------:R-:W-:-:S04]  /*6e30*/  DEPBAR.LE SB0, 0x1 ;  /* 0x000080400000791a */ /* 0x000fc80000000000 */
.L_x_2433:
[----:B------:R-:W-:Y:S05]  /*6e40*/  BSYNC B0 ;  /* 0x0000000000007941 */ /* 0x000fea0003800000 */
.L_x_2432:
[----:B------:R-:W-:Y:S06]  /*6e50*/  BAR.ARV 0xb, 0xa0 ;  /* 0x02c2800000007b1d */ /* 0x000fec0000002000 */
[----:B------:R-:W-:Y:S04]  /*6e60*/  BSSY B0, `(.L_x_2434) ;  /* 0x0000003000007945 */ /* 0x000fe80003800000 */
[----:B------:R-:W-:Y:S05]  /*6e70*/  @!P0 BRA `(.L_x_2435) ;  /* 0x0000000000048947 */ /* 0x000fea0003800000 */
[----:B------:R-:W-:-:S04]  /*6e80*/  DEPBAR.LE SB0, 0x0 ;  /* 0x000080000000791a */ /* 0x000fc80000000000 */
.L_x_2435:
[----:B------:R-:W-:Y:S05]  /*6e90*/  BSYNC B0 ;  /* 0x0000000000007941 */ /* 0x000fea0003800000 */
.L_x_2434:
        /* <DEDUP_REMOVED lines=19> */
.L_x_2437:
[----:B------:R-:W-:Y:S05]  /*6fd0*/  BSYNC B0 ;  /* 0x0000000000007941 */ /* 0x000fea0003800000 */
.L_x_2436:
[----:B------:R-:W-:Y:S02]  /*6fe0*/  UIADD3 UR9, UR9, 0x2, URZ ;  /* 0x0000000209097890 */ /* 0x000fe4000fffe03f */
[----:B------:R-:W-:Y:S02]  /*6ff0*/  UIADD3 UR4, UR4, 0x6000, URZ ;  /* 0x0000600004047890 */ /* 0x000fe4000fffe03f */
[----:B------:R-:W-:-:S06]  /*7000*/  UISETP.GE.AND UP0, UPT, UR9, UR11, UPT ;  /* 0x0000000b0900728c */ /* 0x000fcc000bf06270 */
[----:B------:R-:W-:-:S13]  /*7010*/  PLOP3.LUT P1, PT, PT, PT, UP0, 0x80, 0x0 ;  /* 0x000000000000781c */ /* 0x000fda0003f2f008 */
[----:B------:R-:W-:Y:S05]  /*7020*/  @!P1 BRA `(.L_x_2438) ;  /* 0xfffffff000dc9947 */ /* 0x000fea000383ffff */
.L_x_2387:
        /* <DEDUP_REMOVED lines=41> */
.L_x_2441:
[----:B------:R-:W-:Y:S05]  /*72c0*/  BSYNC B0 ;  /* 0x0000000000007941 */ /* 0x000fea0003800000 */
.L_x_2440:
[----:B------:R-:W-:Y:S05]  /*72d0*/  BRA `(.L_x_2442) ;  /* 0x0000000000047947 */ /* 0x000fea0003800000 */
.L_x_2439:
[----:B------:R-:W-:-:S05]  /*72e0*/  UMOV UR4, UR9 ;  /* 0x0000000900047c82 */ /* 0x000fca0008000000 */
.L_x_2442:
        /* <DEDUP_REMOVED lines=11> */
.L_x_2447:
        /* <DEDUP_REMOVED lines=24> */
.L_x_2444:
[----:B------:R-:W-:Y:S05]  /*7520*/  BSYNC B0 ;  /* 0x0000000000007941 */ /* 0x000fea0003800000 */
.L_x_2443:
        /* <DEDUP_REMOVED lines=24> */
.L_x_2446:
[----:B------:R-:W-:Y:S05]  /*76b0*/  BSYNC B0 ;  /* 0x0000000000007941 */ /* 0x000fea0003800000 */
.L_x_2445:
[----:B------:R-:W-:Y:S02]  /*76c0*/  UIADD3 UR7, UR7, 0x2, URZ ;  /* 0x0000000207077890 */ /* 0x000fe4000fffe03f */
[----:B------:R-:W-:Y:S02]  /*76d0*/  ULEA UR5, UR19, UR5, 0x1 ;  /* 0x0000000513057291 */ /* 0x000fe4000f8e083f */
[----:B------:R-:W-:Y:S02]  /*76e0*/  ULEA UR6, UR19, UR6, 0x1 ;  /* 0x0000000613067291 */ /* 0x000fe4000f8e083f */
[----:B------:R-:W-:-:S13]  /*76f0*/  ISETP.NE.AND P0, PT, RZ, UR7, PT ;  /* 0x00000007ff007c0c */ /* 0x000fda000bf05270 */
[----:B------:R-:W-:Y:S05]  /*7700*/  @!P0 BRA `(.L_x_2330) ;  /* 0x0000002c00388947 */ /* 0x000fea0003800000 */
[----:B------:R-:W-:Y:S05]  /*7710*/  BRA `(.L_x_2447) ;  /* 0xfffffffc00207947 */ /* 0x000fea000383ffff */
.L_x_2379:
        /* <DEDUP_REMOVED lines=14> */
.L_x_2448:
        /* <DEDUP_REMOVED lines=16> */
.L_x_2450:
[----:B------:R-:W-:-:S05]  /*7900*/  ULDC UR4, c[0x0][0x8c4] ;  /* 0x0002310000047ab9 */ /* 0x000fca0000000800 */
.L_x_2449:
        /* <DEDUP_REMOVED lines=62> */
.L_x_2452:
        /* <DEDUP_REMOVED lines=13> */
.L_x_2453:
        /* <DEDUP_REMOVED lines=10> */
.L_x_2454:
        /* <DEDUP_REMOVED lines=21> */
.L_x_2455:
        /* <DEDUP_REMOVED lines=57> */
.L_x_2499:
        /* <DEDUP_REMOVED lines=9> */
.L_x_2458:
        /* <DEDUP_REMOVED lines=116> */
.L_x_2469:
[----:B-1----:R-:W-:-:S05]  /*8b10*/  IMAD.MOV.U32 R9, RZ, RZ, 0x1 ;  /* 0x00000001ff097424 */ /* 0x002fca00078e00ff */
[----:B------:R-:W-:-:S04]  /*8b20*/  SHF.L.U32 R9, R9, 0x1f, RZ ;  /* 0x0000001f09097819 */ /* 0x000fc800000006ff */
[----:B------:R-:W1:Y:S02]  /*8b30*/  SYNCS.PHASECHK.TRANS64.TRYWAIT P1, [R8+URZ+0x36438], R9 ;  /* 0x03643809080075a7 */ /* 0x000e64000802017f */
[----:B-1----:R-:W-:Y:S05]  /*8b40*/  @!P1 BRA `(.L_x_2461) ;  /* 0x0000001c00289947 */ /* 0x002fea0003800000 */
.L_x_2500:
[----:B------:R-:W-:Y:S05]  /*8b50*/  @P0 BRA `(.L_x_2462) ;  /* 0x0000000000140947 */ /* 0x000fea0003800000 */
[----:B------:R-:W-:Y:S01]  /*8b60*/  ISETP.NE.AND P1, PT, R22, RZ, PT ;  /* 0x000000ff1600720c */ /* 0x000fe20003f25270 */
[----:B------:R-:W-:-:S04]  /*8b70*/  IMAD.MOV.U32 R3, RZ, RZ, 0x6100 ;  /* 0x00006100ff037424 */ /* 0x000fc800078e00ff */
[----:B------:R2:W-:Y:S08]  /*8b80*/  SYNCS.ARRIVE.TRANS64 RZ, [R8+URZ+0x36430], R3 ;  /* 0x0364300308ff79a7 */ /* 0x0005f0000800003f */
[----:B------:R-:W-:Y:S05]  /*8b90*/  @!P1 BRA `(.L_x_2462) ;  /* 0x0000000000049947 */ /* 0x000fea0003800000 */
[----:B------:R-:W-:Y:S01]  /*8ba0*/  BPT.TRAP 0x1 ;  /* 0x000000040000795c */ /* 0x000fe20000300000 */
.L_x_2462:
        /* <DEDUP_REMOVED lines=49> */
.L_x_2501:
[----:B------:R-:W-:Y:S05]  /*8ec0*/  @P0 BRA `(.L_x_2464) ;  /* 0x0000000000140947 */ /* 0x000fea0003800000 */
[----:B------:R-:W-:Y:S01]  /*8ed0*/  ISETP.NE.AND P1, PT, R22, RZ, PT ;  /* 0x000000ff1600720c */ /* 0x000fe20003f25270 */
[----:B--2---:R-:W-:-:S04]  /*8ee0*/  IMAD.MOV.U32 R7, RZ, RZ, 0x6100 ;  /* 0x00006100ff077424 */ /* 0x004fc800078e00ff */
[----:B------:R3:W-:Y:S08]  /*8ef0*/  SYNCS.ARRIVE.TRANS64 RZ, [R8+URZ+0x36418], R7 ;  /* 0x0364180708ff79a7 */ /* 0x0007f0000800003f */
[----:B------:R-:W-:Y:S05]  /*8f00*/  @!P1 BRA `(.L_x_2464) ;  /* 0x0000000000049947 */ /* 0x000fea0003800000 */
[----:B------:R-:W-:Y:S01]  /*8f10*/  BPT.TRAP 0x1 ;  /* 0x000000040000795c */ /* 0x000fe20000300000 */
.L_x_2464:
        /* <DEDUP_REMOVED lines=47> */
.L_x_2502:
        /* <DEDUP_REMOVED lines=8> */
.L_x_2466:
        /* <DEDUP_REMOVED lines=37> */
.L_x_2504:
[----:B------:R-:W-:Y:S05]  /*94e0*/  @P0 BRA `(.L_x_2468) ;  /* 0x0000000000140947 */ /* 0x000fea0003800000 */
[----:B------:R-:W-:Y:S01]  /*94f0*/  ISETP.NE.AND P1, PT, R22, RZ, PT ;  /* 0x000000ff1600720c */ /* 0x000fe20003f25270 */
[----:B--2---:R-:W-:-:S04]  /*9500*/  IMAD.MOV.U32 R5, RZ, RZ, 0x6100 ;  /* 0x00006100ff057424 */ /* 0x004fc800078e00ff */
[----:B------:R3:W-:Y:S08]  /*9510*/  SYNCS.ARRIVE.TRANS64 RZ, [R8+URZ+0x36410], R5 ;  /* 0x0364100508ff79a7 */ /* 0x0007f0000800003f */
[----:B------:R-:W-:Y:S05]  /*9520*/  @!P1 BRA `(.L_x_2468) ;  /* 0x0000000000049947 */ /* 0x000fea0003800000 */
[----:B------:R-:W-:Y:S01]  /*9530*/  BPT.TRAP 0x1 ;  /* 0x000000040000795c */ /* 0x000fe20000300000 */
.L_x_2468:
        /* <DEDUP_REMOVED lines=44> */
.L_x_2460:
[----:B------:R-:W-:Y:S01]  /*9800*/  ISETP.NE.AND P1, PT, R21, RZ, PT ;  /* 0x000000ff1500720c */ /* 0x000fe20003f25270 */
[----:B------:R-:W-:Y:S02]  /*9810*/  IMAD.MOV.U32 R4, RZ, RZ, R19 ;  /* 0x000000ffff047224 */ /* 0x000fe400078e0013 */
[----:B------:R-:W-:-:S10]  /*9820*/  IMAD.MOV.U32 R5, RZ, RZ, 0x1 ;  /* 0x00000001ff057424 */ /* 0x000fd400078e00ff */
[----:B------:R-:W-:Y:S05]  /*9830*/  @!P1 BRA `(.L_x_2459) ;  /* 0x00000004008c9947 */ /* 0x000fea0003800000 */
[----:B------:R-:W2:Y:S02]  /*9840*/  SYNCS.PHASECHK.TRANS64.TRYWAIT P1, [R8+URZ+0x36438], R9 ;  /* 0x03643809080075a7 */ /* 0x000ea4000802017f */
[----:B--2---:R-:W-:Y:S05]  /*9850*/  @!P1 BRA `(.L_x_2470) ;  /* 0x0000001000449947 */ /* 0x004fea0003800000 */
.L_x_2505:
[----:B------:R-:W-:Y:S05]  /*9860*/  @P0 BRA `(.L_x_2471) ;  /* 0x0000000000140947 */ /* 0x000fea0003800000 */
[----:B------:R-:W-:Y:S01]  /*9870*/  ISETP.NE.AND P1, PT, R22, RZ, PT ;  /* 0x000000ff1600720c */ /* 0x000fe20003f25270 */
[----:B------:R-:W-:-:S04]  /*9880*/  IMAD.MOV.U32 R5, RZ, RZ, 0x6100 ;  /* 0x00006100ff057424 */ /* 0x000fc800078e00ff */
[----:B------:R3:W-:Y:S08]  /*9890*/  SYNCS.ARRIVE.TRANS64 RZ, [R8+URZ+0x36430], R5 ;  /* 0x0364300508ff79a7 */ /* 0x0007f0000800003f */
[----:B------:R-:W-:Y:S05]  /*98a0*/  @!P1 BRA `(.L_x_2471) ;  /* 0x0000000000049947 */ /* 0x000fea0003800000 */
[----:B------:R-:W-:Y:S01]  /*98b0*/  BPT.TRAP 0x1 ;  /* 0x000000040000795c */ /* 0x000fe20000300000 */
.L_x_2471:
        /* <DEDUP_REMOVED lines=42> */
.L_x_2506:
[----:B-1----:R-:W-:Y:S01]  /*9b60*/  IMAD.MOV.U32 R5, RZ, RZ, RZ ;  /* 0x000000ffff057224 */ /* 0x002fe200078e00ff */
[----:B------:R-:W-:Y:S06]  /*9b70*/  @P0 BRA `(.L_x_2473) ;  /* 0x0000000000140947 */ /* 0x000fec0003800000 */
[----:B------:R-:W-:Y:S01]  /*9b80*/  ISETP.NE.AND P1, PT, R22, RZ, PT ;  /* 0x000000ff1600720c */ /* 0x000fe20003f25270 */
[----:B------:R-:W-:-:S04]  /*9b90*/  IMAD.MOV.U32 R9, RZ, RZ, 0x6100 ;  /* 0x00006100ff097424 */ /* 0x000fc800078e00ff */
[----:B------:R1:W-:Y:S08]  /*9ba0*/  SYNCS.ARRIVE.TRANS64 RZ, [R8+URZ+0x36418], R9 ;  /* 0x0364180908ff79a7 */ /* 0x0003f0000800003f */
[----:B------:R-:W-:Y:S05]  /*9bb0*/  @!P1 BRA `(.L_x_2473) ;  /* 0x0000000000049947 */ /* 0x000fea0003800000 */
[----:B------:R-:W-:Y:S01]  /*9bc0*/  BPT.TRAP 0x1 ;  /* 0x000000040000795c */ /* 0x000fe20000300000 */
.L_x_2473:
        /* <DEDUP_REMOVED lines=42> */
.L_x_2459:
[----:B------:R-:W-:-:S04]  /*9e70*/  SHF.L.U32 R3, R5, 0x1f, RZ ;  /* 0x0000001f05037819 */ /* 0x000fc800000006ff */
[----:B------:R-:W2:Y:S02]  /*9e80*/  SYNCS.PHASECHK.TRANS64.TRYWAIT P1, [R8+URZ+0x36438], R3 ;  /* 0x03643803080075a7 */ /* 0x000ea4000802017f */
[----:B--2---:R-:W-:Y:S05]  /*9e90*/  @!P1 BRA `(.L_x_2474) ;  /* 0x0000000800dc9947 */ /* 0x004fea0003800000 */
.L_x_2507:
[----:B------:R-:W-:Y:S05]  /*9ea0*/  @P0 BRA `(.L_x_2475) ;  /* 0x0000000000180947 */ /* 0x000fea0003800000 */
[----:B------:R-:W3:Y:S01]  /*9eb0*/  S2R R0, SR_TID.X ;  /* 0x0000000000007919 */ /* 0x000ee20000002100 */
[----:B--2---:R-:W-:-:S04]  /*9ec0*/  IMAD.MOV.U32 R3, RZ, RZ, 0x6100 ;  /* 0x00006100ff037424 */ /* 0x004fc800078e00ff */
[----:B------:R4:W-:Y:S01]  /*9ed0*/  SYNCS.ARRIVE.TRANS64 RZ, [R8+URZ+0x36430], R3 ;  /* 0x0364300308ff79a7 */ /* 0x0009e2000800003f */
[----:B---3--:R-:W-:-:S13]  /*9ee0*/  LOP3.LUT P0, RZ, R0, 0x1f, RZ, 0xc0, !PT ;  /* 0x0000001f00ff7812 */ /* 0x008fda000780c0ff */
[----:B----4-:R-:W-:Y:S05]  /*9ef0*/  @!P0 BRA `(.L_x_2475) ;  /* 0x0000000000048947 */ /* 0x010fea0003800000 */
[----:B------:R-:W-:Y:S01]  /*9f00*/  BPT.TRAP 0x1 ;  /* 0x000000040000795c */ /* 0x000fe20000300000 */
.L_x_2475:
        /* <DEDUP_REMOVED lines=44> */
.L_x_2456:
[----:B------:R-:W-:Y:S05]  /*a1d0*/  BSYNC B0 ;  /* 0x0000000000007941 */ /* 0x000fea0003800000 */
.L_x_2451:
[----:B------:R-:W-:-:S03]  /*a1e0*/  UMOV UR8, 0xffffffff ;  /* 0xffffffff00087882 */ /* 0x000fc60000000000 */
[----:B------:R-:W-:Y:S05]  /*a1f0*/  BRA.DIV UR8, `(.L_x_2476) ;  /* 0x0000000a08187947 */ /* 0x000fea000b800000 */
[----:B------:R-:W-:-:S13]  /*a200*/  ELECT P6, URZ, PT ;  /* 0x00000000003f782f */ /* 0x000fda00038c0000 */
.L_x_2510:
[----:B------:R-:W-:Y:S05]  /*a210*/  @!P6 BRA `(.L_x_2330) ;  /* 0x000000000074e947 */ /* 0x000fea0003800000 */
[----:B------:R-:W-:-:S06]  /*a220*/  ULOP3.LUT UR8, UR38, 0x2, URZ, 0xfc, !UPT ;  /* 0x0000000226087892 */ /* 0x000fcc000f8efc3f */
[----:B------:R-:W-:-:S05]  /*a230*/  IMAD.U32 R0, RZ, RZ, UR8 ;  /* 0x00000008ff007e24 */ /* 0x000fca000f8e00ff */
[----:B------:R-:W-:-:S13]  /*a240*/  ISETP.NE.AND P2, PT, R0, 0x3, PT ;  /* 0x000000030000780c */ /* 0x000fda0003f45270 */
[----:B------:R-:W-:Y:S05]  /*a250*/  @!P2 BRA `(.L_x_2477) ;  /* 0x000000000004a947 */ /* 0x000fea0003800000 */
[----:B---3--:R-:W-:Y:S01]  /*a260*/  BPT.TRAP 0x1 ;  /* 0x000000040000795c */ /* 0x008fe20000300000 */
.L_x_2477:
        /* <DEDUP_REMOVED lines=15> */
.L_x_2511:
[----:B------:R-:W2:Y:S02]  /*a360*/  SYNCS.PHASECHK.TRANS64.TRYWAIT P0, [R3+URZ], R2 ;  /* 0x00000002030075a7 */ /* 0x000ea4000800017f */
[----:B--2---:R-:W-:Y:S05]  /*a370*/  @!P0 BRA `(.L_x_2479) ;  /* 0x0000000400ec8947 */ /* 0x004fea0003800000 */
.L_x_2512:
[----:B------:R-:W-:Y:S05]  /*a380*/  @!P2 BRA `(.L_x_2480) ;  /* 0x000000000004a947 */ /* 0x000fea0003800000 */
[----:B---3--:R-:W-:Y:S01]  /*a390*/  BPT.TRAP 0x1 ;  /* 0x000000040000795c */ /* 0x008fe20000300000 */
.L_x_2480:
[----:B------:R-:W-:-:S07]  /*a3a0*/  SHF.L.U32 R5, R5, 0x1f, RZ ;  /* 0x0000001f05057819 */ /* 0x000fce00000006ff */
.L_x_2481:
[----:B----4-:R4:W1:Y:S02]  /*a3b0*/  SYNCS.PHASECHK.TRANS64.TRYWAIT P0, [R4+URZ+0x36438], R5 ;  /* 0x03643805040075a7 */ /* 0x010864000800017f */
[----:B-1----:R-:W-:Y:S05]  /*a3c0*/  @!P0 NANOSLEEP.SYNCS 0x989680 ;  /* 0x009896800000895d */ /* 0x002fea0003900000 */
[----:B------:R-:W1:Y:S02]  /*a3d0*/  @!P0 SYNCS.PHASECHK.TRANS64 P0, [R4+URZ+0x36438], R5 ;  /* 0x03643805040085a7 */ /* 0x000e64000800007f */
[----:B-1----:R-:W-:Y:S05]  /*a3e0*/  @!P0 BRA `(.L_x_2481) ;  /* 0xfffffffc00f08947 */ /* 0x002fea000383ffff */
.L_x_2330:
[----:B---3--:R-:W-:Y:S05]  /*a3f0*/  BSYNC B6 ;  /* 0x0000000000067941 */ /* 0x008fea0003800000 */
.L_x_2324:
[----:B------:R-:W-:Y:S05]  /*a400*/  EXIT ;  /* 0x000000000000794d */ /* 0x000fea0003800000 */
.L_x_2341:
[----:B------:R-:W-:Y:S02]  /*a410*/  IMAD.MOV.U32 R12, RZ, RZ, RZ ;  /* 0x000000ffff0c7224 */ /* 0x000fe400078e00ff */
[----:B------:R-:W-:Y:S02]  /*a420*/  IMAD.MOV.U32 R11, RZ, RZ, 0x1f ;  /* 0x0000001fff0b7424 */ /* 0x000fe400078e00ff */
[----:B------:R-:W-:-:S07]  /*a430*/  IMAD.MOV.U32 R15, RZ, RZ, -0x1 ;  /* 0xffffffffff0f7424 */ /* 0x000fce00078e00ff */
[----:B------:R-:W-:Y:S05]  /*a440*/  WARPSYNC.COLLECTIVE R15, `(.L_x_2482) ;  /* 0x000000000f087348 */ /* 0x000fea0003c00000 */
[----:B------:R1:W2:Y:S02]  /*a450*/  SHFL.IDX P6, R14, R13, R12, R11 ;  /* 0x0000000c0d0e7389 */ /* 0x0002a400000c000b */
[----:B-12---:R-:W-:Y:S01]  /*a460*/  ENDCOLLECTIVE ;  /* 0x000000000000791b */ /* 0x006fe20003800000 */
.L_x_2482:
[----:B------:R-:W-:Y:S05]  /*a470*/  BRA `(.L_x_2483) ;  /* 0xffffff6c00dc7947 */ /* 0x000fea000383ffff */
.L_x_2343:
[----:B--2---:R2:W3:Y:S02]  /*a480*/  SYNCS.PHASECHK.TRANS64.TRYWAIT P0, [R154+URZ+0x36400], R11 ;  /* 0x0364000b9a0075a7 */ /* 0x0044e4000800017f */
[----:B---3--:R-:W-:Y:S05]  /*a490*/  @!P0 NANOSLEEP.SYNCS 0x989680 ;  /* 0x009896800000895d */ /* 0x008fea0003900000 */
[----:B------:R-:W3:Y:S02]  /*a4a0*/  @!P0 SYNCS.PHASECHK.TRANS64 P0, [R154+URZ+0x36400], R11 ;  /* 0x0364000b9a0085a7 */ /* 0x000ee4000800007f */
[----:B---3--:R-:W-:Y:S05]  /*a4b0*/  @!P0 BRA `(.L_x_2343) ;  /* 0xfffffffc00f08947 */ /* 0x008fea000383ffff */
[----:B------:R-:W-:Y:S05]  /*a4c0*/  BRA `(.L_x_2342) ;  /* 0xffffff7000147947 */ /* 0x000fea000383ffff */
.L_x_2347:
[----:B--2---:R2:W3:Y:S02]  /*a4d0*/  SYNCS.PHASECHK.TRANS64.TRYWAIT P1, [R3+URZ+0x36410], R12 ;  /* 0x0364100c030075a7 */ /* 0x0044e4000802017f */
[----:B---3--:R-:W-:Y:S05]  /*a4e0*/  @!P1 NANOSLEEP.SYNCS 0x989680 ;  /* 0x009896800000995d */ /* 0x008fea0003900000 */
[----:B------:R-:W3:Y:S02]  /*a4f0*/  @!P1 SYNCS.PHASECHK.TRANS64 P1, [R3+URZ+0x36410], R12 ;  /* 0x0364100c030095a7 */ /* 0x000ee4000802007f */
[----:B---3--:R-:W-:Y:S05]  /*a500*/  @!P1 BRA `(.L_x_2347) ;  /* 0xfffffffc00f09947 */ /* 0x008fea000383ffff */
[----:B------:R-:W-:Y:S05]  /*a510*/  BRA `(.L_x_2346) ;  /* 0xffffff7400dc7947 */ /* 0x000fea000383ffff */
.L_x_2351:
[----:B------:R1:W1:Y:S02]  /*a520*/  SYNCS.PHASECHK.TRANS64.TRYWAIT P1, [R154+URZ+0x36430], R13 ;  /* 0x0364300d9a0075a7 */ /* 0x000264000802017f */
[----:B-1----:R-:W-:Y:S05]  /*a530*/  @!P1 NANOSLEEP.SYNCS 0x989680 ;  /* 0x009896800000995d */ /* 0x002fea0003900000 */
[----:B------:R-:W1:Y:S02]  /*a540*/  @!P1 SYNCS.PHASECHK.TRANS64 P1, [R154+URZ+0x36430], R13 ;  /* 0x0364300d9a0095a7 */ /* 0x000e64000802007f */
[----:B-1----:R-:W-:Y:S05]  /*a550*/  @!P1 BRA `(.L_x_2351) ;  /* 0xfffffffc00f09947 */ /* 0x002fea000383ffff */
[----:B------:R-:W-:Y:S05]  /*a560*/  BRA `(.L_x_2350) ;  /* 0xffffff7c00807947 */ /* 0x000fea000383ffff */
.L_x_2366:
[----:B------:R-:W-:Y:S01]  /*a570*/  BSSY B0, `(.L_x_2484) ;  /* 0x0000005000007945 */ /* 0x000fe20003800000 */
[----:B------:R-:W-:-:S07]  /*a580*/  IMAD.MOV.U32 R15, RZ, RZ, -0x1 ;  /* 0xffffffffff0f7424 */ /* 0x000fce00078e00ff */
[----:B------:R-:W-:Y:S05]  /*a590*/  WARPSYNC.COLLECTIVE R15, `(.L_x_2485) ;  /* 0x000000000f087348 */ /* 0x000fea0003c00000 */
[----:B------:R-:W-:Y:S01]  /*a5a0*/  NOP ;  /* 0x0000000000007918 */ /* 0x000fe20000000000 */
[----:B------:R-:W-:Y:S01]  /*a5b0*/  ENDCOLLECTIVE ;  /* 0x000000000000791b */ /* 0x000fe20003800000 */
.L_x_2485:
[----:B------:R-:W-:Y:S05]  /*a5c0*/  BSYNC B0 ;  /* 0x0000000000007941 */ /* 0x000fea0003800000 */
.L_x_2484:
[----:B------:R-:W-:Y:S05]  /*a5d0*/  BRA `(.L_x_2486) ;  /* 0xffffffa400407947 */ /* 0x000fea000383ffff */
.L_x_2375:
[----:B------:R-:W-:Y:S01]  /*a5e0*/  BSSY B0, `(.L_x_2487) ;  /* 0x0000005000007945 */ /* 0x000fe20003800000 */
[----:B------:R-:W-:-:S07]  /*a5f0*/  IMAD.MOV.U32 R15, RZ, RZ, -0x1 ;  /* 0xffffffffff0f7424 */ /* 0x000fce00078e00ff */
[----:B-1----:R-:W-:Y:S05]  /*a600*/  WARPSYNC.COLLECTIVE R15, `(.L_x_2488) ;  /* 0x000000000f087348 */ /* 0x002fea0003c00000 */
[----:B------:R-:W-:Y:S01]  /*a610*/  NOP ;  /* 0x0000000000007918 */ /* 0x000fe20000000000 */
[----:B-1----:R-:W-:Y:S01]  /*a620*/  ENDCOLLECTIVE ;  /* 0x000000000000791b */ /* 0x002fe20003800000 */
.L_x_2488:
[----:B------:R-:W-:Y:S05]  /*a630*/  BSYNC B0 ;  /* 0x0000000000007941 */ /* 0x000fea0003800000 */
.L_x_2487:
[----:B------:R-:W-:Y:S05]  /*a640*/  BRA `(.L_x_2489) ;  /* 0xffffffa8002c7947 */ /* 0x000fea000383ffff */
.L_x_2392:
[----:B------:R-:W-:Y:S01]  /*a650*/  BSSY B0, `(.L_x_2490) ;  /* 0x0000005000007945 */ /* 0x000fe20003800000 */
[----:B------:R-:W-:-:S07]  /*a660*/  IMAD.MOV.U32 R15, RZ, RZ, -0x1 ;  /* 0xffffffffff0f7424 */ /* 0x000fce00078e00ff */
[----:B------:R-:W-:Y:S05]  /*a670*/  WARPSYNC.COLLECTIVE R15, `(.L_x_2491) ;  /* 0x000000000f087348 */ /* 0x000fea0003c00000 */
[----:B------:R-:W-:Y:S01]  /*a680*/  NOP ;  /* 0x0000000000007918 */ /* 0x000fe20000000000 */
[----:B------:R-:W-:Y:S01]  /*a690*/  ENDCOLLECTIVE ;  /* 0x000000000000791b */ /* 0x000fe20003800000 */
.L_x_2491:
[----:B------:R-:W-:Y:S05]  /*a6a0*/  BSYNC B0 ;  /* 0x0000000000007941 */ /* 0x000fea0003800000 */
.L_x_2490:
[----:B------:R-:W-:Y:S05]  /*a6b0*/  BRA `(.L_x_2492) ;  /* 0xffffffb400747947 */ /* 0x000fea000383ffff */
.L_x_2409:
[----:B------:R-:W-:Y:S01]  /*a6c0*/  BSSY B0, `(.L_x_2493) ;  /* 0x0000005000007945 */ /* 0x000fe20003800000 */
[----:B------:R-:W-:-:S07]  /*a6d0*/  IMAD.MOV.U32 R15, RZ, RZ, -0x1 ;  /* 0xffffffffff0f7424 */ /* 0x000fce00078e00ff */
[----:B------:R-:W-:Y:S05]  /*a6e0*/  WARPSYNC.COLLECTIVE R15, `(.L_x_2494) ;  /* 0x000000000f087348 */ /* 0x000fea0003c00000 */
[----:B------:R-:W-:Y:S01]  /*a6f0*/  NOP ;  /* 0x0000000000007918 */ /* 0x000fe20000000000 */
[----:B------:R-:W-:Y:S01]  /*a700*/  ENDCOLLECTIVE ;  /* 0x000000000000791b */ /* 0x000fe20003800000 */
.L_x_2494:
[----:B------:R-:W-:Y:S05]  /*a710*/  BSYNC B0 ;  /* 0x0000000000007941 */ /* 0x000fea0003800000 */
.L_x_2493:
[----:B------:R-:W-:Y:S05]  /*a720*/  BRA `(.L_x_2495) ;  /* 0xffffffbc006c7947 */ /* 0x000fea000383ffff */
.L_x_2425:
[----:B------:R-:W-:Y:S01]  /*a730*/  BSSY B0, `(.L_x_2496) ;  /* 0x0000005000007945 */ /* 0x000fe20003800000 */
[----:B------:R-:W-:-:S07]  /*a740*/  IMAD.MOV.U32 R15, RZ, RZ, -0x1 ;  /* 0xffffffffff0f7424 */ /* 0x000fce00078e00ff */
[----:B------:R-:W-:Y:S05]  /*a750*/  WARPSYNC.COLLECTIVE R15, `(.L_x_2497) ;  /* 0x000000000f087348 */ /* 0x000fea0003c00000 */
[----:B------:R-:W-:Y:S01]  /*a760*/  NOP ;  /* 0x0000000000007918 */ /* 0x000fe20000000000 */
[----:B------:R-:W-:Y:S01]  /*a770*/  ENDCOLLECTIVE ;  /* 0x000000000000791b */ /* 0x000fe20003800000 */
.L_x_2497:
[----:B------:R-:W-:Y:S05]  /*a780*/  BSYNC B0 ;  /* 0x0000000000007941 */ /* 0x000fea0003800000 */
.L_x_2496:
[----:B------:R-:W-:Y:S05]  /*a790*/  BRA `(.L_x_2498) ;  /* 0xffffffc000dc7947 */ /* 0x000fea000383ffff */
.L_x_2457:
[----:B-1----:R1:W2:Y:S02]  /*a7a0*/  SYNCS.PHASECHK.TRANS64.TRYWAIT P1, [R8+URZ+0x36420], R9 ;  /* 0x03642009080075a7 */ /* 0x0022a4000802017f */
[----:B--2---:R-:W-:Y:S05]  /*a7b0*/  @!P1 NANOSLEEP.SYNCS 0x989680 ;  /* 0x009896800000995d */ /* 0x004fea0003900000 */
[----:B------:R-:W2:Y:S02]  /*a7c0*/  @!P1 SYNCS.PHASECHK.TRANS64 P1, [R8+URZ+0x36420], R9 ;  /* 0x03642009080095a7 */ /* 0x000ea4000802007f */
[----:B--2---:R-:W-:Y:S05]  /*a7d0*/  @!P1 BRA `(.L_x_2457) ;  /* 0xfffffffc00f09947 */ /* 0x004fea000383ffff */
[----:B------:R-:W-:Y:S05]  /*a7e0*/  BRA `(.L_x_2499) ;  /* 0xffffffd800d47947 */ /* 0x000fea000383ffff */
.L_x_2461:
[----:B-1----:R1:W2:Y:S02]  /*a7f0*/  SYNCS.PHASECHK.TRANS64.TRYWAIT P1, [R8+URZ+0x36438], R9 ;  /* 0x03643809080075a7 */ /* 0x0022a4000802017f */
[----:B--2---:R-:W-:Y:S05]  /*a800*/  @!P1 NANOSLEEP.SYNCS 0x989680 ;  /* 0x009896800000995d */ /* 0x004fea0003900000 */
[----:B------:R-:W2:Y:S02]  /*a810*/  @!P1 SYNCS.PHASECHK.TRANS64 P1, [R8+URZ+0x36438], R9 ;  /* 0x03643809080095a7 */ /* 0x000ea4000802007f */
[----:B--2---:R-:W-:Y:S05]  /*a820*/  @!P1 BRA `(.L_x_2461) ;  /* 0xfffffffc00f09947 */ /* 0x004fea000383ffff */
[----:B------:R-:W-:Y:S05]  /*a830*/  BRA `(.L_x_2500) ;  /* 0xffffffe000c47947 */ /* 0x000fea000383ffff */
.L_x_2463:
[----:B--2---:R2:W3:Y:S02]  /*a840*/  SYNCS.PHASECHK.TRANS64.TRYWAIT P1, [R8+URZ+0x36428], R7 ;  /* 0x03642807080075a7 */ /* 0x0044e4000802017f */
[----:B---3--:R-:W-:Y:S05]  /*a850*/  @!P1 NANOSLEEP.SYNCS 0x989680 ;  /* 0x009896800000995d */ /* 0x008fea0003900000 */
[----:B------:R-:W3:Y:S02]  /*a860*/  @!P1 SYNCS.PHASECHK.TRANS64 P1, [R8+URZ+0x36428], R7 ;  /* 0x03642807080095a7 */ /* 0x000ee4000802007f */
[----:B---3--:R-:W-:Y:S05]  /*a870*/  @!P1 BRA `(.L_x_2463) ;  /* 0xfffffffc00f09947 */ /* 0x008fea000383ffff */
[----:B------:R-:W-:Y:S05]  /*a880*/  BRA `(.L_x_2501) ;  /* 0xffffffe4008c7947 */ /* 0x000fea000383ffff */
.L_x_2465:
        /* <DEDUP_REMOVED lines=8> */
.L_x_2467:
[----:B------:R-:W-:-:S07]  /*a910*/  SHF.L.U32 R5, R10, 0x1f, RZ ;  /* 0x0000001f0a057819 */ /* 0x000fce00000006ff */
.L_x_2503:
[----:B--2---:R2:W3:Y:S02]  /*a920*/  SYNCS.PHASECHK.TRANS64.TRYWAIT P1, [R8+URZ+0x36420], R5 ;  /* 0x03642005080075a7 */ /* 0x0044e4000802017f */
[----:B---3--:R-:W-:Y:S05]  /*a930*/  @!P1 NANOSLEEP.SYNCS 0x989680 ;  /* 0x009896800000995d */ /* 0x008fea0003900000 */
[----:B------:R-:W3:Y:S02]  /*a940*/  @!P1 SYNCS.PHASECHK.TRANS64 P1, [R8+URZ+0x36420], R5 ;  /* 0x03642005080095a7 */ /* 0x000ee4000802007f */
[----:B---3--:R-:W-:Y:S05]  /*a950*/  @!P1 BRA `(.L_x_2503) ;  /* 0xfffffffc00f09947 */ /* 0x008fea000383ffff */
[----:B------:R-:W-:Y:S05]  /*a960*/  BRA `(.L_x_2504) ;  /* 0xffffffe800dc7947 */ /* 0x000fea000383ffff */
.L_x_2470:
[----:B--2---:R2:W3:Y:S02]  /*a970*/  SYNCS.PHASECHK.TRANS64.TRYWAIT P1, [R8+URZ+0x36438], R9 ;  /* 0x03643809080075a7 */ /* 0x0044e4000802017f */
[----:B---3--:R-:W-:Y:S05]  /*a980*/  @!P1 NANOSLEEP.SYNCS 0x989680 ;  /* 0x009896800000995d */ /* 0x008fea0003900000 */
[----:B------:R-:W3:Y:S02]  /*a990*/  @!P1 SYNCS.PHASECHK.TRANS64 P1, [R8+URZ+0x36438], R9 ;  /* 0x03643809080095a7 */ /* 0x000ee4000802007f */
[----:B---3--:R-:W-:Y:S05]  /*a9a0*/  @!P1 BRA `(.L_x_2470) ;  /* 0xfffffffc00f09947 */ /* 0x008fea000383ffff */
[----:B------:R-:W-:Y:S05]  /*a9b0*/  BRA `(.L_x_2505) ;  /* 0xffffffec00a87947 */ /* 0x000fea000383ffff */
.L_x_2472:
[----:B-1----:R1:W2:Y:S02]  /*a9c0*/  SYNCS.PHASECHK.TRANS64.TRYWAIT P1, [R8+URZ+0x36428], R5 ;  /* 0x03642805080075a7 */ /* 0x0022a4000802017f */
[----:B--2---:R-:W-:Y:S05]  /*a9d0*/  @!P1 NANOSLEEP.SYNCS 0x989680 ;  /* 0x009896800000995d */ /* 0x004fea0003900000 */
[----:B------:R-:W2:Y:S02]  /*a9e0*/  @!P1 SYNCS.PHASECHK.TRANS64 P1, [R8+URZ+0x36428], R5 ;  /* 0x03642805080095a7 */ /* 0x000ea4000802007f */
[----:B--2---:R-:W-:Y:S05]  /*a9f0*/  @!P1 BRA `(.L_x_2472) ;  /* 0xfffffffc00f09947 */ /* 0x004fea000383ffff */
[----:B------:R-:W-:Y:S05]  /*aa00*/  BRA `(.L_x_2506) ;  /* 0xfffffff000547947 */ /* 0x000fea000383ffff */
.L_x_2474:
[----:B--2---:R2:W3:Y:S02]  /*aa10*/  SYNCS.PHASECHK.TRANS64.TRYWAIT P1, [R8+URZ+0x36438], R3 ;  /* 0x03643803080075a7 */ /* 0x0044e4000802017f */
[----:B---3--:R-:W-:Y:S05]  /*aa20*/  @!P1 NANOSLEEP.SYNCS 0x989680 ;  /* 0x009896800000995d */ /* 0x008fea0003900000 */
[----:B------:R-:W3:Y:S02]  /*aa30*/  @!P1 SYNCS.PHASECHK.TRANS64 P1, [R8+URZ+0x36438], R3 ;  /* 0x03643803080095a7 */ /* 0x000ee4000802007f */
[----:B---3--:R-:W-:Y:S05]  /*aa40*/  @!P1 BRA `(.L_x_2474) ;  /* 0xfffffffc00f09947 */ /* 0x008fea000383ffff */
[----:B------:R-:W-:Y:S05]  /*aa50*/  BRA `(.L_x_2507) ;  /* 0xfffffff400107947 */ /* 0x000fea000383ffff */
.L_x_2476:
[----:B------:R-:W-:Y:S01]  /*aa60*/  BSSY B0, `(.L_x_2508) ;  /* 0x0000006000007945 */ /* 0x000fe20003800000 */
[----:B------:R-:W-:-:S07]  /*aa70*/  IMAD.MOV.U32 R15, RZ, RZ, -0x1 ;  /* 0xffffffffff0f7424 */ /* 0x000fce00078e00ff */
[----:B-1-3--:R-:W-:Y:S05]  /*aa80*/  WARPSYNC.COLLECTIVE R15, `(.L_x_2509) ;  /* 0x000000000f0c7348 */ /* 0x00afea0003c00000 */
[----:B------:R-:W-:Y:S02]  /*aa90*/  ELECT P6, UR62, PT ;  /* 0x00000000003e782f */ /* 0x000fe400038c0000 */
[----:B------:R-:W-:Y:S01]  /*aaa0*/  MOV R14, UR62 ;  /* 0x0000003e000e7c02 */ /* 0x000fe20008000f00 */
[----:B-1-3--:R-:W-:Y:S10]  /*aab0*/  ENDCOLLECTIVE ;  /* 0x000000000000791b */ /* 0x00aff40003800000 */
.L_x_2509:
[----:B------:R-:W-:Y:S05]  /*aac0*/  BSYNC B0 ;  /* 0x0000000000007941 */ /* 0x000fea0003800000 */
.L_x_2508:
[----:B------:R-:W-:Y:S05]  /*aad0*/  BRA `(.L_x_2510) ;  /* 0xfffffff400cc7947 */ /* 0x000fea000383ffff */
.L_x_2478:
[----:B-1----:R1:W2:Y:S02]  /*aae0*/  SYNCS.PHASECHK.TRANS64.TRYWAIT P0, [R9+URZ], R0 ;  /* 0x00000000090075a7 */ /* 0x0022a4000800017f */
[----:B--2---:R-:W-:Y:S05]  /*aaf0*/  @!P0 NANOSLEEP.SYNCS 0x989680 ;  /* 0x009896800000895d */ /* 0x004fea0003900000 */
[----:B------:R-:W2:Y:S02]  /*ab00*/  @!P0 SYNCS.PHASECHK.TRANS64 P0, [R9+URZ], R0 ;  /* 0x00000000090085a7 */ /* 0x000ea4000800007f */
[----:B--2---:R-:W-:Y:S05]  /*ab10*/  @!P0 BRA `(.L_x_2478) ;  /* 0xfffffffc00f08947 */ /* 0x004fea000383ffff */
[----:B------:R-:W-:Y:S05]  /*ab20*/  BRA `(.L_x_2511) ;  /* 0xfffffff8000c7947 */ /* 0x000fea000383ffff */
.L_x_2479:
[----:B--2---:R2:W4:Y:S02]  /*ab30*/  SYNCS.PHASECHK.TRANS64.TRYWAIT P0, [R3+URZ], R2 ;  /* 0x00000002030075a7 */ /* 0x004524000800017f */
[----:B----4-:R-:W-:Y:S05]  /*ab40*/  @!P0 NANOSLEEP.SYNCS 0x989680 ;  /* 0x009896800000895d */ /* 0x010fea0003900000 */
[----:B------:R-:W4:Y:S02]  /*ab50*/  @!P0 SYNCS.PHASECHK.TRANS64 P0, [R3+URZ], R2 ;  /* 0x00000002030085a7 */ /* 0x000f24000800007f */
[----:B----4-:R-:W-:Y:S05]  /*ab60*/  @!P0 BRA `(.L_x_2479) ;  /* 0xfffffffc00f08947 */ /* 0x010fea000383ffff */
[----:B------:R-:W-:Y:S05]  /*ab70*/  BRA `(.L_x_2512) ;  /* 0xfffffff800007947 */ /* 0x000fea000383ffff */
.L_x_2513:
        /* <DEDUP_REMOVED lines=16> */
.L_x_3870:


//--------------------- .text._ZN7cutlass13device_kernelIN5flash11enable_sm90INS1_16FlashAttnBwdSm90INS1_25CollectiveMainloopBwdSm90ILi2ELi1ELi1EN4cute5tupleIJNS5_1CILi1EEES8_S8_EEENS6_IJNS7_ILi64EEENS7_ILi96EEENS7_ILi192EEEEEENS_10bfloat16_tEfNS_4arch4Sm90ELb1ELb0ELb0ELb0ELb0ELb0ELb1ELb0ELi3ELi1ELi1ELi1ELb0EEENS1_21CollectiveEpilogueBwdISD_SE_SG_Li384ELb0ELb1ELi3EEENS1_25SingleTileBwdLPTSchedulerILb0ELi96ELb0EEEEEEEEEvNT_6ParamsE --------------------------
	.section	.text._ZN7cutlass13device_kernelIN5flash11enable_sm90INS1_16FlashAttnBwdSm90INS1_25CollectiveMainloopBwdSm90ILi2ELi1ELi1EN4cute5tupleIJNS5_1CILi1EEES8_S8_EEENS6_IJNS7_ILi64EEENS7_ILi96EEENS7_ILi192EEEEEENS_10bfloat16_tEfNS_4arch4Sm90ELb1ELb0ELb0ELb0ELb0ELb0ELb1ELb0ELi3ELi1ELi1ELi1ELb0EEENS1_21CollectiveEpilogueBwdISD_SE_SG_Li384ELb0ELb1ELi3EEENS1_25SingleTileBwdLPTSchedulerILb0ELi96ELb0EEEEEEEEEvNT_6ParamsE,"ax",@progbits
	.align	128
.text._ZN7cutlass13device_kernelIN5flash11enable_sm90INS1_16FlashAttnBwdSm90INS1_25CollectiveMainloopBwdSm90ILi2ELi1ELi1EN4cute5tupleIJNS5_1CILi1EEES8_S8_EEENS6_IJNS7_ILi64EEENS7_ILi96EEENS7_ILi192EEEEEENS_10bfloat16_tEfNS_4arch4Sm90ELb1ELb0ELb0ELb0ELb0ELb0ELb1ELb0ELi3ELi1ELi1ELi1ELb0EEENS1_21CollectiveEpilogueBwdISD_SE_SG_Li384ELb0ELb1ELi3EEENS1_25SingleTileBwdLPTSchedulerILb0ELi96ELb0EEEEEEEEEvNT_6ParamsE:
        .type           _ZN7cutlass13device_kernelIN5flash11enable_sm90INS1_16FlashAttnBwdSm90INS1_25CollectiveMainloopBwdSm90ILi2ELi1ELi1EN4cute5tupleIJNS5_1CILi1EEES8_S8_EEENS6_IJNS7_ILi64EEENS7_ILi96EEENS7_ILi192EEEEEENS_10bfloat16_tEfNS_4arch4Sm90ELb1ELb0ELb0ELb0ELb0ELb0ELb1ELb0ELi3ELi1ELi1ELi1ELb0EEENS1_21CollectiveEpilogueBwdISD_SE_SG_Li384ELb0ELb1ELi3EEENS1_25SingleTileBwdLPTSchedulerILb0ELi96ELb0EEEEEEEEEvNT_6ParamsE,@function
        .size           _ZN7cutlass13device_kernelIN5flash11enable_sm90INS1_16FlashAttnBwdSm90INS1_25CollectiveMainloopBwdSm90ILi2ELi1ELi1EN4cute5tupleIJNS5_1CILi1EEES8_S8_EEENS6_IJNS7_ILi64EEENS7_ILi96EEENS7_ILi192EEEEEENS_10bfloat16_tEfNS_4arch4Sm90ELb1ELb0ELb0ELb0ELb0ELb0ELb1ELb0ELi3ELi1ELi1ELi1ELb0EEENS1_21CollectiveEpilogueBwdISD_SE_SG_Li384ELb0ELb1ELi3EEENS1_25SingleTileBwdLPTSchedulerILb0ELi96ELb0EEEEEEEEEvNT_6ParamsE,(.L_x_3871 - _ZN7cutlass13device_kernelIN5flash11enable_sm90INS1_16FlashAttnBwdSm90INS1_25CollectiveMainloopBwdSm90ILi2ELi1ELi1EN4cute5tupleIJNS5_1CILi1EEES8_S8_EEENS6_IJNS7_ILi64EEENS7_ILi96EEENS7_ILi192EEEEEENS_10bfloat16_tEfNS_4arch4Sm90ELb1ELb0ELb0ELb0ELb0ELb0ELb1ELb0ELi3ELi1ELi1ELi1ELb0EEENS1_21CollectiveEpilogueBwdISD_SE_SG_Li384ELb0ELb1ELi3EEENS1_25SingleTileBwdLPTSchedulerILb0ELi96ELb0EEEEEEEEEvNT_6ParamsE)
        .other          _ZN7cutlass13device_kernelIN5flash11enable_sm90INS1_16FlashAttnBwdSm90INS1_25CollectiveMainloopBwdSm90ILi2ELi1ELi1EN4cute5tupleIJNS5_1CILi1EEES8_S8_EEENS6_IJNS7_ILi64EEENS7_ILi96EEENS7_ILi192EEEEEENS_10bfloat16_tEfNS_4arch4Sm90ELb1ELb0ELb0ELb0ELb0ELb0ELb1ELb0ELi3ELi1ELi1ELi1ELb0EEENS1_21CollectiveEpilogueBwdISD_SE_SG_Li384ELb0ELb1ELi3EEENS1_25SingleTileBwdLPTSchedulerILb0ELi96ELb0EEEEEEEEEvNT_6ParamsE,@"STO_CUDA_ENTRY STV_DEFAULT"
_ZN7cutlass13device_kernelIN5flash11enable_sm90INS1_16FlashAttnBwdSm90INS1_25CollectiveMainloopBwdSm90ILi2ELi1ELi1EN4cute5tupleIJNS5_1CILi1EEES8_S8_EEENS6_IJNS7_ILi64EEENS7_ILi96EEENS7_ILi192EEEEEENS_10bfloat16_tEfNS_4arch4Sm90ELb1ELb0ELb0ELb0ELb0ELb0ELb1ELb0ELi3ELi1ELi1ELi1ELb0EEENS1_21CollectiveEpilogueBwdISD_SE_SG_Li384ELb0ELb1ELi3EEENS1_25SingleTileBwdLPTSchedulerILb0ELi96ELb0EEEEEEEEEvNT_6ParamsE:
[----:B------:R-:W1:Y:S02]  /*0000*/  LDC R1, c[0x0][0x28] ;  /* 0x00000a00ff017b82 */ /* 0x000e640000000800 */
[----:B-1----:R-:W-:Y:S01]  /*0010*/  VIADD R1, R1, 0xffffffe8 ;  /* 0xffffffe801017836 */ /* 0x002fe20000000000 */
[----:B------:R-:W1:Y:S01]  /*0020*/  S2R R3, SR_TID.X ;  /* 0x0000000000037919 */ /* 0x000e620000002100 */
[----:B------:R-:W-:Y:S01]  /*0030*/  ELECT P0, URZ, PT ;  /* 0x00000000003f782f */ /* 0x000fe20003800000 */
[----:B------:R-:W-:Y:S01]  /*0040*/  BSSY B0, `(.L_x_2514) ;  /* 0x0000019000007945 */ /* 0x000fe20003800000 */
[----:B-1----:R-:W-:-:S05]  /*0050*/  SHF.R.U32.HI R0, RZ, 0x5, R3 ;  /* 0x00000005ff007819 */ /* 0x002fca0000011603 */
[----:B------:R-:W1:Y:S02]  /*0060*/  SHFL.IDX PT, R2, R0, RZ, 0x1f ;  /* 0x00001fff00027589 */ /* 0x000e6400000e0000 */
[----:B-1----:R-:W-:-:S13]  /*0070*/  ISETP.EQ.AND P0, PT, R2, RZ, P0 ;  /* 0x000000ff0200720c */ /* 0x002fda0000702270 */
[----:B------:R-:W-:Y:S05]  /*0080*/  @!P0 BRA `(.L_x_2515) ;  /* 0x0000000000508947 */ /* 0x000fea0003800000 */
        /* <DEDUP_REMOVED lines=20> */
.L_x_2515:
[----:B------:R-:W-:Y:S05]  /*01d0*/  BSYNC B0 ;  /* 0x0000000000007941 */ /* 0x000fea0003800000 */
.L_x_2514:
        /* <DEDUP_REMOVED lines=34> */
.L_x_2516:
        /* <DEDUP_REMOVED lines=20> */
.L_x_2517:
[----:B---3--:R-:W-:Y:S01]  /*0540*/  ISETP.NE.AND P0, PT, R2, RZ, PT ;  /* 0x000000ff0200720c */ /* 0x008fe20003f05270 */
[----:B------:R-:W-:Y:S01]  /*0550*/  IMAD.MOV.U32 R2, RZ, RZ, 0x1 ;  /* 0x00000001ff027424 */ /* 0x000fe200078e00ff */
[----:B------:R-:W-:-:S04]  /*0560*/  NOP ;  /* 0x0000000000007918 */ /* 0x000fc80000000000 */
[----:B------:R-:W-:-:S05]  /*0570*/  SEL R2, R2, 0x2, !P0 ;  /* 0x0000000202027807 */ /* 0x000fca0004000000 */
[----:B------:R3:W-:Y:S01]  /*0580*/  STL [R1+0x8], R2 ;  /* 0x0000080201007387 */ /* 0x0007e20000100800 */
[----:B-12-4-:R-:W-:Y:S06]  /*0590*/  BAR.SYNC.DEFER_BLOCKING 0x0 ;  /* 0x0000000000007b1d */ /* 0x016fec0000010000 */
[----:B------:R-:W-:Y:S05]  /*05a0*/  @!P0 BRA `(.L_x_2518) ;  /* 0x00000054000c8947 */ /* 0x000fea0003800000 */
.L_x_2519:
[----:B------:R-:W-:-:S08]  /*05b0*/  NOP ;  /* 0x0000000000007918 */ /* 0x000fd00000000000 */
[----:B------:R-:W1:Y:S02]  /*05c0*/  USETMAXREG.TRY_ALLOC.CTAPOOL UP0, 0xa0 ;  /* 0x000000a0000079c8 */ /* 0x000e640008000600 */
[----:B-1----:R-:W-:-:S13]  /*05d0*/  PLOP3.LUT P0, PT, PT, PT, UP0, 0x80, 0x0 ;  /* 0x000000000000781c */ /* 0x002fda0003f0f008 */
[----:B------:R-:W-:Y:S05]  /*05e0*/  @!P0 BRA `(.L_x_2519) ;  /* 0xfffffffc00f08947 */ /* 0x000fea000383ffff */
[----:B------:R-:W-:Y:S01]  /*05f0*/  LOP3.LUT R0, R0, 0x3, RZ, 0xc0, !PT ;  /* 0x0000000300007812 */ /* 0x000fe200078ec0ff */
[----:B---3--:R-:W1:Y:S01]  /*0600*/  S2R R2, SR_TID.X ;  /* 0x0000000000027919 */ /* 0x008e620000002100 */
[----:B------:R-:W2:Y:S01]  /*0610*/  S2UR UR7, SR_CTAID.X ;  /* 0x00000000000779c3 */ /* 0x000ea20000002500 */
[----:B------:R-:W-:Y:S02]  /*0620*/  ULDC UR8, c[0x0][0xb50] ;  /* 0x0002d40000087ab9 */ /* 0x000fe40000000800 */
[----:B------:R-:W-:Y:S01]  /*0630*/  UISETP.NE.AND UP0, UPT, UR8, 0x1, UPT ;  /* 0x000000010800788c */ /* 0x000fe2000bf05270 */
[----:B------:R-:W3:Y:S04]  /*0640*/  SHFL.IDX PT, R0, R0, RZ, 0x1f ;  /* 0x00001fff00007589 */ /* 0x000ee800000e0000 */
[----:B------:R-:W4:Y:S06]  /*0650*/  LDC R3, c[0x0][0xb68] ;  /* 0x0002da00ff037b82 */ /* 0x000f2c0000000800 */
[----:B------:R-:W-:Y:S01]  /*0660*/  @UP0 ULDC UR4, c[0x0][0xb54] ;  /* 0x0002d50000040ab9 */ /* 0x000fe20000000800 */
[----:B------:R-:W-:Y:S01]  /*0670*/  @UP0 ULDC UR9, c[0x0][0xb58] ;  /* 0x0002d60000090ab9 */ /* 0x000fe20000000800 */
[----:B--2---:R-:W-:-:S02]  /*0680*/  UIMAD.WIDE.U32 UR4, UR7, UR4, URZ ;  /* 0x00000004070472a5 */ /* 0x004fc4000f8e003f */
[----:B------:R-:W-:Y:S01]  /*0690*/  UMOV UR6, UR7 ;  /* 0x0000000700067c82 */ /* 0x000fe20008000000 */
[----:B---3--:R-:W-:Y:S01]  /*06a0*/  ISETP.NE.AND P0, PT, R0, RZ, PT ;  /* 0x000000ff0000720c */ /* 0x008fe20003f05270 */
[----:B------:R-:W-:Y:S01]  /*06b0*/  @UP0 USHF.R.U32.HI UR6, URZ, UR9, UR5 ;  /* 0x000000093f060299 */ /* 0x000fe20008011605 */
[----:B-1----:R-:W-:-:S03]  /*06c0*/  SHF.R.U32.HI R2, RZ, 0x7, R2 ;  /* 0x00000007ff027819 */ /* 0x002fc60000011602 */
[----:B------:R-:W-:-:S04]  /*06d0*/  UIADD3 UR4, -UR6, URZ, URZ ;  /* 0x0000003f06047290 */ /* 0x000fc8000fffe13f */
[----:B------:R-:W-:-:S04]  /*06e0*/  UIMAD UR10, UR8, UR4, UR7 ;  /* 0x00000004080a72a4 */ /* 0x000fc8000f8e0207 */
[----:B------:R-:W-:-:S05]  /*06f0*/  @!P0 VIADD R2, R2, 0x9 ;  /* 0x0000000902028836 */ /* 0x000fca0000000000 */
[----:B------:R1:W-:Y:S06]  /*0700*/  @!P0 BAR.ARV R2, 0xa0 ;  /* 0x000280020000851d */ /* 0x0003ec0000002000 */
[----:B----4-:R-:W-:-:S13]  /*0710*/  ISETP.LE.AND P0, PT, R3, UR6, PT ;  /* 0x0000000603007c0c */ /* 0x010fda000bf03270 */
[----:B-1----:R-:W-:Y:S05]  /*0720*/  @!P0 BRA `(.L_x_2520) ;  /* 0x0000000000208947 */ /* 0x002fea0003800000 */
[----:B------:R-:W-:Y:S01]  /*0730*/  ULDC UR7, c[0x0][0xb5c] ;  /* 0x0002d70000077ab9 */ /* 0x000fe20000000800 */
[----:B------:R-:W-:Y:S01]  /*0740*/  UMOV UR38, UR10 ;  /* 0x0000000a00267c82 */ /* 0x000fe20008000000 */
[----:B------:R-:W-:-:S11]  /*0750*/  UISETP.NE.AND UP0, UPT, UR7, 0x1, UPT ;  /* 0x000000010700788c */ /* 0x000fd6000bf05270 */
[----:B------:R-:W-:Y:S02]  /*0760*/  @UP0 ULDC.64 UR8, c[0x0][0xb60] ;  /* 0x0002d80000080ab9 */ /* 0x000fe40000000a00 */
[----:B------:R-:W-:-:S04]  /*0770*/  UIMAD.WIDE.U32 UR4, UR10, UR8, URZ ;  /* 0x000000080a0472a5 */ /* 0x000fc8000f8e003f */
[----:B------:R-:W-:-:S04]  /*0780*/  @UP0 USHF.R.U32.HI UR38, URZ, UR9, UR5 ;  /* 0x000000093f260299 */ /* 0x000fc80008011605 */
[----:B------:R-:W-:Y:S01]  /*0790*/  UIMAD UR4, UR38, UR7, URZ ;  /* 0x00000007260472a4 */ /* 0x000fe2000f8e023f */
[----:B------:R-:W-:Y:S11]  /*07a0*/  BRA `(.L_x_2521) ;  /* 0x00000000001c7947 */ /* 0x000ff60003800000 */
.L_x_2520:
[----:B------:R-:W-:Y:S01]  /*07b0*/  ULDC UR7, c[0x0][0xb44] ;  /* 0x0002d10000077ab9 */ /* 0x000fe20000000800 */
[----:B------:R-:W-:Y:S01]  /*07c0*/  UMOV UR38, UR10 ;  /* 0x0000000a00267c82 */ /* 0x000fe20008000000 */
[----:B------:R-:W-:-:S11]  /*07d0*/  UISETP.NE.AND UP0, UPT, UR7, 0x1, UPT ;  /* 0x000000010700788c */ /* 0x000fd6000bf05270 */
[----:B------:R-:W-:Y:S02]  /*07e0*/  @UP0 ULDC.64 UR8, c[0x0][0xb48] ;  /* 0x0002d20000080ab9 */ /* 0x000fe40000000a00 */
[----:B------:R-:W-:-:S04]  /*07f0*/  UIMAD.WIDE.U32 UR4, UR10, UR8, URZ ;  /* 0x000000080a0472a5 */ /* 0x000fc8000f8e003f */
[----:B------:R-:W-:-:S04]  /*0800*/  @UP0 USHF.R.U32.HI UR38, URZ, UR9, UR5 ;  /* 0x000000093f260299 */ /* 0x000fc80008011605 */
[----:B------:R-:W-:-:S12]  /*0810*/  UIMAD UR4, UR38, UR7, URZ ;  /* 0x00000007260472a4 */ /* 0x000fd8000f8e023f */
.L_x_2521:
[----:B------:R-:W-:Y:S01]  /*0820*/  ULDC UR43, c[0x0][0xb38] ;  /* 0x0002ce00002b7ab9 */ /* 0x000fe20000000800 */
[----:B------:R-:W-:Y:S02]  /*0830*/  UIADD3 UR4, UR10, -UR4, URZ ;  /* 0x800000040a047290 */ /* 0x000fe4000fffe03f */
[----:B------:R-:W-:Y:S01]  /*0840*/  UISETP.NE.AND UP0, UPT, UR43, 0x1, UPT ;  /* 0x000000012b00788c */ /* 0x000fe2000bf05270 */
[----:B------:R-:W-:Y:S02]  /*0850*/  ULDC UR5, c[0x0][0xb44] ;  /* 0x0002d10000057ab9 */ /* 0x000fe40000000800 */
[----:B------:R-:W-:-:S08]  /*0860*/  UIMAD UR6, UR6, UR5, UR4 ;  /* 0x00000005060672a4 */ /* 0x000fd0000f8e0204 */
[----:B------:R-:W-:Y:S01]  /*0870*/  @UP0 ULDC UR4, c[0x0][0xb3c] ;  /* 0x0002cf0000040ab9 */ /* 0x000fe20000000800 */
[----:B------:R-:W-:Y:S01]  /*0880*/  @UP0 ULDC UR7, c[0x0][0xb40] ;  /* 0x0002d00000070ab9 */ /* 0x000fe20000000800 */
[----:B------:R-:W-:Y:S02]  /*0890*/  UIMAD.WIDE.U32 UR4, UR6, UR4, URZ ;  /* 0x00000004060472a5 */ /* 0x000fe4000f8e003f */
[----:B------:R-:W-:Y:S02]  /*08a0*/  UMOV UR44, UR6 ;  /* 0x00000006002c7c82 */ /* 0x000fe40008000000 */
[----:B------:R-:W-:-:S04]  /*08b0*/  @UP0 USHF.R.U32.HI UR44, URZ, UR7, UR5 ;  /* 0x000000073f2c0299 */ /* 0x000fc80008011605 */
[----:B------:R-:W-:Y:S02]  /*08c0*/  UIADD3 UR4, -UR44, URZ, URZ ;  /* 0x0000003f2c047290 */ /* 0x000fe4000fffe13f */
[----:B------:R-:W-:Y:S02]  /*08d0*/  ISETP.LE.AND P0, PT, RZ, UR44, PT ;  /* 0x0000002cff007c0c */ /* 0x000fe4000bf03270 */
[----:B------:R-:W-:-:S11]  /*08e0*/  UIMAD UR43, UR43, UR4, UR6 ;  /* 0x000000042b2b72a4 */ /* 0x000fd6000f8e0206 */
[----:B------:R-:W-:Y:S05]  /*08f0*/  @!P0 EXIT ;  /* 0x000000000000894d */ /* 0x000fea0003800000 */
[----:B------:R-:W-:Y:S01]  /*0900*/  ULDC UR5, c[0x0][0x280] ;  /* 0x0000a00000057ab9 */ /* 0x000fe20000000800 */
[----:B------:R-:W-:Y:S01]  /*0910*/  ULDC UR6, c[0x0][0x290] ;  /* 0x0000a40000067ab9 */ /* 0x000fe20000000800 */
[----:B------:R-:W-:Y:S01]  /*0920*/  UIMAD UR4, UR38, 0x60, UR5 ;  /* 0x00000060260478a4 */ /* 0x000fe2000f8e0205 */
[----:B------:R-:W-:Y:S01]  /*0930*/  PLOP3.LUT P0, PT, PT, PT, PT, 0x80, 0x0 ;  /* 0x000000000000781c */ /* 0x000fe20003f0f070 */
[----:B------:R-:W-:Y:S01]  /*0940*/  ULDC UR7, c[0x0][0x74c] ;  /* 0x0001d30000077ab9 */ /* 0x000fe20000000800 */
[----:B------:R-:W-:Y:S01]  /*0950*/  CS2R R70, SRZ ;  /* 0x0000000000467805 */ /* 0x000fe2000001ff00 */
[----:B------:R-:W-:Y:S01]  /*0960*/  UIADD3 UR6, -UR7, UR4, -UR6 ;  /* 0x0000000407067290 */ /* 0x000fe2000fffe906 */
[----:B------:R-:W-:Y:S01]  /*0970*/  CS2R R68, SRZ ;  /* 0x0000000000447805 */ /* 0x000fe2000001ff00 */
[----:B------:R-:W-:Y:S01]  /*0980*/  UIADD3 UR4, UR5, 0x3f, URZ ;  /* 0x0000003f05047890 */ /* 0x000fe2000fffe03f */
[----:B------:R-:W-:Y:S01]  /*0990*/  CS2R R66, SRZ ;  /* 0x0000000000427805 */ /* 0x000fe2000001ff00 */
[----:B------:R-:W-:Y:S01]  /*09a0*/  USHF.R.S32.HI UR7, URZ, 0x1f, UR6 ;  /* 0x0000001f3f077899 */ /* 0x000fe20008011406 */
[----:B------:R-:W-:Y:S01]  /*09b0*/  CS2R R64, SRZ ;  /* 0x0000000000407805 */ /* 0x000fe2000001ff00 */
[----:B------:R-:W-:Y:S01]  /*09c0*/  USHF.R.S32.HI UR5, URZ, 0x1f, UR4 ;  /* 0x0000001f3f057899 */ /* 0x000fe20008011404 */
[----:B------:R-:W-:Y:S01]  /*09d0*/  CS2R R62, SRZ ;  /* 0x00000000003e7805 */ /* 0x000fe2000001ff00 */
[----:B------:R-:W-:Y:S01]  /*09e0*/  ULEA.HI UR7, UR7, UR6, URZ, 0x6 ;  /* 0x0000000607077291 */ /* 0x000fe2000f8f303f */
[----:B------:R-:W-:Y:S01]  /*09f0*/  CS2R R60, SRZ ;  /* 0x00000000003c7805 */ /* 0x000fe2000001ff00 */
[----:B------:R-:W-:Y:S01]  /*0a00*/  ULEA.HI UR5, UR5, UR4, URZ, 0x6 ;  /* 0x0000000405057291 */ /* 0x000fe2000f8f303f */
[----:B------:R-:W-:Y:S01]  /*0a10*/  CS2R R58, SRZ ;  /* 0x00000000003a7805 */ /* 0x000fe2000001ff00 */
[----:B------:R-:W-:Y:S01]  /*0a20*/  USHF.R.S32.HI UR7, URZ, 0x6, UR7 ;  /* 0x000000063f077899 */ /* 0x000fe20008011407 */
[----:B------:R-:W-:Y:S01]  /*0a30*/  CS2R R56, SRZ ;  /* 0x0000000000387805 */ /* 0x000fe2000001ff00 */
[----:B------:R-:W-:Y:S01]  /*0a40*/  USHF.R.S32.HI UR36, URZ, 0x6, UR5 ;  /* 0x000000063f247899 */ /* 0x000fe20008011405 */
[----:B------:R-:W-:-:S02]  /*0a50*/  CS2R R54, SRZ ;  /* 0x0000000000367805 */ /* 0x000fc4000001ff00 */
[----:B------:R-:W-:Y:S02]  /*0a60*/  CS2R R52, SRZ ;  /* 0x0000000000347805 */ /* 0x000fe4000001ff00 */
[----:B------:R-:W-:Y:S02]  /*0a70*/  CS2R R50, SRZ ;  /* 0x0000000000327805 */ /* 0x000fe4000001ff00 */
[----:B------:R-:W-:Y:S02]  /*0a80*/  VIMNMX R16, RZ, UR7, !PT ;  /* 0x00000007ff107c48 */ /* 0x000fe4000ffe0100 */
[----:B------:R-:W-:Y:S02]  /*0a90*/  CS2R R48, SRZ ;  /* 0x0000000000307805 */ /* 0x000fe4000001ff00 */
[----:B------:R-:W-:Y:S02]  /*0aa0*/  CS2R R46, SRZ ;  /* 0x00000000002e7805 */ /* 0x000fe4000001ff00 */
[----:B------:R-:W-:-:S02]  /*0ab0*/  CS2R R44, SRZ ;  /* 0x00000000002c7805 */ /* 0x000fc4000001ff00 */
[----:B------:R-:W-:Y:S02]  /*0ac0*/  ISETP.LT.AND P1, PT, R16, UR36, PT ;  /* 0x0000002410007c0c */ /* 0x000fe4000bf21270 */
        /* <DEDUP_REMOVED lines=33> */
[----:B------:R-:W-:Y:S01]  /*0ce0*/  CS2R R72, SRZ ;  /* 0x0000000000487805 */ /* 0x000fe2000001ff00 */
[----:B------:R-:W-:Y:S06]  /*0cf0*/  @!P1 BRA `(.L_x_2522) ;  /* 0x0000002c00fc9947 */ /* 0x000fec0003800000 */
[----:B------:R-:W1:Y:S01]  /*0d00*/  S2UR UR4, SR_CgaCtaId ;  /* 0x00000000000479c3 */ /* 0x000e620000008800 */
[----:B------:R-:W-:Y:S01]  /*0d10*/  UMOV UR37, 0x400 ;  /* 0x0000040000257882 */ /* 0x000fe20000000000 */
[----:B------:R-:W-:Y:S01]  /*0d20*/  ULDC UR40, c[0x0][0x744] ;  /* 0x0001d10000287ab9 */ /* 0x000fe20000000800 */
        /* <DEDUP_REMOVED lines=21> */
.L_x_2524:
        /* <DEDUP_REMOVED lines=15> */
.L_x_2523:
        /* <DEDUP_REMOVED lines=20> */
.L_x_2526:
        /* <DEDUP_REMOVED lines=15> */
.L_x_2525:
        /* <DEDUP_REMOVED lines=8> */
.L_x_2640:
        /* <DEDUP_REMOVED lines=19> */
.L_x_2528:
[----:B------:R-:W3:Y:S01]  /*1350*/  LDL.LU R15, [R1+0x8] ;  /* 0x00000800010f7983 */ /* 0x000ee20000300800 */
[----:B------:R-:W-:Y:S01]  /*1360*/  IMAD.IADD R12, R8, 0x1, -R9 ;  /* 0x00000001080c7824 */ /* 0x000fe200078e0a09 */
[--C-:B------:R-:W-:Y:S01]  /*1370*/  SHF.R.S32.HI R5, RZ, 0x1, R2.reuse ;  /* 0x00000001ff057819 */ /* 0x100fe20000011402 */
[----:B------:R-:W-:Y:S01]  /*1380*/  IMAD.HI R11, R13, 0x55555556, RZ ;  /* 0x555555560d0b7827 */ /* 0x000fe200078e02ff */
[----:B------:R-:W-:Y:S01]  /*1390*/  SHF.R.S32.HI R8, RZ, 0x1f, R2 ;  /* 0x0000001fff087819 */ /* 0x000fe20000011402 */
[----:B------:R-:W-:Y:S01]  /*13a0*/  ULDC UR4, c[0x0][0x290] ;  /* 0x0000a40000047ab9 */ /* 0x000fe20000000800 */
[----:B--2---:R-:W-:Y:S01]  /*13b0*/  SHF.R.S32.HI R10, RZ, 0x1f, R7 ;  /* 0x0000001fff0a7819 */ /* 0x004fe20000011407 */
[----:B------:R-:W-:Y:S01]  /*13c0*/  UIMAD UR4, UR38, -0x60, UR4 ;  /* 0xffffffa0260478a4 */ /* 0x000fe2000f8e0204 */
[----:B------:R-:W-:Y:S01]  /*13d0*/  LEA.HI R8, R8, R5, RZ, 0x2 ;  /* 0x0000000508087211 */ /* 0x000fe200078f10ff */
[----:B------:R-:W-:Y:S01]  /*13e0*/  ULDC UR5, c[0x0][0x280] ;  /* 0x0000a00000057ab9 */ /* 0x000fe20000000800 */
[----:B------:R-:W-:Y:S01]  /*13f0*/  LEA.HI R10, R10, R7, RZ, 0x3 ;  /* 0x000000070a0a7211 */ /* 0x000fe200078f18ff */
[----:B------:R-:W-:Y:S01]  /*1400*/  UIADD3 UR5, UR4, 0x1, -UR5 ;  /* 0x0000000104057890 */ /* 0x000fe2000fffe805 */
[----:B------:R-:W-:-:S02]  /*1410*/  LOP3.LUT R8, R8, 0xfffffffc, RZ, 0xc0, !PT ;  /* 0xfffffffc08087812 */ /* 0x000fc400078ec0ff */
[----:B------:R-:W-:Y:S02]  /*1420*/  CS2R R70, SRZ ;  /* 0x0000000000467805 */ /* 0x000fe4000001ff00 */
[----:B------:R-:W-:Y:S01]  /*1430*/  LOP3.LUT R2, R2, 0x7fffffe, RZ, 0xc0, !PT ;  /* 0x07fffffe02027812 */ /* 0x000fe200078ec0ff */
[----:B------:R-:W-:Y:S01]  /*1440*/  IMAD.SHL.U32 R10, R10, 0x20, RZ ;  /* 0x000000200a0a7824 */ /* 0x000fe200078e00ff */
[----:B------:R-:W-:Y:S01]  /*1450*/  SHF.R.S32.HI R6, RZ, 0x4, R6 ;  /* 0x00000004ff067819 */ /* 0x000fe20000011406 */
[----:B------:R-:W-:Y:S01]  /*1460*/  IMAD.IADD R8, R5, 0x1, -R8 ;  /* 0x0000000105087824 */ /* 0x000fe200078e0a08 */
[----:B------:R-:W-:Y:S01]  /*1470*/  SHF.R.S32.HI R3, RZ, 0x1f, R0 ;  /* 0x0000001fff037819 */ /* 0x000fe20000011400 */
[----:B------:R-:W-:Y:S01]  /*1480*/  IMAD.IADD R9, R7, 0x1, -R2 ;  /* 0x0000000107097824 */ /* 0x000fe200078e0a02 */
[----:B------:R-:W-:Y:S01]  /*1490*/  LOP3.LUT R10, R10, 0x7fffff00, RZ, 0xc0, !PT ;  /* 0x7fffff000a0a7812 */ /* 0x000fe200078ec0ff */
[----:B------:R-:W-:Y:S01]  /*14a0*/  IMAD.SHL.U32 R7, R8, 0x40, RZ ;  /* 0x0000004008077824 */ /* 0x000fe200078e00ff */
[----:B------:R-:W-:Y:S01]  /*14b0*/  LEA.HI R2, R3, R0, RZ, 0x2 ;  /* 0x0000000003027211 */ /* 0x000fe200078f10ff */
[----:B------:R-:W-:Y:S01]  /*14c0*/  IMAD.SHL.U32 R14, R6, 0x8, RZ ;  /* 0x00000008060e7824 */ /* 0x000fe200078e00ff */
[----:B------:R-:W-:Y:S01]  /*14d0*/  LEA.HI R20, R11, R11, RZ, 0x1 ;  /* 0x0000000b0b147211 */ /* 0x000fe200078f08ff */
[----:B------:R-:W-:Y:S01]  /*14e0*/  IMAD R10, R13, 0x800, R10 ;  /* 0x000008000d0a7824 */ /* 0x000fe200078e020a */
[----:B------:R-:W-:-:S02]  /*14f0*/  LOP3.LUT R7, R7, 0xc0, RZ, 0xc0, !PT ;  /* 0x000000c007077812 */ /* 0x000fc400078ec0ff */
[----:B------:R-:W-:Y:S02]  /*1500*/  CS2R R68, SRZ ;  /* 0x0000000000447805 */ /* 0x000fe4000001ff00 */
[----:B------:R-:W-:Y:S01]  /*1510*/  LOP3.LUT R11, R2, 0x7ffffffc, RZ, 0xc0, !PT ;  /* 0x7ffffffc020b7812 */ /* 0x000fe200078ec0ff */
[----:B------:R-:W-:Y:S01]  /*1520*/  IMAD R9, R9, 0x20, R10 ;  /* 0x0000002009097824 */ /* 0x000fe200078e020a */
[----:B------:R-:W-:Y:S01]  /*1530*/  LOP3.LUT R14, R7, 0x8, R14, 0xf8, !PT ;  /* 0x00000008070e7812 */ /* 0x000fe200078ef80e */
[----:B------:R-:W-:Y:S01]  /*1540*/  IMAD R20, R20, -0x3, R13 ;  /* 0xfffffffd14147824 */ /* 0x000fe200078e020d */
[----:B------:R-:W-:Y:S01]  /*1550*/  SHF.R.U32.HI R7, RZ, 0x3, R7 ;  /* 0x00000003ff077819 */ /* 0x000fe20000011607 */
[----:B------:R-:W-:Y:S01]  /*1560*/  IMAD.IADD R11, R0, 0x1, -R11 ;  /* 0x00000001000b7824 */ /* 0x000fe200078e0a0b */
[--C-:B------:R-:W-:Y:S01]  /*1570*/  SHF.R.S32.HI R5, RZ, 0x2, R2.reuse ;  /* 0x00000002ff057819 */ /* 0x100fe20000011402 */
[----:B------:R-:W-:Y:S01]  /*1580*/  IMAD R9, R12, 0x200, R9 ;  /* 0x000002000c097824 */ /* 0x000fe200078e0209 */
[----:B------:R-:W-:Y:S01]  /*1590*/  SHF.R.S32.HI R6, RZ, 0x1f, R2 ;  /* 0x0000001fff067819 */ /* 0x000fe20000011402 */
[----:B------:R-:W-:Y:S01]  /*15a0*/  IMAD R11, R20, 0x10, R11 ;  /* 0x00000010140b7824 */ /* 0x000fe200078e020b */
[----:B------:R-:W-:Y:S01]  /*15b0*/  LOP3.LUT R14, R14, R7, RZ, 0x3c, !PT ;  /* 0x000000070e0e7212 */ /* 0x000fe200078e3cff */
[----:B-1----:R-:W-:Y:S01]  /*15c0*/  IMAD R13, R13, 0x400, R0 ;  /* 0x000004000d0d7824 */ /* 0x002fe200078e0200 */
[----:B------:R-:W-:Y:S01]  /*15d0*/  LEA.HI R6, R6, R5, RZ, 0x3 ;  /* 0x0000000506067211 */ /* 0x000fe200078f18ff */
[----:B------:R-:W-:Y:S01]  /*15e0*/  IMAD.MOV.U32 R12, RZ, RZ, 0x20 ;  /* 0x00000020ff0c7424 */ /* 0x000fe200078e00ff */
[----:B------:R-:W-:Y:S01]  /*15f0*/  LEA.HI R3, R3, R0, RZ, 0x5 ;  /* 0x0000000003037211 */ /* 0x000fe200078f28ff */
[----:B------:R-:W-:Y:S01]  /*1600*/  IMAD.IADD R9, R9, 0x1, R14 ;  /* 0x0000000109097824 */ /* 0x000fe200078e020e */
[----:B------:R-:W-:Y:S01]  /*1610*/  LOP3.LUT R6, R6, 0xfffffff8, RZ, 0xc0, !PT ;  /* 0xfffffff806067812 */ /* 0x000fe200078ec0ff */
[----:B------:R-:W-:Y:S01]  /*1620*/  IMAD.SHL.U32 R0, R13, 0x4, RZ ;  /* 0x000000040d007824 */ /* 0x000fe200078e00ff */
[----:B------:R-:W-:Y:S01]  /*1630*/  LOP3.LUT P0, RZ, R8, 0x2, RZ, 0xc0, !PT ;  /* 0x0000000208ff7812 */ /* 0x000fe2000780c0ff */
[----:B------:R-:W-:Y:S01]  /*1640*/  IMAD.SHL.U32 R8, R11, 0x2, RZ ;  /* 0x000000020b087824 */ /* 0x000fe200078e00ff */
[----:B------:R-:W-:Y:S01]  /*1650*/  SHF.R.S32.HI R3, RZ, 0x5, R3 ;  /* 0x00000005ff037819 */ /* 0x000fe20000011403 */
[----:B------:R-:W-:Y:S01]  /*1660*/  IMAD.IADD R6, R5, 0x1, -R6 ;  /* 0x0000000105067824 */ /* 0x000fe200078e0a06 */
[----:B------:R-:W-:Y:S01]  /*1670*/  SEL R12, R12, 0xffffffe0, !P0 ;  /* 0xffffffe00c0c7807 */ /* 0x000fe20004000000 */
[----:B------:R-:W-:Y:S01]  /*1680*/  IMAD.MOV.U32 R7, RZ, RZ, RZ ;  /* 0x000000ffff077224 */ /* 0x000fe200078e00ff */
[----:B------:R-:W-:Y:S01]  /*1690*/  LEA R11, R9, UR37, 0x1 ;  /* 0x00000025090b7c11 */ /* 0x000fe2000f8e08ff */
[----:B------:R-:W-:Y:S01]  /*16a0*/  IMAD R6, R3, 0x10, R6 ;  /* 0x0000001003067824 */ /* 0x000fe200078e0206 */
[----:B------:R-:W-:Y:S01]  /*16b0*/  IADD3 R9, -R8, UR4, RZ ;  /* 0x0000000408097c10 */ /* 0x000fe2000fffe1ff */
        /* <DEDUP_REMOVED lines=48> */
[----:B------:R-:W-:Y:S02]  /*19c0*/  LEA R0, R0, UR37, 0x2 ;  /* 0x0000002500007c11 */ /* 0x000fe4000f8e10ff */
[----:B------:R-:W-:Y:S02]  /*19d0*/  IADD3 R8, -R8, UR5, RZ ;  /* 0x0000000508087c10 */ /* 0x000fe4000fffe1ff */
[----:B------:R-:W-:Y:S02]  /*19e0*/  IADD3 R17, R12, 0x30400, R11 ;  /* 0x000304000c117810 */ /* 0x000fe40007ffe00b */
[----:B---3--:R-:W-:-:S07]  /*19f0*/  LOP3.LUT R10, R15, 0x1, RZ, 0xfc, !PT ;  /* 0x000000010f0a7812 */ /* 0x008fce00078efcff */
.L_x_2540:
[----:B------:R-:W-:Y:S01]  /*1a00*/  ISETP.NE.AND P0, PT, R10, 0x3, PT ;  /* 0x000000030a00780c */ /* 0x000fe20003f05270 */
[----:B------:R-:W-:-:S12]  /*1a10*/  YIELD ;  /* 0x0000000000007946 */ /* 0x000fd80003800000 */
[----:B-1----:R-:W-:Y:S05]  /*1a20*/  @!P0 BRA `(.L_x_2530) ;  /* 0x0000000000048947 */ /* 0x002fea0003800000 */
[----:B------:R-:W-:Y:S01]  /*1a30*/  BPT.TRAP 0x1 ;  /* 0x000000040000795c */ /* 0x000fe20000300000 */
.L_x_2530:
[----:B------:R-:W-:Y:S02]  /*1a40*/  LEA R3, R2, UR37, 0x3 ;  /* 0x0000002502037c11 */ /* 0x000fe4000f8e18ff */
[----:B------:R-:W-:-:S04]  /*1a50*/  SHF.L.U32 R12, R7, 0x1f, RZ ;  /* 0x0000001f070c7819 */ /* 0x000fc800000006ff */
[----:B------:R1:W2:Y:S01]  /*1a60*/  SYNCS.PHASECHK.TRANS64.TRYWAIT P1, [R3+URZ+0x36410], R12 ;  /* 0x0364100c030075a7 */ /* 0x0002a2000802017f */
[----:B------:R-:W-:Y:S05]  /*1a70*/  @!P0 BRA `(.L_x_2531) ;  /* 0x0000000000048947 */ /* 0x000fea0003800000 */
[----:B------:R-:W-:Y:S01]  /*1a80*/  BPT.TRAP 0x1 ;  /* 0x000000040000795c */ /* 0x000fe20000300000 */
.L_x_2531:
[----:B--2---:R-:W-:Y:S05]  /*1a90*/  @P1 BRA `(.L_x_2532) ;  /* 0x0000000000081947 */ /* 0x004fea0003800000 */
[----:B------:R-:W2:Y:S02]  /*1aa0*/  SYNCS.PHASECHK.TRANS64.TRYWAIT P1, [R3+URZ+0x36410], R12 ;  /* 0x0364100c030075a7 */ /* 0x000ea4000802017f */
[----:B--2---:R-:W-:Y:S05]  /*1ab0*/  @!P1 BRA `(.L_x_2533) ;  /* 0x0000007800749947 */ /* 0x004fea0003800000 */
.L_x_2532:
        /* <DEDUP_REMOVED lines=103> */
.L_x_2534:
[----:B------:R-:W-:-:S04]  /*2130*/  SHF.L.U32 R14, R5, 0x1f, RZ ;  /* 0x0000001f050e7819 */ /* 0x000fc800000006ff */
[----:B------:R4:W1:Y:S01]  /*2140*/  SYNCS.PHASECHK.TRANS64.TRYWAIT P1, [UR37+0x36430], R14 ;  /* 0x0364300eff0075a7 */ /* 0x0008620008020165 */
[----:B------:R-:W-:Y:S05]  /*2150*/  @!P0 BRA `(.L_x_2535) ;  /* 0x0000000000048947 */ /* 0x000fea0003800000 */
[----:B------:R-:W-:Y:S01]  /*2160*/  BPT.TRAP 0x1 ;  /* 0x000000040000795c */ /* 0x000fe20000300000 */
.L_x_2535:
[----:B-1----:R-:W-:Y:S05]  /*2170*/  @P1 BRA `(.L_x_2536) ;  /* 0x0000000000081947 */ /* 0x002fea0003800000 */
[----:B------:R-:W1:Y:S02]  /*2180*/  SYNCS.PHASECHK.TRANS64.TRYWAIT P1, [UR37+0x36430], R14 ;  /* 0x0364300eff0075a7 */ /* 0x000e640008020165 */
[----:B-1----:R-:W-:Y:S05]  /*2190*/  @!P1 BRA `(.L_x_2537) ;  /* 0x0000007000d09947 */ /* 0x002fea0003800000 */
.L_x_2536:
[----:B------:R-:W-:Y:S01]  /*21a0*/  UIADD3 UR5, UR37, 0x2a000, URZ ;  /* 0x0002a00025057890 */ /* 0x000fe2000fffe03f */
[----:B------:R-:W-:Y:S01]  /*21b0*/  WARPGROUP.ARRIVE ;  /* 0x00000000000079c5 */ /* 0x000fe20000000000 */
[----:B------:R-:W-:Y:S01]  /*21c0*/  UIADD3 UR4, UR4, 0x9000, URZ ;  /* 0x0000900004047890 */ /* 0x000fe2000fffe03f */
[----:B------:R-:W-:Y:S01]  /*21d0*/  IMAD R21, R16, 0x40, R6 ;  /* 0x0000004010157824 */ /* 0x000fe200078e0206 */
[----:B------:R-:W-:Y:S02]  /*21e0*/  USHF.R.U32.HI UR6, URZ, 0x4, UR5 ;  /* 0x000000043f067899 */ /* 0x000fe40008011605 */
[----:B------:R-:W-:Y:S02]  /*21f0*/  USHF.R.U32.HI UR4, URZ, 0x4, UR4 ;  /* 0x000000043f047899 */ /* 0x000fe40008011604 */
[----:B------:R-:W-:Y:S01]  /*2200*/  ULOP3.LUT UR7, UR6, 0x3fff, URZ, 0xc0, !UPT ;  /* 0x00003fff06077892 */ /* 0x000fe2000f8ec03f */
[----:B------:R-:W-:Y:S01]  /*2210*/  VIADDMNMX R22, R21, R8, R9, PT ;  /* 0x0000000815167246 */ /* 0x000fe20003800109 */
[----:B------:R-:W-:-:S02]  /*2220*/  ULOP3.LUT UR6, UR4, 0x3fff, URZ, 0xc0, !UPT ;  /* 0x00003fff04067892 */ /* 0x000fc4000f8ec03f */
[----:B------:R-:W-:Y:S01]  /*2230*/  ULOP3.LUT UR4, UR7, 0x10000, URZ, 0xfc, !UPT ;  /* 0x0001000007047892 */ /* 0x000fe2000f8efc3f */
[C---:B------:R-:W-:Y:S01]  /*2240*/  ISETP.GT.AND P1, PT, R22.reuse, RZ, PT ;  /* 0x000000ff1600720c */ /* 0x040fe20003f24270 */
[----:B------:R-:W-:Y:S01]  /*2250*/  ULOP3.LUT UR6, UR6, 0x10000, URZ, 0xfc, !UPT ;  /* 0x0001000006067892 */ /* 0x000fe2000f8efc3f */
[----:B------:R-:W-:Y:S01]  /*2260*/  ISETP.GT.AND P2, PT, R22, 0x18, PT ;  /* 0x000000181600780c */ /* 0x000fe20003f44270 */
[----:B------:R-:W-:Y:S01]  /*2270*/  UMOV UR9, 0x40000040 ;  /* 0x4000004000097882 */ /* 0x000fe20000000000 */
[----:B------:R-:W-:Y:S01]  /*2280*/  UMOV UR11, 0x40000040 ;  /* 0x40000040000b7882 */ /* 0x000fe20000000000 */
[----:B------:R-:W-:Y:S01]  /*2290*/  FSEL R136, R136, -INF , P1 ;  /* 0xff80000088887808 */ /* 0x000fe20000800000 */
[----:B------:R-:W-:Y:S01]  /*22a0*/  UMOV UR8, UR4 ;  /* 0x0000000400087c82 */ /* 0x000fe20008000000 */
[C---:B------:R-:W-:Y:S01]  /*22b0*/  ISETP.GT.AND P1, PT, R22.reuse, 0x1, PT ;  /* 0x000000011600780c */ /* 0x040fe20003f24270 */
[----:B------:R-:W-:Y:S01]  /*22c0*/  UMOV UR10, UR6 ;  /* 0x00000006000a7c82 */ /* 0x000fe20008000000 */
[C---:B------:R-:W-:Y:S01]  /*22d0*/  ISETP.GT.AND P3, PT, R22.reuse, 0x19, PT ;  /* 0x000000191600780c */ /* 0x040fe20003f64270 */
[----:B------:R-:W-:Y:S01]  /*22e0*/  HGMMA.64x32x16.F32.BF16 R120, gdesc[UR8], RZ, !UPT, gsb0 ;  /* 0x00600000087879f0 */ /* 0x000fe2000c0018ff */
[----:B------:R-:W-:Y:S01]  /*22f0*/  UIADD3 UR10, UR6, 0x2, URZ ;  /* 0x00000002060a7890 */ /* 0x000fe2000fffe03f */
[----:B----4-:R-:W-:Y:S01]  /*2300*/  FSEL R14, R137, -INF , P1 ;  /* 0xff800000890e7808 */ /* 0x010fe20000800000 */
[----:B------:R-:W-:Y:S01]  /*2310*/  UIADD3 UR8, UR4, 0x2, URZ ;  /* 0x0000000204087890 */ /* 0x000fe2000fffe03f */
[----:B------:R-:W-:Y:S01]  /*2320*/  ISETP.GT.AND P1, PT, R22, 0x8, PT ;  /* 0x000000081600780c */ /* 0x000fe20003f24270 */
[----:B------:R-:W-:Y:S01]  /*2330*/  UMOV UR11, 0x40000040 ;  /* 0x40000040000b7882 */ /* 0x000fe20000000000 */
[----:B------:R-:W-:Y:S01]  /*2340*/  UMOV UR9, 0x40000040 ;  /* 0x4000004000097882 */ /* 0x000fe20000000000 */
[--C-:B--2---:R-:W-:Y:S01]  /*2350*/  FFMA.FTZ R13, R136, UR40, -R23.reuse ;  /* 0x00000028880d7c23 */ /* 0x104fe20008010817 */
[----:B------:R-:W-:Y:S01]  /*2360*/  FSEL R140, R140, -INF , P1 ;  /* 0xff8000008c8c7808 */ /* 0x000fe20000800000 */
[--C-:B------:R-:W-:Y:S01]  /*2370*/  FFMA.FTZ R14, R14, UR40, -R23.reuse ;  /* 0x000000280e0e7c23 */ /* 0x100fe20008010817 */
[----:B------:R-:W-:Y:S01]  /*2380*/  ISETP.GT.AND P1, PT, R22, 0x9, PT ;  /* 0x000000091600780c */ /* 0x000fe20003f24270 */
[----:B------:R-:W-:Y:S01]  /*2390*/  UMOV UR7, 0x80000020 ;  /* 0x8000002000077882 */ /* 0x000fe20000000000 */
[----:B------:R-:W-:Y:S01]  /*23a0*/  FSEL R148, R148, -INF , P2 ;  /* 0xff80000094947808 */ /* 0x000fe20001000000 */
[--C-:B------:R-:W-:Y:S01]  /*23b0*/  FFMA.FTZ R15, R140, UR40, -R23.reuse ;  /* 0x000000288c0f7c23 */ /* 0x100fe20008010817 */
[----:B------:R-:W-:Y:S01]  /*23c0*/  FSEL R20, R141, -INF , P1 ;  /* 0xff8000008d147808 */ /* 0x000fe20000800000 */
[----:B------:R-:W1:Y:S01]  /*23d0*/  MUFU.EX2 R13, R13 ;  /* 0x0000000d000d7308 */ /* 0x000e620000000800 */
[----:B------:R-:W-:Y:S01]  /*23e0*/  ISETP.GT.AND P1, PT, R22, 0x10, PT ;  /* 0x000000101600780c */ /* 0x000fe20003f24270 */
[--C-:B------:R-:W-:Y:S01]  /*23f0*/  FFMA.FTZ R148, R148, UR40, -R23.reuse ;  /* 0x0000002894947c23 */ /* 0x100fe20008010817 */
[----:B------:R-:W-:Y:S01]  /*2400*/  FSEL R140, R149, -INF , P3 ;  /* 0xff800000958c7808 */ /* 0x000fe20001800000 */
[----:B------:R-:W-:Y:S01]  /*2410*/  FFMA.FTZ R136, R20, UR40, -R23 ;  /* 0x0000002814887c23 */ /* 0x000fe20008010817 */
[----:B------:R-:W-:-:S02]  /*2420*/  FSEL R144, R144, -INF , P1 ;  /* 0xff80000090907808 */ /* 0x000fc40000800000 */
[----:B------:R-:W-:Y:S01]  /*2430*/  ISETP.GT.AND P1, PT, R22, 0x11, PT ;  /* 0x000000111600780c */ /* 0x000fe20003f24270 */
[----:B------:R-:W2:Y:S01]  /*2440*/  MUFU.EX2 R14, R14 ;  /* 0x0000000e000e7308 */ /* 0x000ea20000000800 */
[----:B------:R-:W-:Y:S01]  /*2450*/  LEA R149, R6, UR37, 0x2 ;  /* 0x0000002506957c11 */ /* 0x000fe2000f8e10ff */
[----:B------:R-:W-:Y:S01]  /*2460*/  FFMA.FTZ R20, R144, UR40, -R23 ;  /* 0x0000002890147c23 */ /* 0x000fe20008010817 */
[----:B------:R-:W-:-:S05]  /*2470*/  FSEL R22, R145, -INF , P1 ;  /* 0xff80000091167808 */ /* 0x000fca0000800000 */
[----:B------:R-:W-:Y:S01]  /*2480*/  FFMA.FTZ R144, R22, UR40, -R23 ;  /* 0x0000002816907c23 */ /* 0x000fe20008010817 */
[----:B------:R-:W-:Y:S01]  /*2490*/  IADD3 R22, R8, 0x8, R21 ;  /* 0x0000000808167810 */ /* 0x000fe20007ffe015 */
[----:B------:R-:W-:Y:S01]  /*24a0*/  FFMA.FTZ R23, R140, UR40, -R23 ;  /* 0x000000288c177c23 */ /* 0x000fe20008010817 */
[----:B------:R-:W4:Y:S02]  /*24b0*/  MUFU.EX2 R15, R15 ;  /* 0x0000000f000f7308 */ /* 0x000f240000000800 */
[----:B------:R-:W-:-:S04]  /*24c0*/  VIMNMX R137, R9, R22, PT ;  /* 0x0000001609897248 */ /* 0x000fc80003fe0100 */
[C---:B------:R-:W-:Y:S02]  /*24d0*/  ISETP.GT.AND P1, PT, R137.reuse, RZ, PT ;  /* 0x000000ff8900720c */ /* 0x040fe40003f24270 */
[----:B------:R5:W-:Y:S01]  /*24e0*/  MUFU.EX2 R21, R144 ;  /* 0x0000009000157308 */ /* 0x000be20000000800 */
[C---:B------:R-:W-:Y:S02]  /*24f0*/  ISETP.GT.AND P2, PT, R137.reuse, 0x18, PT ;  /* 0x000000188900780c */ /* 0x040fe40003f44270 */
[----:B------:R-:W-:Y:S02]  /*2500*/  FSEL R141, R138, -INF , P1 ;  /* 0xff8000008a8d7808 */ /* 0x000fe40000800000 */
[C---:B------:R-:W-:Y:S02]  /*2510*/  ISETP.GT.AND P1, PT, R137.reuse, 0x1, PT ;  /* 0x000000018900780c */ /* 0x040fe40003f24270 */
[----:B------:R-:W-:Y:S01]  /*2520*/  ISETP.GT.AND P3, PT, R137, 0x19, PT ;  /* 0x000000198900780c */ /* 0x000fe20003f64270 */
[----:B---3--:R-:W-:Y:S01]  /*2530*/  FFMA.FTZ R138, R141, UR40, -R12 ;  /* 0x000000288d8a7c23 */ /* 0x008fe2000801080c */
[----:B------:R-:W-:Y:S01]  /*2540*/  FSEL R139, R139, -INF , P1 ;  /* 0xff8000008b8b7808 */ /* 0x000fe20000800000 */
[----:B------:R-:W3:Y:S01]  /*2550*/  MUFU.EX2 R136, R136 ;  /* 0x0000008800887308 */ /* 0x000ee20000000800 */
[----:B------:R-:W-:-:S02]  /*2560*/  ISETP.GT.AND P1, PT, R137, 0x8, PT ;  /* 0x000000088900780c */ /* 0x000fc40003f24270 */
[----:B------:R-:W-:Y:S01]  /*2570*/  FSEL R151, R151, -INF , P3 ;  /* 0xff80000097977808 */ /* 0x000fe20001800000 */
[--C-:B------:R-:W-:Y:S01]  /*2580*/  FFMA.FTZ R139, R139, UR40, -R12.reuse ;  /* 0x000000288b8b7c23 */ /* 0x100fe2000801080c */
[----:B------:R-:W-:Y:S02]  /*2590*/  FSEL R141, R142, -INF , P1 ;  /* 0xff8000008e8d7808 */ /* 0x000fe40000800000 */
[----:B------:R-:W-:Y:S01]  /*25a0*/  ISETP.GT.AND P1, PT, R137, 0x9, PT ;  /* 0x000000098900780c */ /* 0x000fe20003f24270 */
[----:B------:R-:W-:Y:S02]  /*25b0*/  WARPGROUP.DEPBAR.LE gsb0, 0x0 ;  /* 0x00008000000079c5 */ /* 0x000fe40000010000 */
[----:B------:R-:W-:Y:S01]  /*25c0*/  WARPGROUP.ARRIVE ;  /* 0x00000000000079c5 */ /* 0x000fe20000000000 */
[----:B------:R-:W-:Y:S01]  /*25d0*/  FSEL R143, R143, -INF , P1 ;  /* 0xff8000008f8f7808 */ /* 0x000fe20000800000 */
[--C-:B------:R-:W-:Y:S01]  /*25e0*/  FFMA.FTZ R141, R141, UR40, -R12.reuse ;  /* 0x000000288d8d7c23 */ /* 0x100fe2000801080c */
[----:B------:R-:W-:Y:S01]  /*25f0*/  ISETP.GT.AND P1, PT, R137, 0x10, PT ;  /* 0x000000108900780c */ /* 0x000fe20003f24270 */
[----:B------:R1:W-:Y:S02]  /*2600*/  MUFU.EX2 R22, R148 ;  /* 0x0000009400167308 */ /* 0x0003e40000000800 */
[----:B------:R-:W-:Y:S01]  /*2610*/  HGMMA.64x32x16.F32.BF16 R120, gdesc[UR8], R120, gsb0 ;  /* 0x00600000087879f0 */ /* 0x000fe20008001878 */
[----:B------:R-:W-:Y:S01]  /*2620*/  UIADD3 UR10, UR6, 0x4, URZ ;  /* 0x00000004060a7890 */ /* 0x000fe2000fffe03f */
[--C-:B-----5:R-:W-:Y:S01]  /*2630*/  FFMA.FTZ R144, R143, UR40, -R12.reuse ;  /* 0x000000288f907c23 */ /* 0x120fe2000801080c */
[----:B------:R-:W-:Y:S01]  /*2640*/  UIADD3 UR8, UR4, 0x4, URZ ;  /* 0x0000000404087890 */ /* 0x000fe2000fffe03f */
[----:B------:R-:W-:Y:S01]  /*2650*/  FSEL R143, R146, -INF , P1 ;  /* 0xff800000928f7808 */ /* 0x000fe20000800000 */
[----:B------:R-:W-:Y:S01]  /*2660*/  UMOV UR11, 0x40000040 ;  /* 0x40000040000b7882 */ /* 0x000fe20000000000 */
[----:B------:R-:W-:Y:S01]  /*2670*/  UMOV UR9, 0x40000040 ;  /* 0x4000004000097882 */ /* 0x000fe20000000000 */
[----:B------:R-:W-:Y:S01]  /*2680*/  ISETP.GT.AND P1, PT, R137, 0x11, PT ;  /* 0x000000118900780c */ /* 0x000fe20003f24270 */
[--C-:B------:R-:W-:Y:S01]  /*2690*/  FFMA.FTZ R146, R151, UR40, -R12.reuse ;  /* 0x0000002897927c23 */ /* 0x100fe2000801080c */
[----:B------:R-:W-:Y:S01]  /*26a0*/  FFMA.FTZ R137, R143, UR40, -R12 ;  /* 0x000000288f897c23 */ /* 0x000fe2000801080c */
[----:B------:R-:W-:Y:S01]  /*26b0*/  FSEL R143, R150, -INF , P2 ;  /* 0xff800000968f7808 */ /* 0x000fe20001000000 */
[----:B------:R-:W-:Y:S01]  /*26c0*/  MUFU.EX2 R141, R141 ;  /* 0x0000008d008d7308 */ /* 0x000fe20000000800 */
[----:B------:R-:W-:-:S05]  /*26d0*/  FSEL R147, R147, -INF , P1 ;  /* 0xff80000093937808 */ /* 0x000fca0000800000 */
[--C-:B------:R-:W-:Y:S01]  /*26e0*/  FFMA.FTZ R142, R147, UR40, -R12.reuse ;  /* 0x00000028938e7c23 */ /* 0x100fe2000801080c */
[----:B------:R-:W-:Y:S01]  /*26f0*/  FFMA.FTZ R147, R143, UR40, -R12 ;  /* 0x000000288f937c23 */ /* 0x000fe2000801080c */
[----:B------:R-:W5:Y:S08]  /*2700*/  MUFU.EX2 R144, R144 ;  /* 0x0000009000907308 */ /* 0x000f700000000800 */
[----:B------:R-:W-:Y:S08]  /*2710*/  MUFU.EX2 R138, R138 ;  /* 0x0000008a008a7308 */ /* 0x000ff00000000800 */
[----:B------:R-:W5:Y:S08]  /*2720*/  MUFU.EX2 R139, R139 ;  /* 0x0000008b008b7308 */ /* 0x000f700000000800 */
[----:B------:R-:W5:Y:S08]  /*2730*/  MUFU.EX2 R20, R20 ;  /* 0x0000001400147308 */ /* 0x000f700000000800 */
[----:B------:R-:W5:Y:S08]  /*2740*/  MUFU.EX2 R23, R23 ;  /* 0x0000001700177308 */ /* 0x000f700000000800 */
[----:B------:R-:W-:Y:S01]  /*2750*/  MUFU.EX2 R137, R137 ;  /* 0x0000008900897308 */ /* 0x000fe20000000800 */
[----:B------:R-:W-:-:S02]  /*2760*/  WARPGROUP.DEPBAR.LE gsb0, 0x0 ;  /* 0x00008000000079c5 */ /* 0x000fc40000010000 */
[----:B------:R-:W-:-:S05]  /*2770*/  WARPGROUP.ARRIVE ;  /* 0x00000000000079c5 */ /* 0x000fca0000000000 */
[----:B------:R-:W5:Y:S01]  /*2780*/  MUFU.EX2 R142, R142 ;  /* 0x0000008e008e7308 */ /* 0x000f620000000800 */
        /* <DEDUP_REMOVED lines=77> */
[----:B------:R2:W4:Y:S02]  /*2c60*/  LDS R140, [R149+0x30220] ;  /* 0x03022000958c7984 */ /* 0x0005240000000800 */
[--C-:B--2---:R-:W-:Y:S01]  /*2c70*/  FADD.FTZ R149, R121, -R145.reuse ;  /* 0x8000009179957221 */ /* 0x104fe20000010000 */
[--C-:B------:R-:W-:Y:S01]  /*2c80*/  FADD.FTZ R121, R128, -R145.reuse ;  /* 0x8000009180797221 */ /* 0x100fe20000010000 */
[--C-:B-1----:R-:W-:Y:S01]  /*2c90*/  FADD.FTZ R148, R133, -R145.reuse ;  /* 0x8000009185947221 */ /* 0x102fe20000010000 */
[----:B------:R-:W-:Y:S01]  /*2ca0*/  MUFU.EX2 R128, R147 ;  /* 0x0000009300807308 */ /* 0x000fe20000000800 */
[--C-:B------:R-:W-:Y:S01]  /*2cb0*/  FADD.FTZ R12, R120, -R145.reuse ;  /* 0x80000091780c7221 */ /* 0x100fe20000010000 */
[--C-:B------:R-:W-:Y:S01]  /*2cc0*/  FADD.FTZ R150, R124, -R145.reuse ;  /* 0x800000917c967221 */ /* 0x100fe20000010000 */
[--C-:B------:R-:W-:Y:S01]  /*2cd0*/  FADD.FTZ R151, R125, -R145.reuse ;  /* 0x800000917d977221 */ /* 0x100fe20000010000 */
[--C-:B------:R-:W-:Y:S01]  /*2ce0*/  FADD.FTZ R120, R129, -R145.reuse ;  /* 0x8000009181787221 */ /* 0x100fe20000010000 */
[----:B------:R-:W-:Y:S01]  /*2cf0*/  FADD.FTZ R143, R132, -R145 ;  /* 0x80000091848f7221 */ /* 0x000fe20000010000 */
[--C-:B----4-:R-:W-:Y:S01]  /*2d00*/  FADD.FTZ R145, R122, -R140.reuse ;  /* 0x8000008c7a917221 */ /* 0x110fe20000010000 */
[----:B------:R-:W-:Y:S01]  /*2d10*/  FMUL.FTZ R124, R13, R12 ;  /* 0x0000000c0d7c7220 */ /* 0x000fe20000410000 */
[----:B------:R-:W1:Y:S01]  /*2d20*/  MUFU.EX2 R133, R146 ;  /* 0x0000009200857308 */ /* 0x000e620000000800 */
[--C-:B------:R-:W-:Y:S01]  /*2d30*/  FADD.FTZ R122, R123, -R140.reuse ;  /* 0x8000008c7b7a7221 */ /* 0x100fe20000010000 */
[--C-:B------:R-:W-:Y:S01]  /*2d40*/  FADD.FTZ R126, R126, -R140.reuse ;  /* 0x8000008c7e7e7221 */ /* 0x100fe20000010000 */
[C---:B------:R-:W-:Y:S01]  /*2d50*/  FMUL.FTZ R125, R14.reuse, R149 ;  /* 0x000000950e7d7220 */ /* 0x040fe20000410000 */
[----:B------:R-:W-:Y:S01]  /*2d60*/  F2FP.BF16.F32.PACK_AB R12, R14, R13 ;  /* 0x0000000d0e0c723e */ /* 0x000fe200000010ff */
[--C-:B------:R-:W-:Y:S01]  /*2d70*/  FADD.FTZ R123, R127, -R140.reuse ;  /* 0x8000008c7f7b7221 */ /* 0x100fe20000010000 */
[----:B------:R-:W-:Y:S01]  /*2d80*/  FMUL.FTZ R132, R15, R150 ;  /* 0x000000960f847220 */ /* 0x000fe20000410000 */
[----:B---3--:R-:W-:Y:S01]  /*2d90*/  F2FP.BF16.F32.PACK_AB R14, R136, R15 ;  /* 0x0000000f880e723e */ /* 0x008fe200000010ff */
[--C-:B------:R-:W-:Y:S01]  /*2da0*/  FADD.FTZ R130, R130, -R140.reuse ;  /* 0x8000008c82827221 */ /* 0x100fe20000010000 */
[----:B-----5:R-:W-:Y:S01]  /*2db0*/  F2FP.BF16.F32.PACK_AB R15, R144, R141 ;  /* 0x0000008d900f723e */ /* 0x020fe200000010ff */
[--C-:B------:R-:W-:Y:S01]  /*2dc0*/  FADD.FTZ R131, R131, -R140.reuse ;  /* 0x8000008c83837221 */ /* 0x100fe20000010000 */
[--C-:B------:R-:W-:Y:S01]  /*2dd0*/  FADD.FTZ R127, R134, -R140.reuse ;  /* 0x8000008c867f7221 */ /* 0x100fe20000010000 */
[----:B------:R-:W-:Y:S01]  /*2de0*/  F2FP.BF16.F32.PACK_AB R13, R139, R138 ;  /* 0x0000008a8b0d723e */ /* 0x000fe200000010ff */
[----:B------:R-:W-:Y:S01]  /*2df0*/  BAR.SYNC.DEFER_BLOCKING 0x9, 0x180 ;  /* 0x0246000000007b1d */ /* 0x000fe20000010000 */
[----:B------:R-:W-:Y:S01]  /*2e00*/  FADD.FTZ R140, R135, -R140 ;  /* 0x8000008c878c7221 */ /* 0x000fe20000010000 */
[----:B------:R-:W-:Y:S01]  /*2e10*/  FMUL.FTZ R141, R141, R126 ;  /* 0x0000007e8d8d7220 */ /* 0x000fe20000410000 */
[----:B------:R-:W-:Y:S01]  /*2e20*/  FMUL.FTZ R139, R139, R122 ;  /* 0x0000007a8b8b7220 */ /* 0x000fe20000410000 */
[----:B------:R-:W-:Y:S01]  /*2e30*/  FMUL.FTZ R144, R144, R123 ;  /* 0x0000007b90907220 */ /* 0x000fe20000410000 */
[----:B------:R-:W-:Y:S01]  /*2e40*/  FMUL.FTZ R126, R20, R121 ;  /* 0x00000079147e7220 */ /* 0x000fe20000410000 */
[C---:B------:R-:W-:Y:S01]  /*2e50*/  FMUL.FTZ R135, R21.reuse, R120 ;  /* 0x0000007815877220 */ /* 0x040fe20000410000 */
[----:B------:R-:W-:Y:S01]  /*2e60*/  F2FP.BF16.F32.PACK_AB R120, R21, R20 ;  /* 0x000000141578723e */ /* 0x000fe200000010ff */
[----:B------:R-:W-:Y:S01]  /*2e70*/  FMUL.FTZ R129, R136, R151 ;  /* 0x0000009788817220 */ /* 0x000fe20000410000 */
[C---:B------:R-:W-:Y:S01]  /*2e80*/  F2FP.BF16.F32.PACK_AB R122, R23.reuse, R22 ;  /* 0x00000016177a723e */ /* 0x040fe200000010ff */
[----:B------:R-:W-:Y:S01]  /*2e90*/  FMUL.FTZ R138, R138, R145 ;  /* 0x000000918a8a7220 */ /* 0x000fe20000410000 */
[----:B------:R-:W-:Y:S01]  /*2ea0*/  F2FP.BF16.F32.PACK_AB R121, R142, R137 ;  /* 0x000000898e79723e */ /* 0x000fe200000010ff */
[----:B------:R-:W-:Y:S01]  /*2eb0*/  FMUL.FTZ R148, R23, R148 ;  /* 0x0000009417947220 */ /* 0x000fe20000410000 */
[----:B-1----:R-:W-:Y:S01]  /*2ec0*/  F2FP.BF16.F32.PACK_AB R123, R133, R128 ;  /* 0x00000080857b723e */ /* 0x002fe200000010ff */
[----:B------:R-:W-:Y:S01]  /*2ed0*/  FMUL.FTZ R143, R22, R143 ;  /* 0x0000008f168f7220 */ /* 0x000fe20000410000 */
[----:B------:R-:W-:Y:S01]  /*2ee0*/  FMUL.FTZ R21, R137, R130 ;  /* 0x0000008289157220 */ /* 0x000fe20000410000 */
[----:B------:R-:W-:Y:S01]  /*2ef0*/  FMUL.FTZ R142, R142, R131 ;  /* 0x000000838e8e7220 */ /* 0x000fe20000410000 */
[----:B------:R-:W-:Y:S01]  /*2f00*/  FMUL.FTZ R23, R128, R127 ;  /* 0x0000007f80177220 */ /* 0x000fe20000410000 */
[----:B------:R-:W-:Y:S01]  /*2f10*/  FMUL.FTZ R140, R133, R140 ;  /* 0x0000008c858c7220 */ /* 0x000fe20000410000 */
[----:B------:R-:W-:-:S02]  /*2f20*/  F2FP.BF16.F32.PACK_AB R20, R135, R126 ;  /* 0x0000007e8714723e */ /* 0x000fc400000010ff */
[----:B------:R-:W-:Y:S02]  /*2f30*/  F2FP.BF16.F32.PACK_AB R22, R148, R143 ;  /* 0x0000008f9416723e */ /* 0x000fe400000010ff */
[----:B------:R-:W-:Y:S01]  /*2f40*/  F2FP.BF16.F32.PACK_AB R21, R142, R21 ;  /* 0x000000158e15723e */ /* 0x000fe200000010ff */
[----:B------:R1:W-:Y:S01]  /*2f50*/  STSM.16.M88.4 [R11+0x30400], R12 ;  /* 0x0304000c0b007844 */ /* 0x0003e20000000200 */
[----:B------:R-:W-:-:S03]  /*2f60*/  F2FP.BF16.F32.PACK_AB R23, R140, R23 ;  /* 0x000000178c17723e */ /* 0x000fc600000010ff */
[----:B------:R2:W-:Y:S01]  /*2f70*/  STSM.16.M88.4 [R17], R120 ;  /* 0x0000007811007844 */ /* 0x0005e20000000200 */
[----:B------:R-:W-:Y:S01]  /*2f80*/  @!PT LDS RZ, [RZ] ;  /* 0x00000000fffff984 */ /* 0x000fe20000000800 */
[----:B------:R-:W-:Y:S01]  /*2f90*/  @!PT LDS RZ, [RZ] ;  /* 0x00000000fffff984 */ /* 0x000fe20000000800 */
[----:B------:R-:W-:Y:S01]  /*2fa0*/  @!PT LDS RZ, [RZ] ;  /* 0x00000000fffff984 */ /* 0x000fe20000000800 */
[----:B------:R-:W-:Y:S01]  /*2fb0*/  @!PT LDS RZ, [RZ] ;  /* 0x00000000fffff984 */ /* 0x000fe20000000800 */
[----:B------:R3:W-:Y:S06]  /*2fc0*/  MEMBAR.ALL.CTA ;  /* 0x0000000000007992 */ /* 0x0007ec0000008000 */
[----:B---3--:R-:W3:Y:S01]  /*2fd0*/  FENCE.VIEW.ASYNC.S ;  /* 0x00000000000073c6 */ /* 0x008ee20000000000 */
[----:B-1----:R-:W-:Y:S02]  /*2fe0*/  F2FP.BF16.F32.PACK_AB R12, R125, R124 ;  /* 0x0000007c7d0c723e */ /* 0x002fe400000010ff */
[----:B------:R-:W-:-:S02]  /*2ff0*/  F2FP.BF16.F32.PACK_AB R14, R129, R132 ;  /* 0x00000084810e723e */ /* 0x000fc400000010ff */
[----:B------:R-:W-:Y:S02]  /*3000*/  F2FP.BF16.F32.PACK_AB R13, R139, R138 ;  /* 0x0000008a8b0d723e */ /* 0x000fe400000010ff */
        /* <DEDUP_REMOVED lines=84> */
.L_x_2538:
        /* <DEDUP_REMOVED lines=60> */
.L_x_2539:
        /* <DEDUP_REMOVED lines=62> */
.L_x_2522:
[----:B------:R-:W-:Y:S05]  /*3cf0*/  @P0 BRA `(.L_x_2541) ;  /* 0x0000000c005c0947 */ /* 0x000fea0003800000 */
[----:B------:R-:W2:Y:S01]  /*3d00*/  S2UR UR4, SR_CgaCtaId ;  /* 0x00000000000479c3 */ /* 0x000ea20000008800 */
[----:B------:R-:W-:Y:S02]  /*3d10*/  UMOV UR37, 0x400 ;  /* 0x0000040000257882 */ /* 0x000fe40000000000 */
[----:B--2---:R-:W-:-:S06]  /*3d20*/  ULEA UR37, UR4, UR37, 0x18 ;  /* 0x0000002504257291 */ /* 0x004fcc000f8ec03f */
        /* <DEDUP_REMOVED lines=8> */
[----:B-1----:R-:W1:Y:S01]  /*3db0*/  LDC.64 R2, c[0x4][R2] ;  /* 0x0100000002027b82 */ /* 0x002e620000000a00 */
        /* <DEDUP_REMOVED lines=10> */
.L_x_2542:
        /* <DEDUP_REMOVED lines=20> */
.L_x_2543:
        /* <DEDUP_REMOVED lines=18> */
.L_x_2544:
        /* <DEDUP_REMOVED lines=18> */
.L_x_2545:
[----:B------:R-:W2:Y:S01]  /*41e0*/  S2R R0, SR_TID.X ;  /* 0x0000000000007919 */ /* 0x000ea20000002100 */
        /* <DEDUP_REMOVED lines=26> */
[----:B-1----:R-:W-:Y:S01]  /*4390*/  IMAD.SHL.U32 R3, R7, 0x10, RZ ;  /* 0x0000001007037824 */ /* 0x002fe200078e00ff */
        /* <DEDUP_REMOVED lines=70> */
[----:B------:R-:W-:Y:S01]  /*4800*/  ULDC.64 UR6, c[0x0][0x198] ;  /* 0x0000660000067ab9 */ /* 0x000fe20000000a00 */
[----:B------:R-:W-:Y:S02]  /*4810*/  UIADD3 UR40, UR37, 0x9000, URZ ;  /* 0x0000900025287890 */ /* 0x000fe4000fffe03f */
[----:B------:R-:W-:Y:S02]  /*4820*/  UIADD3 UR4, UP0, UR6, 0x770, URZ ;  /* 0x0000077006047890 */ /* 0x000fe4000ff1e03f */
[----:B------:R-:W-:Y:S02]  /*4830*/  UIMAD UR42, UR38, 0x60, URZ ;  /* 0x00000060262a78a4 */ /* 0x000fe4000f8e023f */
[----:B------:R-:W-:Y:S02]  /*4840*/  UIADD3.X UR5, URZ, UR7, URZ, UP0, !UPT ;  /* 0x000000073f057290 */ /* 0x000fe400087fe43f */
[----:B------:R-:W-:Y:S02]  /*4850*/  UIADD3 UR6, UP0, UR6, 0x670, URZ ;  /* 0x0000067006067890 */ /* 0x000fe4000ff1e03f */
[----:B------:R-:W-:-:S02]  /*4860*/  UIADD3 UR32, UR37, 0xc000, URZ ;  /* 0x0000c00025207890 */ /* 0x000fc4000fffe03f */
[----:B------:R-:W-:Y:S02]  /*4870*/  UIADD3 UR24, UR37, 0xf000, URZ ;  /* 0x0000f00025187890 */ /* 0x000fe4000fffe03f */
[----:B------:R-:W-:Y:S02]  /*4880*/  UIADD3.X UR7, URZ, UR7, URZ, UP0, !UPT ;  /* 0x000000073f077290 */ /* 0x000fe400087fe43f */
[----:B------:R-:W-:Y:S02]  /*4890*/  UIADD3 UR16, UR37, 0x3000, URZ ;  /* 0x0000300025107890 */ /* 0x000fe4000fffe03f */
[----:B------:R-:W-:Y:S01]  /*48a0*/  UIADD3 UR8, UR37, 0x6000, URZ ;  /* 0x0000600025087890 */ /* 0x000fe2000fffe03f */
[----:B------:R-:W-:Y:S01]  /*48b0*/  UMOV UR41, URZ ;  /* 0x0000003f00297c82 */ /* 0x000fe20008000000 */
[----:B------:R-:W-:Y:S01]  /*48c0*/  UMOV UR33, 0x40 ;  /* 0x0000004000217882 */ /* 0x000fe20000000000 */
[----:B------:R-:W-:Y:S01]  /*48d0*/  UMOV UR35, UR43 ;  /* 0x0000002b00237c82 */ /* 0x000fe20008000000 */
[----:B------:R-:W-:Y:S01]  /*48e0*/  UMOV UR36, UR44 ;  /* 0x0000002c00247c82 */ /* 0x000fe20008000000 */
[----:B------:R-:W-:Y:S01]  /*48f0*/  UMOV UR34, UR42 ;  /* 0x0000002a00227c82 */ /* 0x000fe20008000000 */
[----:B------:R-:W-:Y:S01]  /*4900*/  UMOV UR25, 0x80 ;  /* 0x0000008000197882 */ /* 0x000fe20000000000 */
[----:B------:R-:W-:Y:S01]  /*4910*/  UMOV UR27, UR43 ;  /* 0x0000002b001b7c82 */ /* 0x000fe20008000000 */
[----:B------:R-:W-:Y:S01]  /*4920*/  UMOV UR28, UR44 ;  /* 0x0000002c001c7c82 */ /* 0x000fe20008000000 */
[----:B------:R1:W-:Y:S01]  /*4930*/  UTMASTG.4D [UR40], [UR4] ;  /* 0x00000028040073b5 */ /* 0x0003e20008018000 */
[----:B------:R-:W-:Y:S01]  /*4940*/  UMOV UR26, UR42 ;  /* 0x0000002a001a7c82 */ /* 0x000fe20008000000 */
[----:B------:R-:W-:Y:S01]  /*4950*/  UMOV UR17, 0x40 ;  /* 0x0000004000117882 */ /* 0x000fe20000000000 */
[----:B------:R-:W-:Y:S01]  /*4960*/  UMOV UR19, UR43 ;  /* 0x0000002b00137c82 */ /* 0x000fe20008000000 */
[----:B------:R-:W-:Y:S01]  /*4970*/  UMOV UR20, UR44 ;  /* 0x0000002c00147c82 */ /* 0x000fe20008000000 */
[----:B------:R-:W-:Y:S01]  /*4980*/  UMOV UR18, UR42 ;  /* 0x0000002a00127c82 */ /* 0x000fe20008000000 */
[----:B------:R-:W-:Y:S01]  /*4990*/  UMOV UR9, 0x80 ;  /* 0x0000008000097882 */ /* 0x000fe20000000000 */
[----:B------:R-:W-:Y:S01]  /*49a0*/  UMOV UR11, UR43 ;  /* 0x0000002b000b7c82 */ /* 0x000fe20008000000 */
[----:B------:R3:W-:Y:S01]  /*49b0*/  UTMASTG.4D [UR32], [UR4] ;  /* 0x00000020040073b5 */ /* 0x0007e20008018000 */
[----:B------:R-:W-:Y:S01]  /*49c0*/  UMOV UR12, UR44 ;  /* 0x0000002c000c7c82 */ /* 0x000fe20008000000 */
[----:B------:R-:W-:Y:S01]  /*49d0*/  UMOV UR10, UR42 ;  /* 0x0000002a000a7c82 */ /* 0x000fe20008000000 */
[----:B------:R3:W-:Y:S01]  /*49e0*/  UTMASTG.4D [UR24], [UR4] ;  /* 0x00000018040073b5 */ /* 0x0007e20008018000 */
[----:B-1----:R-:W-:-:S02]  /*49f0*/  UMOV UR40, UR37 ;  /* 0x0000002500287c82 */ /* 0x002fc40008000000 */
[----:B------:R3:W-:Y:S01]  /*4a00*/  UTMASTG.4D [UR40], [UR6] ;  /* 0x00000028060073b5 */ /* 0x0007e20008018000 */
[----:B------:R3:W-:Y:S01]  /*4a10*/  UTMASTG.4D [UR16], [UR6] ;  /* 0x00000010060073b5 */ /* 0x0007e20008018000 */
[----:B------:R3:W-:Y:S02]  /*4a20*/  UTMASTG.4D [UR8], [UR6] ;  /* 0x00000008060073b5 */ /* 0x0007e40008018000 */
[----:B---3--:R0:W-:Y:S02]  /*4a30*/  UTMACMDFLUSH ;  /* 0x00000000000079b7 */ /* 0x0081e40000000000 */
.L_x_2547:
[----:B------:R-:W-:Y:S05]  /*4a40*/  BSYNC B0 ;  /* 0x0000000000007941 */ /* 0x000fea0003800000 */
.L_x_2546:
[----:B------:R-:W-:-:S04]  /*4a50*/  DEPBAR.LE SB0, 0x0 ;  /* 0x000080000000791a */ /* 0x000fc80000000000 */
[----:B------:R-:W-:Y:S05]  /*4a60*/  EXIT ;  /* 0x000000000000794d */ /* 0x000fea0003800000 */
.L_x_2541:
[----:B------:R-:W2:Y:S01]  /*4a70*/  S2R R0, SR_TID.X ;  /* 0x0000000000007919 */ /* 0x000ea20000002100 */
[----:B-1----:R-:W1:Y:S01]  /*4a80*/  LDC.64 R2, c[0x0][0x820] ;  /* 0x00020800ff027b82 */ /* 0x002e620000000a00 */
[----:B------:R-:W-:Y:S01]  /*4a90*/  ULDC.64 UR4, c[0x0][0x808] ;  /* 0x0002020000047ab9 */ /* 0x000fe20000000a00 */
[----:B------:R-:W-:Y:S01]  /*4aa0*/  USHF.R.S32.HI UR10, URZ, 0x1f, UR43 ;  /* 0x0000001f3f0a7899 */ /* 0x000fe2000801142b */
[----:B------:R-:W-:Y:S01]  /*4ab0*/  BSSY B0, `(.L_x_2548) ;  /* 0x000002f000007945 */ /* 0x000fe20003800000 */
[----:B------:R-:W-:Y:S02]  /*4ac0*/  UIMAD UR4, UR38, -0x60, UR4 ;  /* 0xffffffa0260478a4 */ /* 0x000fe4000f8e0204 */
[----:B------:R-:W-:Y:S02]  /*4ad0*/  USHF.R.S32.HI UR11, URZ, 0x1f, UR44 ;  /* 0x0000001f3f0b7899 */ /* 0x000fe4000801142c */
[----:B------:R-:W3:Y:S01]  /*4ae0*/  LDC.64 R10, c[0x0][0x828] ;  /* 0x00020a00ff0a7b82 */ /* 0x000ee20000000a00 */
[----:B------:R-:W-:-:S07]  /*4af0*/  ULDC.64 UR6, c[0x0][0x208] ;  /* 0x0000820000067ab9 */ /* 0x000fce0000000a00 */
[----:B------:R-:W4:Y:S08]  /*4b00*/  LDC.64 R16, c[0x0][0x850] ;  /* 0x00021400ff107b82 */ /* 0x000f300000000a00 */
[----:B------:R-:W3:Y:S01]  /*4b10*/  LDC.64 R18, c[0x0][0x858] ;  /* 0x00021600ff127b82 */ /* 0x000ee20000000a00 */
[----:B--2---:R-:W-:Y:S02]  /*4b20*/  VIADD R7, R0, 0xffffff80 ;  /* 0xffffff8000077836 */ /* 0x004fe40000000000 */
[----:B-1----:R-:W-:-:S02]  /*4b30*/  IMAD R0, R2, UR10, RZ ;  /* 0x0000000a02007c24 */ /* 0x002fc4000f8e02ff */
[----:B------:R-:W-:-:S05]  /*4b40*/  IMAD.HI R4, R7, 0x2aaaaaab, RZ ;  /* 0x2aaaaaab07047827 */ /* 0x000fca00078e02ff */
[----:B------:R-:W-:-:S04]  /*4b50*/  SHF.R.U32.HI R5, RZ, 0x1f, R4 ;  /* 0x0000001fff057819 */ /* 0x000fc80000011604 */
[----:B------:R-:W-:-:S04]  /*4b60*/  LEA.HI.SX32 R4, R4, R5, 0x1e ;  /* 0x0000000504047211 */ /* 0x000fc800078ff2ff */
[C---:B------:R-:W-:Y:S01]  /*4b70*/  ISETP.GE.AND P3, PT, R4.reuse, UR4, PT ;  /* 0x0000000404007c0c */ /* 0x040fe2000bf66270 */
[C---:B------:R-:W-:Y:S02]  /*4b80*/  IMAD R6, R4.reuse, -0x18, R7 ;  /* 0xffffffe804067824 */ /* 0x040fe400078e0207 */
[----:B------:R-:W-:Y:S02]  /*4b90*/  VIADD R5, R4, 0x10 ;  /* 0x0000001004057836 */ /* 0x000fe40000000000 */
[----:B------:R-:W-:Y:S02]  /*4ba0*/  IMAD.SHL.U32 R6, R6, 0x8, RZ ;  /* 0x0000000806067824 */ /* 0x000fe400078e00ff */
[C---:B------:R-:W-:Y:S01]  /*4bb0*/  VIADD R9, R4.reuse, 0x40 ;  /* 0x0000004004097836 */ /* 0x040fe20000000000 */
[----:B------:R-:W-:Y:S01]  /*4bc0*/  ISETP.GE.AND P4, PT, R5, UR4, PT ;  /* 0x0000000405007c0c */ /* 0x000fe2000bf86270 */
[----:B------:R-:W-:Y:S01]  /*4bd0*/  IMAD R5, R3, UR43, R0 ;  /* 0x0000002b03057c24 */ /* 0x000fe2000f8e0200 */
[--C-:B------:R-:W-:Y:S01]  /*4be0*/  SHF.R.S32.HI R7, RZ, 0x1f, R6.reuse ;  /* 0x0000001fff077819 */ /* 0x100fe20000011406 */
[----:B------:R-:W-:Y:S01]  /*4bf0*/  VIADD R0, R4, 0x20 ;  /* 0x0000002004007836 */ /* 0x000fe20000000000 */
[----:B------:R-:W-:Y:S01]  /*4c00*/  ISETP.GE.OR P6, PT, R6, UR5, P3 ;  /* 0x0000000506007c0c */ /* 0x000fe20009fc6670 */
[----:B------:R-:W-:Y:S01]  /*4c10*/  VIADD R8, R4, 0x30 ;  /* 0x0000003004087836 */ /* 0x000fe20000000000 */
[----:B------:R-:W-:Y:S01]  /*4c20*/  ISETP.GE.AND P1, PT, R9, UR4, PT ;  /* 0x0000000409007c0c */ /* 0x000fe2000bf26270 */
[----:B------:R-:W-:Y:S01]  /*4c30*/  IMAD.WIDE.U32 R2, R2, UR43, R6 ;  /* 0x0000002b02027c25 */ /* 0x000fe2000f8e0006 */
[----:B------:R-:W-:-:S02]  /*4c40*/  ISETP.GE.AND P5, PT, R0, UR4, PT ;  /* 0x0000000400007c0c */ /* 0x000fc4000bfa6270 */
[----:B------:R-:W-:Y:S01]  /*4c50*/  ISETP.GE.AND P0, PT, R8, UR4, PT ;  /* 0x0000000408007c0c */ /* 0x000fe2000bf06270 */
[----:B------:R-:W-:Y:S01]  /*4c60*/  IMAD.IADD R3, R3, 0x1, R5 ;  /* 0x0000000103037824 */ /* 0x000fe200078e0205 */
[----:B------:R-:W-:Y:S01]  /*4c70*/  SHF.R.S32.HI R5, RZ, 0x1f, R4 ;  /* 0x0000001fff057819 */ /* 0x000fe20000011404 */
[----:B---3--:R-:W-:Y:S01]  /*4c80*/  IMAD R0, R10, UR11, RZ ;  /* 0x0000000b0a007c24 */ /* 0x008fe2000f8e02ff */
[----:B------:R-:W-:Y:S01]  /*4c90*/  ISETP.GE.OR P2, PT, R6, UR5, P4 ;  /* 0x0000000506007c0c */ /* 0x000fe2000a746670 */
[----:B------:R-:W-:Y:S02]  /*4ca0*/  IMAD.U32 R9, RZ, RZ, UR38 ;  /* 0x00000026ff097e24 */ /* 0x000fe4000f8e00ff */
[----:B------:R-:W-:Y:S02]  /*4cb0*/  IMAD R11, R11, UR44, R0 ;  /* 0x0000002c0b0b7c24 */ /* 0x000fe4000f8e0200 */
[----:B------:R-:W-:-:S04]  /*4cc0*/  IMAD.WIDE.U32 R12, R10, UR44, R2 ;  /* 0x0000002c0a0c7c25 */ /* 0x000fc8000f8e0002 */
[----:B------:R-:W-:-:S04]  /*4cd0*/  IMAD.WIDE R2, R9, 0x60, R4 ;  /* 0x0000006009027825 */ /* 0x000fc800078e0204 */
[----:B------:R-:W-:Y:S01]  /*4ce0*/  IMAD.IADD R11, R13, 0x1, R11 ;  /* 0x000000010d0b7824 */ /* 0x000fe200078e020b */
[----:B----4-:R-:W-:Y:S06]  /*4cf0*/  @P6 BRA `(.L_x_2549) ;  /* 0x0000000000286947 */ /* 0x010fec0003800000 */
        /* <DEDUP_REMOVED lines=10> */
.L_x_2549:
[----:B------:R-:W-:Y:S05]  /*4da0*/  BSYNC B0 ;  /* 0x0000000000007941 */ /* 0x000fea0003800000 */
.L_x_2548:
[----:B------:R-:W-:Y:S01]  /*4db0*/  BSSY B0, `(.L_x_2550) ;  /* 0x0000010000007945 */ /* 0x000fe20003800000 */
[----:B------:R-:W-:-:S03]  /*4dc0*/  ISETP.GE.OR P6, PT, R6, UR5, P5 ;  /* 0x0000000506007c0c */ /* 0x000fc6000afc6670 */
        /* <DEDUP_REMOVED lines=14> */
.L_x_2551:
[----:B------:R-:W-:Y:S05]  /*4eb0*/  BSYNC B0 ;  /* 0x0000000000007941 */ /* 0x000fea0003800000 */
.L_x_2550:
[----:B------:R-:W-:Y:S01]  /*4ec0*/  BSSY B0, `(.L_x_2552) ;  /* 0x0000010000007945 */ /* 0x000fe20003800000 */
[----:B------:R-:W-:-:S03]  /*4ed0*/  ISETP.GE.OR P2, PT, R6, UR5, P0 ;  /* 0x0000000506007c0c */ /* 0x000fc60008746670 */
[----:B------:R-:W-:Y:S10]  /*4ee0*/  @P6 BRA `(.L_x_2553) ;  /* 0x0000000000346947 */ /* 0x000ff40003800000 */
[----:B-12---:R-:W-:Y:S01]  /*4ef0*/  IADD3 R15, P6, R2, 0x20, RZ ;  /* 0x00000020020f7810 */ /* 0x006fe20007fde0ff */
        /* <DEDUP_REMOVED lines=12> */
.L_x_2553:
[----:B------:R-:W-:Y:S05]  /*4fc0*/  BSYNC B0 ;  /* 0x0000000000007941 */ /* 0x000fea0003800000 */
.L_x_2552:
[----:B------:R-:W-:Y:S01]  /*4fd0*/  BSSY B0, `(.L_x_2554) ;  /* 0x0000011000007945 */ /* 0x000fe20003800000 */
[----:B------:R-:W-:Y:S01]  /*4fe0*/  ISETP.GE.OR P6, PT, R6, UR5, P1 ;  /* 0x0000000506007c0c */ /* 0x000fe20008fc6670 */
        /* <DEDUP_REMOVED lines=15> */
.L_x_2555:
[----:B------:R-:W-:Y:S05]  /*50e0*/  BSYNC B0 ;  /* 0x0000000000007941 */ /* 0x000fea0003800000 */
.L_x_2554:
[----:B------:R-:W-:Y:S01]  /*50f0*/  ISETP.GE.AND P2, PT, R0, UR4, PT ;  /* 0x0000000400007c0c */ /* 0x000fe2000bf46270 */
[C---:B------:R-:W-:Y:S01]  /*5100*/  IMAD R0, R16.reuse, UR10, RZ ;  /* 0x0000000a10007c24 */ /* 0x040fe2000f8e02ff */
[----:B------:R-:W-:Y:S01]  /*5110*/  ULDC UR8, c[0x0][0x83c] ;  /* 0x00020f0000087ab9 */ /* 0x000fe20000000800 */
[----:B------:R-:W-:Y:S01]  /*5120*/  BSSY B0, `(.L_x_2556) ;  /* 0x0000011000007945 */ /* 0x000fe20003800000 */
[----:B----4-:R-:W-:-:S04]  /*5130*/  IMAD.WIDE.U32 R8, R16, UR43, R6 ;  /* 0x0000002b10087c25 */ /* 0x010fc8000f8e0006 */
[----:B------:R-:W-:Y:S01]  /*5140*/  IMAD R17, R17, UR43, R0 ;  /* 0x0000002b11117c24 */ /* 0x000fe2000f8e0200 */
[----:B------:R-:W-:Y:S06]  /*5150*/  @P6 BRA `(.L_x_2557) ;  /* 0x0000000000346947 */ /* 0x000fec0003800000 */
[----:B-123--:R-:W-:Y:S01]  /*5160*/  IADD3 R15, P6, R2, 0x40, RZ ;  /* 0x00000040020f7810 */ /* 0x00efe20007fde0ff */
        /* <DEDUP_REMOVED lines=12> */
.L_x_2557:
[----:B------:R-:W-:Y:S05]  /*5230*/  BSYNC B0 ;  /* 0x0000000000007941 */ /* 0x000fea0003800000 */
.L_x_2556:
[----:B------:R-:W-:Y:S01]  /*5240*/  ISETP.GE.OR P6, PT, R6, UR5, P2 ;  /* 0x0000000506007c0c */ /* 0x000fe200097c6670 */
[----:B------:R-:W-:Y:S01]  /*5250*/  IMAD.IADD R9, R9, 0x1, R17 ;  /* 0x0000000109097824 */ /* 0x000fe200078e0211 */
[----:B------:R-:W-:Y:S01]  /*5260*/  BSSY B0, `(.L_x_2558) ;  /* 0x0000018000007945 */ /* 0x000fe20003800000 */
[----:B------:R-:W-:Y:S01]  /*5270*/  IMAD R0, R18, UR11, RZ ;  /* 0x0000000b12007c24 */ /* 0x000fe2000f8e02ff */
[----:B------:R-:W-:Y:S01]  /*5280*/  ISETP.GE.OR P3, PT, R6, UR8, P3 ;  /* 0x0000000806007c0c */ /* 0x000fe20009f66670 */
[----:B------:R-:W-:Y:S01]  /*5290*/  IMAD.WIDE.U32 R8, R18, UR44, R8 ;  /* 0x0000002c12087c25 */ /* 0x000fe2000f8e0008 */
[C---:B------:R-:W-:Y:S02]  /*52a0*/  ISETP.GE.OR P4, PT, R6.reuse, UR8, P4 ;  /* 0x0000000806007c0c */ /* 0x040fe4000a786670 */
[C---:B------:R-:W-:Y:S01]  /*52b0*/  ISETP.GE.OR P5, PT, R6.reuse, UR8, P5 ;  /* 0x0000000806007c0c */ /* 0x040fe2000afa6670 */
[----:B-1234-:R-:W-:Y:S01]  /*52c0*/  IMAD R15, R19, UR44, R0 ;  /* 0x0000002c130f7c24 */ /* 0x01efe2000f8e0200 */
[----:B------:R-:W-:-:S02]  /*52d0*/  ISETP.GE.OR P0, PT, R6, UR8, P0 ;  /* 0x0000000806007c0c */ /* 0x000fc40008706670 */
[C---:B------:R-:W-:Y:S02]  /*52e0*/  ISETP.GE.OR P1, PT, R6.reuse, UR8, P1 ;  /* 0x0000000806007c0c */ /* 0x040fe40008f26670 */
[----:B------:R-:W-:Y:S01]  /*52f0*/  ISETP.GE.OR P2, PT, R6, UR8, P2 ;  /* 0x0000000806007c0c */ /* 0x000fe20009746670 */
[----:B------:R-:W-:-:S12]  /*5300*/  @P6 BRA `(.L_x_2559) ;  /* 0x0000000000346947 */ /* 0x000fd80003800000 */
        /* <DEDUP_REMOVED lines=13> */
.L_x_2559:
[----:B------:R-:W-:Y:S05]  /*53e0*/  BSYNC B0 ;  /* 0x0000000000007941 */ /* 0x000fea0003800000 */
.L_x_2558:
[----:B------:R-:W-:Y:S01]  /*53f0*/  BSSY B0, `(.L_x_2560) ;  /* 0x000000d000007945 */ /* 0x000fe20003800000 */
[----:B-1----:R-:W-:-:S03]  /*5400*/  IMAD.IADD R7, R9, 0x1, R15 ;  /* 0x0000000109077824 */ /* 0x002fc600078e020f */
        /* <DEDUP_REMOVED lines=11> */
.L_x_2561:
[----:B------:R-:W-:Y:S05]  /*54c0*/  BSYNC B0 ;  /* 0x0000000000007941 */ /* 0x000fea0003800000 */
.L_x_2560:
        /* <DEDUP_REMOVED lines=15> */
.L_x_2563:
[----:B------:R-:W-:Y:S05]  /*55c0*/  BSYNC B0 ;  /* 0x0000000000007941 */ /* 0x000fea0003800000 */
.L_x_2562:
[----:B------:R-:W-:Y:S04]  /*55d0*/  BSSY B0, `(.L_x_2564) ;  /* 0x000000f000007945 */ /* 0x000fe80003800000 */
[----:B------:R-:W-:Y:S05]  /*55e0*/  @P5 BRA `(.L_x_2565) ;  /* 0x0000000000345947 */ /* 0x000fea0003800000 */
        /* <DEDUP_REMOVED lines=13> */
.L_x_2565:
[----:B------:R-:W-:Y:S05]  /*56c0*/  BSYNC B0 ;  /* 0x0000000000007941 */ /* 0x000fea0003800000 */
.L_x_2564:
[----:B------:R-:W-:Y:S04]  /*56d0*/  BSSY B0, `(.L_x_2566) ;  /* 0x000000f000007945 */ /* 0x000fe80003800000 */
[----:B------:R-:W-:Y:S05]  /*56e0*/  @P0 BRA `(.L_x_2567) ;  /* 0x0000000000340947 */ /* 0x000fea0003800000 */
        /* <DEDUP_REMOVED lines=13> */
.L_x_2567:
[----:B------:R-:W-:Y:S05]  /*57c0*/  BSYNC B0 ;  /* 0x0000000000007941 */ /* 0x000fea0003800000 */
.L_x_2566:
[----:B------:R-:W-:Y:S04]  /*57d0*/  BSSY B0, `(.L_x_2568) ;  /* 0x000000f000007945 */ /* 0x000fe80003800000 */
[----:B------:R-:W-:Y:S05]  /*57e0*/  @P1 BRA `(.L_x_2569) ;  /* 0x0000000000341947 */ /* 0x000fea0003800000 */
[----:B-1234-:R-:W-:Y:S01]  /*57f0*/  IADD3 R11, P0, R2, 0x40, RZ ;  /* 0x00000040020b7810 */ /* 0x01efe20007f1e0ff */
        /* <DEDUP_REMOVED lines=12> */
.L_x_2569:
[----:B------:R-:W-:Y:S05]  /*58c0*/  BSYNC B0 ;  /* 0x0000000000007941 */ /* 0x000fea0003800000 */
.L_x_2568:
        /* <DEDUP_REMOVED lines=15> */
.L_x_2571:
[----:B------:R-:W-:Y:S05]  /*59c0*/  BSYNC B0 ;  /* 0x0000000000007941 */ /* 0x000fea0003800000 */
.L_x_2570:
[----:B------:R-:W-:Y:S05]  /*59d0*/  EXIT ;  /* 0x000000000000794d */ /* 0x000fea0003800000 */
.L_x_2518:
[----:B------:R-:W-:-:S08]  /*59e0*/  NOP ;  /* 0x0000000000007918 */ /* 0x000fd00000000000 */
[----:B---3--:R-:W1:-:S00]  /*59f0*/  USETMAXREG.DEALLOC.CTAPOOL 0x20 ;  /* 0x00000020000079c8 */ /* 0x008e4000080e0500 */
[----:B-1----:R-:W-:Y:S01]  /*5a00*/  LOP3.LUT R0, R0, 0x3, RZ, 0xc0, !PT ;  /* 0x0000000300007812 */ /* 0x002fe200078ec0ff */
[----:B------:R-:W-:Y:S05]  /*5a10*/  BSSY B0, `(.L_x_2572) ;  /* 0x000039a000007945 */ /* 0x000fea0003800000 */
[----:B------:R-:W1:Y:S02]  /*5a20*/  SHFL.IDX PT, R0, R0, RZ, 0x1f ;  /* 0x00001fff00007589 */ /* 0x000e6400000e0000 */
[----:B-1----:R-:W-:-:S13]  /*5a30*/  ISETP.NE.AND P0, PT, R0, RZ, PT ;  /* 0x000000ff0000720c */ /* 0x002fda0003f05270 */
[----:B------:R-:W-:Y:S05]  /*5a40*/  @!P0 BRA `(.L_x_2573) ;  /* 0x0000001000908947 */ /* 0x000fea0003800000 */
[----:B------:R-:W-:-:S13]  /*5a50*/  ISETP.NE.AND P0, PT, R0, 0x1, PT ;  /* 0x000000010000780c */ /* 0x000fda0003f05270 */
[----:B------:R-:W-:Y:S05]  /*5a60*/  @P0 BRA `(.L_x_2574) ;  /* 0x0000003800500947 */ /* 0x000fea0003800000 */
[----:B------:R-:W1:Y:S01]  /*5a70*/  S2UR UR7, SR_CTAID.X ;  /* 0x00000000000779c3 */ /* 0x000e620000002500 */
[----:B------:R-:W-:Y:S02]  /*5a80*/  ULDC UR8, c[0x0][0xb50] ;  /* 0x0002d40000087ab9 */ /* 0x000fe40000000800 */
[----:B------:R-:W-:-:S05]  /*5a90*/  UISETP.NE.AND UP0, UPT, UR8, 0x1, UPT ;  /* 0x000000010800788c */ /* 0x000fca000bf05270 */
[----:B------:R-:W2:Y:S06]  /*5aa0*/  LDC R0, c[0x0][0xb68] ;  /* 0x0002da00ff007b82 */ /* 0x000eac0000000800 */
[----:B------:R-:W-:Y:S01]  /*5ab0*/  @UP0 ULDC UR4, c[0x0][0xb54] ;  /* 0x0002d50000040ab9 */ /* 0x000fe20000000800 */
[----:B------:R-:W-:Y:S01]  /*5ac0*/  @UP0 ULDC UR9, c[0x0][0xb58] ;  /* 0x0002d60000090ab9 */ /* 0x000fe20000000800 */
[----:B-1----:R-:W-:Y:S02]  /*5ad0*/  UIMAD.WIDE.U32 UR4, UR7, UR4, URZ ;  /* 0x00000004070472a5 */ /* 0x002fe4000f8e003f */
[----:B------:R-:W-:-:S02]  /*5ae0*/  UMOV UR6, UR7 ;  /* 0x0000000700067c82 */ /* 0x000fc40008000000 */
[----:B------:R-:W-:-:S04]  /*5af0*/  @UP0 USHF.R.U32.HI UR6, URZ, UR9, UR5 ;  /* 0x000000093f060299 */ /* 0x000fc80008011605 */
[----:B------:R-:W-:Y:S02]  /*5b00*/  UIADD3 UR4, -UR6, URZ, URZ ;  /* 0x0000003f06047290 */ /* 0x000fe4000fffe13f */
[----:B--2---:R-:W-:Y:S02]  /*5b10*/  ISETP.LE.AND P0, PT, R0, UR6, PT ;  /* 0x0000000600007c0c */ /* 0x004fe4000bf03270 */
[----:B------:R-:W-:-:S11]  /*5b20*/  UIMAD UR8, UR8, UR4, UR7 ;  /* 0x00000004080872a4 */ /* 0x000fd6000f8e0207 */
[----:B------:R-:W-:Y:S05]  /*5b30*/  @!P0 BRA `(.L_x_2575) ;  /* 0x0000000000208947 */ /* 0x000fea0003800000 */
        /* <DEDUP_REMOVED lines=8> */
.L_x_2575:
[----:B------:R-:W-:Y:S01]  /*5bc0*/  ULDC UR9, c[0x0][0xb44] ;  /* 0x0002d10000097ab9 */ /* 0x000fe20000000800 */
[----:B------:R-:W-:Y:S01]  /*5bd0*/  UMOV UR7, UR8 ;  /* 0x0000000800077c82 */ /* 0x000fe20008000000 */
[----:B------:R-:W-:-:S11]  /*5be0*/  UISETP.NE.AND UP0, UPT, UR9, 0x1, UPT ;  /* 0x000000010900788c */ /* 0x000fd6000bf05270 */
[----:B------:R-:W-:Y:S02]  /*5bf0*/  @UP0 ULDC.64 UR10, c[0x0][0xb48] ;  /* 0x0002d200000a0ab9 */ /* 0x000fe40000000a00 */
[----:B------:R-:W-:-:S04]  /*5c00*/  UIMAD.WIDE.U32 UR4, UR8, UR10, URZ ;  /* 0x0000000a080472a5 */ /* 0x000fc8000f8e003f */
[----:B------:R-:W-:-:S04]  /*5c10*/  @UP0 USHF.R.U32.HI UR7, URZ, UR11, UR5 ;  /* 0x0000000b3f070299 */ /* 0x000fc80008011605 */
[----:B------:R-:W-:-:S12]  /*5c20*/  UIMAD UR4, UR7, UR9, URZ ;  /* 0x00000009070472a4 */ /* 0x000fd8000f8e023f */
.L_x_2576:
        /* <DEDUP_REMOVED lines=13> */
[----:B------:R-:W-:Y:S05]  /*5d00*/  @!P0 BRA `(.L_x_2574) ;  /* 0x0000003400a88947 */ /* 0x000fea0003800000 */
[----:B------:R-:W-:Y:S01]  /*5d10*/  ULDC UR5, c[0x0][0x280] ;  /* 0x0000a00000057ab9 */ /* 0x000fe20000000800 */
[----:B------:R-:W-:Y:S01]  /*5d20*/  ULDC UR4, c[0x0][0x290] ;  /* 0x0000a40000047ab9 */ /* 0x000fe20000000800 */
[----:B------:R-:W-:Y:S01]  /*5d30*/  UIMAD UR7, UR7, 0x60, UR5 ;  /* 0x00000060070778a4 */ /* 0x000fe2000f8e0205 */
[----:B------:R-:W-:Y:S01]  /*5d40*/  ULDC UR6, c[0x0][0x74c] ;  /* 0x0001d30000067ab9 */ /* 0x000fe20000000800 */
[----:B------:R-:W-:Y:S02]  /*5d50*/  UIADD3 UR5, UR5, 0x3f, URZ ;  /* 0x0000003f05057890 */ /* 0x000fe4000fffe03f */
[----:B------:R-:W-:Y:S02]  /*5d60*/  UIADD3 UR7, -UR6, UR7, -UR4 ;  /* 0x0000000706077290 */ /* 0x000fe4000fffe904 */
[----:B------:R-:W-:Y:S02]  /*5d70*/  USHF.R.S32.HI UR6, URZ, 0x1f, UR5 ;  /* 0x0000001f3f067899 */ /* 0x000fe40008011405 */
[----:B------:R-:W-:-:S02]  /*5d80*/  USHF.R.S32.HI UR4, URZ, 0x1f, UR7 ;  /* 0x0000001f3f047899 */ /* 0x000fc40008011407 */
[----:B------:R-:W-:Y:S02]  /*5d90*/  ULEA.HI UR5, UR6, UR5, URZ, 0x6 ;  /* 0x0000000506057291 */ /* 0x000fe4000f8f303f */
[----:B------:R-:W-:Y:S02]  /*5da0*/  ULEA.HI UR4, UR4, UR7, URZ, 0x6 ;  /* 0x0000000704047291 */ /* 0x000fe4000f8f303f */
[----:B------:R-:W-:Y:S02]  /*5db0*/  USHF.R.S32.HI UR5, URZ, 0x6, UR5 ;  /* 0x000000063f057899 */ /* 0x000fe40008011405 */
[----:B------:R-:W-:-:S04]  /*5dc0*/  USHF.R.S32.HI UR4, URZ, 0x6, UR4 ;  /* 0x000000063f047899 */ /* 0x000fc80008011404 */
[----:B------:R-:W-:-:S04]  /*5dd0*/  UISETP.LT.AND UP0, UPT, URZ, UR4, UPT ;  /* 0x000000043f00728c */ /* 0x000fc8000bf01270 */
[----:B------:R-:W-:-:S04]  /*5de0*/  USEL UR8, URZ, UR4, !UP0 ;  /* 0x000000043f087287 */ /* 0x000fc8000c000000 */
[----:B------:R-:W-:-:S06]  /*5df0*/  UISETP.GT.AND UP0, UPT, UR5, UR8, UPT ;  /* 0x000000080500728c */ /* 0x000fcc000bf04270 */
[----:B------:R-:W-:-:S13]  /*5e00*/  PLOP3.LUT P0, PT, PT, PT, UP0, 0x80, 0x0 ;  /* 0x000000000000781c */ /* 0x000fda0003f0f008 */
[----:B------:R-:W-:Y:S05]  /*5e10*/  @!P0 BRA `(.L_x_2574) ;  /* 0x0000003400648947 */ /* 0x000fea0003800000 */
[----:B------:R-:W-:Y:S01]  /*5e20*/  USHF.R.S32.HI UR4, URZ, 0x1f, UR11 ;  /* 0x0000001f3f047899 */ /* 0x000fe2000801140b */
[----:B------:R-:W-:Y:S01]  /*5e30*/  ULDC.64 UR12, c[0x0][0x2d8] ;  /* 0x0000b600000c7ab9 */ /* 0x000fe20000000a00 */
[----:B------:R-:W-:Y:S02]  /*5e40*/  ELECT P0, URZ, PT ;  /* 0x00000000003f782f */ /* 0x000fe40003800000 */
[----:B------:R-:W-:Y:S02]  /*5e50*/  UIMAD UR9, UR4, UR12, URZ ;  /* 0x0000000c040972a4 */ /* 0x000fe4000f8e023f */
[----:B------:R-:W-:Y:S02]  /*5e60*/  UIADD3 UR4, UR5, -UR8, URZ ;  /* 0x8000000805047290 */ /* 0x000fe4000fffe03f */
[----:B------:R-:W-:Y:S02]  /*5e70*/  UIMAD.WIDE.U32 UR6, UR11, UR12, URZ ;  /* 0x0000000c0b0672a5 */ /* 0x000fe4000f8e003f */
[----:B------:R-:W-:-:S02]  /*5e80*/  ULOP3.LUT UR4, UR4, 0x1, URZ, 0xc0, !UPT ;  /* 0x0000000104047892 */ /* 0x000fc4000f8ec03f */
[----:B------:R-:W-:Y:S02]  /*5e90*/  UIMAD UR9, UR11, UR13, UR9 ;  /* 0x0000000d0b0972a4 */ /* 0x000fe4000f8e0209 */
[----:B------:R-:W-:Y:S02]  /*5ea0*/  UISETP.NE.U32.AND UP0, UPT, UR4, 0x1, UPT ;  /* 0x000000010400788c */ /* 0x000fe4000bf05070 */
[----:B------:R-:W-:Y:S01]  /*5eb0*/  USHF.R.S32.HI UR11, URZ, 0x1f, UR10 ;  /* 0x0000001f3f0b7899 */ /* 0x000fe2000801140a */
[----:B------:R-:W-:Y:S01]  /*5ec0*/  ULDC.64 UR12, c[0x0][0x2e0] ;  /* 0x0000b800000c7ab9 */ /* 0x000fe20000000a00 */
[----:B------:R-:W-:Y:S02]  /*5ed0*/  UIADD3 UR7, UR7, UR9, URZ ;  /* 0x0000000907077290 */ /* 0x000fe4000fffe03f */
[----:B------:R-:W-:Y:S01]  /*5ee0*/  PLOP3.LUT P1, PT, PT, PT, UP0, 0x80, 0x0 ;  /* 0x000000000000781c */ /* 0x000fe20003f2f008 */
[----:B------:R-:W-:Y:S02]  /*5ef0*/  UIMAD UR9, UR11, UR12, URZ ;  /* 0x0000000c0b0972a4 */ /* 0x000fe4000f8e023f */
[----:B------:R-:W-:-:S02]  /*5f00*/  UIMAD.WIDE.U32 UR6, UR10, UR12, UR6 ;  /* 0x0000000c0a0672a5 */ /* 0x000fc4000f8e0006 */
[----:B------:R-:W-:-:S04]  /*5f10*/  UIMAD UR9, UR10, UR13, UR9 ;  /* 0x0000000d0a0972a4 */ /* 0x000fc8000f8e0209 */
[----:B------:R-:W-:-:S04]  /*5f20*/  UIADD3 UR25, UR7, UR9, URZ ;  /* 0x0000000907197290 */ /* 0x000fc8000fffe03f */
[----:B------:R-:W-:Y:S08]  /*5f30*/  @P1 BRA `(.L_x_2577) ;  /* 0x00000004001c1947 */ /* 0x000ff00003800000 */
        /* <DEDUP_REMOVED lines=18> */
.L_x_2579:
[----:B------:R-:W-:Y:S05]  /*6060*/  BSYNC B1 ;  /* 0x0000000000017941 */ /* 0x000fea0003800000 */
.L_x_2578:
        /* <DEDUP_REMOVED lines=18> */
.L_x_2581:
[----:B------:R-:W-:Y:S05]  /*6190*/  BSYNC B1 ;  /* 0x0000000000017941 */ /* 0x000fea0003800000 */
.L_x_2580:
        /* <DEDUP_REMOVED lines=19> */
.L_x_2583:
[----:B------:R-:W-:Y:S05]  /*62d0*/  BSYNC B1 ;  /* 0x0000000000017941 */ /* 0x000fea0003800000 */
.L_x_2582:
[----:B------:R-:W-:Y:S06]  /*62e0*/  BAR.ARV 0xa, 0xa0 ;  /* 0x0282800000007b1d */ /* 0x000fec0000002000 */
[----:B------:R-:W-:Y:S04]  /*62f0*/  BSSY B1, `(.L_x_2584) ;  /* 0x0000003000017945 */ /* 0x000fe80003800000 */
[----:B------:R-:W-:Y:S05]  /*6300*/  @!P0 BRA `(.L_x_2585) ;  /* 0x0000000000048947 */ /* 0x000fea0003800000 */
[----:B------:R-:W-:-:S04]  /*6310*/  DEPBAR.LE SB0, 0x1 ;  /* 0x000080400000791a */ /* 0x000fc80000000000 */
.L_x_2585:
[----:B------:R-:W-:Y:S05]  /*6320*/  BSYNC B1 ;  /* 0x0000000000017941 */ /* 0x000fea0003800000 */
.L_x_2584:
[----:B------:R-:W-:Y:S06]  /*6330*/  BAR.ARV 0xb, 0xa0 ;  /* 0x02c2800000007b1d */ /* 0x000fec0000002000 */
[----:B------:R-:W-:Y:S04]  /*6340*/  BSSY B1, `(.L_x_2586) ;  /* 0x0000003000017945 */ /* 0x000fe80003800000 */
[----:B------:R-:W-:Y:S05]  /*6350*/  @!P0 BRA `(.L_x_2587) ;  /* 0x0000000000048947 */ /* 0x000fea0003800000 */
[----:B------:R-:W-:-:S04]  /*6360*/  DEPBAR.LE SB0, 0x0 ;  /* 0x000080000000791a */ /* 0x000fc80000000000 */
.L_x_2587:
[----:B------:R-:W-:Y:S05]  /*6370*/  BSYNC B1 ;  /* 0x0000000000017941 */ /* 0x000fea0003800000 */
.L_x_2586:
[----:B------:R-:W-:Y:S06]  /*6380*/  BAR.ARV 0xc, 0xa0 ;  /* 0x0302800000007b1d */ /* 0x000fec0000002000 */
[----:B------:R-:W-:Y:S01]  /*6390*/  UIADD3 UR12, UR8, 0x1, URZ ;  /* 0x00000001080c7890 */ /* 0x000fe2000fffe03f */
[----:B------:R-:W-:Y:S11]  /*63a0*/  BRA `(.L_x_2588) ;  /* 0x0000000000047947 */ /* 0x000ff60003800000 */
.L_x_2577:
[----:B------:R-:W-:-:S05]  /*63b0*/  UMOV UR12, UR8 ;  /* 0x00000008000c7c82 */ /* 0x000fca0008000000 */
.L_x_2588:
[----:B------:R-:W-:-:S04]  /*63c0*/  UIADD3 UR4, UR8, 0x1, URZ ;  /* 0x0000000108047890 */ /* 0x000fc8000fffe03f */
[----:B------:R-:W-:-:S06]  /*63d0*/  UISETP.NE.AND UP0, UPT, UR5, UR4, UPT ;  /* 0x000000040500728c */ /* 0x000fcc000bf05270 */
[----:B------:R-:W-:-:S13]  /*63e0*/  PLOP3.LUT P1, PT, PT, PT, UP0, 0x80, 0x0 ;  /* 0x000000000000781c */ /* 0x000fda0003f2f008 */
[----:B------:R-:W-:Y:S05]  /*63f0*/  @!P1 BRA `(.L_x_2574) ;  /* 0x0000002c00ec9947 */ /* 0x000fea0003800000 */
[----:B------:R-:W-:Y:S01]  /*6400*/  ULDC.64 UR10, c[0x0][0x2c0] ;  /* 0x0000b000000a7ab9 */ /* 0x000fe20000000a00 */
[----:B------:R-:W-:Y:S02]  /*6410*/  UIADD3 UR23, UR9, UR7, URZ ;  /* 0x0000000709177290 */ /* 0x000fe4000fffe03f */
[----:B------:R-:W-:Y:S02]  /*6420*/  ULEA UR22, UP0, UR6, UR10, 0x2 ;  /* 0x0000000a06167291 */ /* 0x000fe4000f80103f */
[----:B------:R-:W-:Y:S02]  /*6430*/  UIMAD UR13, UR12, 0x3000, URZ ;  /* 0x000030000c0d78a4 */ /* 0x000fe4000f8e023f */
        /* <DEDUP_REMOVED lines=11> */
[----:B------:R-:W-:Y:S01]  /*64f0*/  UMOV UR4, URZ ;  /* 0x0000003f00047c82 */ /* 0x000fe20008000000 */
[----:B------:R-:W-:Y:S01]  /*6500*/  ULDC.64 UR28, c[0x0][0x2c0] ;  /* 0x0000b000001c7ab9 */ /* 0x000fe20000000a00 */
[----:B------:R-:W-:-:S09]  /*6510*/  UMOV UR24, UR13 ;  /* 0x0000000d00187c82 */ /* 0x000fd20008000000 */
.L_x_2609:
        /* <DEDUP_REMOVED lines=13> */
[----:B------:R-:W-:Y:S02]  /*65f0*/  ULEA.HI.X.SX32 UR40, UR24, UR25, 0x1, UP0 ;  /* 0x0000001918287291 */ /* 0x000fe400080f0e3f */
[----:B------:R-:W-:-:S04]  /*6600*/  ULEA UR38, UP0, UR39, UR28, 0x2 ;  /* 0x0000001c27267291 */ /* 0x000fc8000f80103f */
[----:B------:R-:W-:-:S03]  /*6610*/  ULEA.HI.X UR39, UR39, UR29, UR40, 0x2, UP0 ;  /* 0x0000001d27277291 */ /* 0x000fc600080f1428 */
[----:B------:R-:W-:Y:S01]  /*6620*/  UMOV UR40, 0x0 ;  /* 0x0000000000287882 */ /* 0x000fe20000000000 */
[----:B-1----:R-:W-:-:S03]  /*6630*/  ULEA UR26, UR27, UR26, 0x18 ;  /* 0x0000001a1b1a7291 */ /* 0x002fc6000f8ec03f */
[----:B------:R-:W-:Y:S01]  /*6640*/  UMOV UR27, 0x400 ;  /* 0x00000400001b7882 */ /* 0x000fe20000000000 */
[----:B------:R-:W-:-:S09]  /*6650*/  UIADD3 UR26, UR26, 0x12000, URZ ;  /* 0x000120001a1a7890 */ /* 0x000fd2000fffe03f */
[----:B------:R1:W-:Y:S02]  /*6660*/  UBLKRED.G.S.ADD.F32.RN [UR38], [UR26], UR27, desc[UR40] ;  /* 0x000028261a0073bb */ /* 0x0003e400080a141b */
[----:B-1----:R0:W-:Y:S02]  /*6670*/  UTMACMDFLUSH ;  /* 0x00000000000079b7 */ /* 0x0021e40000000000 */
.L_x_2590:
[----:B------:R-:W-:Y:S05]  /*6680*/  BSYNC B1 ;  /* 0x0000000000017941 */ /* 0x000fea0003800000 */
.L_x_2589:
        /* <DEDUP_REMOVED lines=12> */
.L_x_2592:
[----:B------:R-:W-:Y:S05]  /*6750*/  BSYNC B1 ;  /* 0x0000000000017941 */ /* 0x000fea0003800000 */
.L_x_2591:
        /* <DEDUP_REMOVED lines=13> */
.L_x_2594:
[----:B------:R-:W-:Y:S05]  /*6830*/  BSYNC B1 ;  /* 0x0000000000017941 */ /* 0x000fea0003800000 */
.L_x_2593:
[----:B------:R-:W-:Y:S06]  /*6840*/  BAR.ARV 0xa, 0xa0 ;  /* 0x0282800000007b1d */ /* 0x000fec0000002000 */
[----:B------:R-:W-:Y:S04]  /*6850*/  BSSY B1, `(.L_x_2595) ;  /* 0x0000003000017945 */ /* 0x000fe80003800000 */
[----:B------:R-:W-:Y:S05]  /*6860*/  @!P0 BRA `(.L_x_2596) ;  /* 0x0000000000048947 */ /* 0x000fea0003800000 */
[----:B------:R-:W-:-:S04]  /*6870*/  DEPBAR.LE SB0, 0x1 ;  /* 0x000080400000791a */ /* 0x000fc80000000000 */
.L_x_2596:
[----:B------:R-:W-:Y:S05]  /*6880*/  BSYNC B1 ;  /* 0x0000000000017941 */ /* 0x000fea0003800000 */
.L_x_2595:
[----:B------:R-:W-:Y:S06]  /*6890*/  BAR.ARV 0xb, 0xa0 ;  /* 0x02c2800000007b1d */ /* 0x000fec0000002000 */
[----:B------:R-:W-:Y:S04]  /*68a0*/  BSSY B1, `(.L_x_2597) ;  /* 0x0000003000017945 */ /* 0x000fe80003800000 */
[----:B------:R-:W-:Y:S05]  /*68b0*/  @!P0 BRA `(.L_x_2598) ;  /* 0x0000000000048947 */ /* 0x000fea0003800000 */
[----:B------:R-:W-:-:S04]  /*68c0*/  DEPBAR.LE SB0, 0x0 ;  /* 0x000080000000791a */ /* 0x000fc80000000000 */
.L_x_2598:
[----:B------:R-:W-:Y:S05]  /*68d0*/  BSYNC B1 ;  /* 0x0000000000017941 */ /* 0x000fea0003800000 */
.L_x_2597:
        /* <DEDUP_REMOVED lines=13> */
.L_x_2600:
[----:B------:R-:W-:Y:S05]  /*69b0*/  BSYNC B1 ;  /* 0x0000000000017941 */ /* 0x000fea0003800000 */
.L_x_2599:
        /* <DEDUP_REMOVED lines=12> */
.L_x_2602:
[----:B------:R-:W-:Y:S05]  /*6a80*/  BSYNC B1 ;  /* 0x0000000000017941 */ /* 0x000fea0003800000 */
.L_x_2601:
        /* <DEDUP_REMOVED lines=13> */
.L_x_2604:
[----:B------:R-:W-:Y:S05]  /*6b60*/  BSYNC B1 ;  /* 0x0000000000017941 */ /* 0x000fea0003800000 */
.L_x_2603:
[----:B------:R-:W-:Y:S06]  /*6b70*/  BAR.ARV 0xa, 0xa0 ;  /* 0x0282800000007b1d */ /* 0x000fec0000002000 */
[----:B------:R-:W-:Y:S04]  /*6b80*/  BSSY B1, `(.L_x_2605) ;  /* 0x0000003000017945 */ /* 0x000fe80003800000 */
[----:B------:R-:W-:Y:S05]  /*6b90*/  @!P0 BRA `(.L_x_2606) ;  /* 0x0000000000048947 */ /* 0x000fea0003800000 */
[----:B------:R-:W-:-:S04]  /*6ba0*/  DEPBAR.LE SB0, 0x1 ;  /* 0x000080400000791a */ /* 0x000fc80000000000 */
.L_x_2606:
[----:B------:R-:W-:Y:S05]  /*6bb0*/  BSYNC B1 ;  /* 0x0000000000017941 */ /* 0x000fea0003800000 */
.L_x_2605:
[----:B------:R-:W-:Y:S01]  /*6bc0*/  UIADD3 UR12, UR12, 0x2, URZ ;  /* 0x000000020c0c7890 */ /* 0x000fe2000fffe03f */
[----:B------:R-:W-:Y:S06]  /*6bd0*/  BAR.ARV 0xb, 0xa0 ;  /* 0x02c2800000007b1d */ /* 0x000fec0000002000 */
[----:B------:R-:W-:Y:S01]  /*6be0*/  UISETP.GE.AND UP0, UPT, UR12, UR5, UPT ;  /* 0x000000050c00728c */ /* 0x000fe2000bf06270 */
[----:B------:R-:W-:Y:S04]  /*6bf0*/  BSSY B1, `(.L_x_2607) ;  /* 0x0000003000017945 */ /* 0x000fe80003800000 */
[----:B------:R-:W-:Y:S06]  /*6c00*/  @!P0 BRA `(.L_x_2608) ;  /* 0x0000000000048947 */ /* 0x000fec0003800000 */
[----:B------:R-:W-:-:S04]  /*6c10*/  DEPBAR.LE SB0, 0x0 ;  /* 0x000080000000791a */ /* 0x000fc80000000000 */
.L_x_2608:
[----:B------:R-:W-:Y:S05]  /*6c20*/  BSYNC B1 ;  /* 0x0000000000017941 */ /* 0x000fea0003800000 */
.L_x_2607:
[----:B------:R-:W-:Y:S06]  /*6c30*/  BAR.ARV 0xc, 0xa0 ;  /* 0x0302800000007b1d */ /* 0x000fec0000002000 */
[----:B------:R-:W-:Y:S01]  /*6c40*/  PLOP3.LUT P1, PT, PT, PT, UP0, 0x80, 0x0 ;  /* 0x000000000000781c */ /* 0x000fe20003f2f008 */
[----:B------:R-:W-:Y:S02]  /*6c50*/  UIADD3 UR24, UR24, 0x6000, URZ ;  /* 0x0000600018187890 */ /* 0x000fe4000fffe03f */
[----:B------:R-:W-:-:S10]  /*6c60*/  UIADD3 UR4, UR4, 0x6000, URZ ;  /* 0x0000600004047890 */ /* 0x000fd4000fffe03f */
[----:B------:R-:W-:Y:S05]  /*6c70*/  @!P1 BRA `(.L_x_2609) ;  /* 0xfffffff800289947 */ /* 0x000fea000383ffff */
[----:B------:R-:W-:Y:S05]  /*6c80*/  BRA `(.L_x_2574) ;  /* 0x0000002400c87947 */ /* 0x000fea0003800000 */
.L_x_2573:
        /* <DEDUP_REMOVED lines=21> */
.L_x_2610:
[----:B------:R-:W-:Y:S01]  /*6de0*/  ULDC UR8, c[0x0][0xb44] ;  /* 0x0002d10000087ab9 */ /* 0x000fe20000000800 */
[----:B------:R-:W-:Y:S01]  /*6df0*/  UMOV UR35, UR7 ;  /* 0x0000000700237c82 */ /* 0x000fe20008000000 */
[----:B------:R-:W-:-:S11]  /*6e00*/  UISETP.NE.AND UP0, UPT, UR8, 0x1, UPT ;  /* 0x000000010800788c */ /* 0x000fd6000bf05270 */
[----:B------:R-:W-:Y:S02]  /*6e10*/  @UP0 ULDC.64 UR10, c[0x0][0xb48] ;  /* 0x0002d200000a0ab9 */ /* 0x000fe40000000a00 */
[----:B------:R-:W-:-:S04]  /*6e20*/  UIMAD.WIDE.U32 UR4, UR7, UR10, URZ ;  /* 0x0000000a070472a5 */ /* 0x000fc8000f8e003f */
[----:B------:R-:W-:-:S04]  /*6e30*/  @UP0 USHF.R.U32.HI UR35, URZ, UR11, UR5 ;  /* 0x0000000b3f230299 */ /* 0x000fc80008011605 */
[----:B------:R-:W-:-:S12]  /*6e40*/  UIMAD UR4, UR35, UR8, URZ ;  /* 0x00000008230472a4 */ /* 0x000fd8000f8e023f */
.L_x_2611:
[----:B------:R-:W-:Y:S01]  /*6e50*/  ULDC UR8, c[0x0][0xb38] ;  /* 0x0002ce0000087ab9 */ /* 0x000fe20000000800 */
[----:B------:R-:W-:Y:S01]  /*6e60*/  UIADD3 UR4, UR7, -UR4, URZ ;  /* 0x8000000407047290 */ /* 0x000fe2000fffe03f */
[----:B------:R-:W-:Y:S01]  /*6e70*/  IMAD.MOV.U32 R16, RZ, RZ, 0x1 ;  /* 0x00000001ff107424 */ /* 0x000fe200078e00ff */
[----:B------:R-:W-:Y:S01]  /*6e80*/  UISETP.NE.AND UP0, UPT, UR8, 0x1, UPT ;  /* 0x000000010800788c */ /* 0x000fe2000bf05270 */
[----:B------:R-:W-:Y:S01]  /*6e90*/  IMAD.MOV.U32 R23, RZ, RZ, RZ ;  /* 0x000000ffff177224 */ /* 0x000fe200078e00ff */
[----:B------:R-:W-:Y:S01]  /*6ea0*/  ULDC UR5, c[0x0][0xb44] ;  /* 0x0002d10000057ab9 */ /* 0x000fe20000000800 */
[----:B------:R-:W-:Y:S01]  /*6eb0*/  IMAD.MOV.U32 R10, RZ, RZ, 0x1 ;  /* 0x00000001ff0a7424 */ /* 0x000fe200078e00ff */
[----:B------:R-:W-:-:S07]  /*6ec0*/  UIMAD UR6, UR6, UR5, UR4 ;  /* 0x00000005060672a4 */ /* 0x000fce000f8e0204 */
        /* <DEDUP_REMOVED lines=9> */
[----:B------:R-:W1:Y:S01]  /*6f60*/  LDC R2, c[0x0][0x280] ;  /* 0x0000a000ff027b82 */ /* 0x000e620000000800 */
[----:B------:R-:W-:Y:S01]  /*6f70*/  UIMAD UR35, UR35, 0x60, URZ ;  /* 0x00000060232378a4 */ /* 0x000fe2000f8e023f */
[----:B------:R-:W-:-:S06]  /*6f80*/  ULDC UR4, c[0x0][0x74c] ;  /* 0x0001d30000047ab9 */ /* 0x000fcc0000000800 */
[----:B------:R-:W1:Y:S02]  /*6f90*/  LDC R3, c[0x0][0x290] ;  /* 0x0000a400ff037b82 */ /* 0x000e640000000800 */
[----:B-1----:R-:W-:Y:S01]  /*6fa0*/  IADD3 R0, -R3, UR35, R2 ;  /* 0x0000002303007c10 */ /* 0x002fe2000fffe102 */
[----:B------:R-:W-:-:S04]  /*6fb0*/  VIADD R2, R2, 0x3f ;  /* 0x0000003f02027836 */ /* 0x000fc80000000000 */
[----:B------:R-:W-:Y:S01]  /*6fc0*/  VIADD R0, R0, -UR4 ;  /* 0x8000000400007c36 */ /* 0x000fe20008000000 */
[----:B------:R-:W-:-:S04]  /*6fd0*/  SHF.R.S32.HI R5, RZ, 0x1f, R2 ;  /* 0x0000001fff057819 */ /* 0x000fc80000011402 */
[----:B------:R-:W-:Y:S02]  /*6fe0*/  SHF.R.S32.HI R3, RZ, 0x1f, R0 ;  /* 0x0000001fff037819 */ /* 0x000fe40000011400 */
[----:B------:R-:W-:Y:S02]  /*6ff0*/  LEA.HI R4, R5, R2, RZ, 0x6 ;  /* 0x0000000205047211 */ /* 0x000fe400078f30ff */
[----:B------:R-:W-:Y:S02]  /*7000*/  LEA.HI R3, R3, R0, RZ, 0x6 ;  /* 0x0000000003037211 */ /* 0x000fe400078f30ff */
[----:B------:R-:W-:Y:S02]  /*7010*/  SHF.R.S32.HI R4, RZ, 0x6, R4 ;  /* 0x00000006ff047819 */ /* 0x000fe40000011404 */
[----:B------:R-:W-:-:S04]  /*7020*/  SHF.R.S32.HI R3, RZ, 0x6, R3 ;  /* 0x00000006ff037819 */ /* 0x000fc80000011403 */
[----:B------:R-:W-:-:S04]  /*7030*/  VIMNMX R5, RZ, R3, !PT ;  /* 0x00000003ff057248 */ /* 0x000fc80007fe0100 */
[----:B------:R-:W-:-:S13]  /*7040*/  ISETP.GT.AND P0, PT, R4, R5, PT ;  /* 0x000000050400720c */ /* 0x000fda0003f04270 */
[----:B------:R-:W-:Y:S05]  /*7050*/  @!P0 BRA `(.L_x_2612) ;  /* 0x0000002000508947 */ /* 0x000fea0003800000 */
[----:B------:R-:W1:Y:S01]  /*7060*/  LDC.64 R8, c[0x0][0x718] ;  /* 0x0001c600ff087b82 */ /* 0x000e620000000a00 */
[----:B------:R-:W-:Y:S01]  /*7070*/  IMAD.U32 R3, RZ, RZ, UR28 ;  /* 0x0000001cff037e24 */ /* 0x000fe2000f8e00ff */
[----:B------:R-:W-:Y:S01]  /*7080*/  ULDC UR4, c[0x0][0x2e8] ;  /* 0x0000ba0000047ab9 */ /* 0x000fe20000000800 */
[----:B------:R-:W-:Y:S01]  /*7090*/  ELECT P0, URZ, PT ;  /* 0x00000000003f782f */ /* 0x000fe20003800000 */
[----:B------:R-:W-:Y:S01]  /*70a0*/  BSSY B1, `(.L_x_2612) ;  /* 0x000020f000017945 */ /* 0x000fe20003800000 */
[----:B------:R-:W-:Y:S01]  /*70b0*/  UISETP.NE.AND UP0, UPT, UR4, 0x1, UPT ;  /* 0x000000010400788c */ /* 0x000fe2000bf05270 */
[----:B------:R-:W-:Y:S01]  /*70c0*/  SHF.R.S32.HI R3, RZ, 0x1f, R3 ;  /* 0x0000001fff037819 */ /* 0x000fe20000011403 */
[----:B------:R-:W-:Y:S01]  /*70d0*/  UMOV UR36, UR28 ;  /* 0x0000001c00247c82 */ /* 0x000fe20008000000 */
[----:B------:R-:W2:Y:S01]  /*70e0*/  LDC.64 R6, c[0x0][0x730] ;  /* 0x0001cc00ff067b82 */ /* 0x000ea20000000a00 */
[----:B------:R-:W-:-:S07]  /*70f0*/  IMAD.MOV.U32 R23, RZ, RZ, RZ ;  /* 0x000000ffff177224 */ /* 0x000fce00078e00ff */
[----:B------:R-:W3:Y:S01]  /*7100*/  LDC.64 R10, c[0x0][0x720] ;  /* 0x0001c800ff0a7b82 */ /* 0x000ee20000000a00 */
[----:B------:R-:W-:Y:S01]  /*7110*/  @UP0 ULDC UR4, c[0x0][0x2ec] ;  /* 0x0000bb0000040ab9 */ /* 0x000fe20000000800 */
[----:B------:R-:W-:Y:S01]  /*7120*/  @UP0 ULDC UR6, c[0x0][0x2f0] ;  /* 0x0000bc0000060ab9 */ /* 0x000fe20000000800 */
[----:B------:R-:W-:-:S04]  /*7130*/  UIMAD.WIDE.U32 UR4, UR28, UR4, URZ ;  /* 0x000000041c0472a5 */ /* 0x000fc8000f8e003f */
[----:B------:R-:W-:Y:S01]  /*7140*/  @UP0 USHF.R.U32.HI UR36, URZ, UR6, UR5 ;  /* 0x000000063f240299 */ /* 0x000fe20008011605 */
[----:B-1----:R-:W-:-:S04]  /*7150*/  IMAD R0, R3, R8, RZ ;  /* 0x0000000803007224 */ /* 0x002fc800078e02ff */
[----:B------:R-:W-:Y:S02]  /*7160*/  IMAD R13, R9, UR28, R0 ;  /* 0x0000001c090d7c24 */ /* 0x000fe4000f8e0200 */
[----:B------:R-:W-:-:S04]  /*7170*/  IMAD.WIDE.U32 R8, R8, UR28, RZ ;  /* 0x0000001c08087c25 */ /* 0x000fc8000f8e00ff */
[----:B--2---:R-:W-:Y:S02]  /*7180*/  IMAD R12, R3, R6, RZ ;  /* 0x00000006030c7224 */ /* 0x004fe400078e02ff */
[----:B------:R-:W1:Y:S01]  /*7190*/  LDC.64 R2, c[0x0][0x738] ;  /* 0x0001ce00ff027b82 */ /* 0x000e620000000a00 */
[----:B------:R-:W-:Y:S02]  /*71a0*/  IMAD.U32 R0, RZ, RZ, UR29 ;  /* 0x0000001dff007e24 */ /* 0x000fe4000f8e00ff */
[----:B------:R-:W-:Y:S02]  /*71b0*/  IMAD.IADD R9, R9, 0x1, R13 ;  /* 0x0000000109097824 */ /* 0x000fe400078e020d */
[----:B------:R-:W-:Y:S01]  /*71c0*/  IMAD R15, R7, UR28, R12 ;  /* 0x0000001c070f7c24 */ /* 0x000fe2000f8e020c */
[----:B------:R-:W-:Y:S01]  /*71d0*/  SHF.R.S32.HI R13, RZ, 0x1f, R0 ;  /* 0x0000001fff0d7819 */ /* 0x000fe20000011400 */
[----:B------:R-:W-:-:S04]  /*71e0*/  IMAD.WIDE.U32 R6, R6, UR28, RZ ;  /* 0x0000001c06067c25 */ /* 0x000fc8000f8e00ff */
[----:B---3--:R-:W-:Y:S02]  /*71f0*/  IMAD R0, R13, R10, RZ ;  /* 0x0000000a0d007224 */ /* 0x008fe400078e02ff */
[----:B------:R-:W-:Y:S02]  /*7200*/  IMAD.IADD R7, R7, 0x1, R15 ;  /* 0x0000000107077824 */ /* 0x000fe400078e020f */
[----:B------:R-:W-:Y:S02]  /*7210*/  IMAD R11, R11, UR29, R0 ;  /* 0x0000001d0b0b7c24 */ /* 0x000fe4000f8e0200 */
[----:B------:R-:W-:-:S04]  /*7220*/  IMAD.WIDE.U32 R8, R10, UR29, R8 ;  /* 0x0000001d0a087c25 */ /* 0x000fc8000f8e0008 */
[----:B------:R-:W-:Y:S02]  /*7230*/  IMAD.MOV.U32 R10, RZ, RZ, 0x1 ;  /* 0x00000001ff0a7424 */ /* 0x000fe400078e00ff */
[----:B-1----:R-:W-:Y:S02]  /*7240*/  IMAD R0, R13, R2, RZ ;  /* 0x000000020d007224 */ /* 0x002fe400078e02ff */
[----:B------:R-:W-:-:S04]  /*7250*/  IMAD.WIDE.U32 R6, R2, UR29, R6 ;  /* 0x0000001d02067c25 */ /* 0x000fc8000f8e0006 */
[----:B------:R-:W-:Y:S01]  /*7260*/  IMAD R3, R3, UR29, R0 ;  /* 0x0000001d03037c24 */ /* 0x000fe2000f8e0200 */
[----:B------:R-:W-:Y:S06]  /*7270*/  @!P0 BRA `(.L_x_2613) ;  /* 0x0000001c00c48947 */ /* 0x000fec0003800000 */
[----:B------:R-:W1:Y:S01]  /*7280*/  S2R R13, SR_CgaCtaId ;  /* 0x00000000000d7919 */ /* 0x000e620000008800 */
[----:B------:R-:W-:Y:S01]  /*7290*/  MOV R12, 0x400 ;  /* 0x00000400000c7802 */ /* 0x000fe20000000f00 */
[----:B------:R-:W-:Y:S01]  /*72a0*/  IMAD.MOV.U32 R0, RZ, RZ, 0x1 ;  /* 0x00000001ff007424 */ /* 0x000fe200078e00ff */
[----:B------:R-:W2:Y:S02]  /*72b0*/  S2R R14, SR_TID.X ;  /* 0x00000000000e7919 */ /* 0x000ea40000002100 */
[----:B-1----:R-:W-:Y:S02]  /*72c0*/  LEA R12, R13, R12, 0x18 ;  /* 0x0000000c0d0c7211 */ /* 0x002fe400078ec0ff */
[----:B------:R-:W-:Y:S02]  /*72d0*/  SHF.L.U32 R13, R0, 0x1f, RZ ;  /* 0x0000001f000d7819 */ /* 0x000fe400000006ff */
[----:B--2---:R-:W-:Y:S01]  /*72e0*/  LOP3.LUT P0, RZ, R14, 0x7f, RZ, 0xc0, !PT ;  /* 0x0000007f0eff7812 */ /* 0x004fe2000780c0ff */
[----:B------:R-:W-:Y:S01]  /*72f0*/  IMAD.IADD R14, R9, 0x1, R11 ;  /* 0x00000001090e7824 */ /* 0x000fe200078e020b */
[----:B------:R-:W1:Y:S02]  /*7300*/  SYNCS.PHASECHK.TRANS64.TRYWAIT P1, [R12+URZ+0x36420], R13 ;  /* 0x0364200d0c0075a7 */ /* 0x000e64000802017f */
[----:B-1----:R-:W-:Y:S09]  /*7310*/  @!P1 BRA `(.L_x_2614) ;  /* 0x0000002000849947 */ /* 0x002ff20003800000 */
.L_x_2641:
        /* <DEDUP_REMOVED lines=9> */
.L_x_2615:
[----:B------:R-:W-:Y:S01]  /*73b0*/  R2UR UR27, R5 ;  /* 0x00000000051b72ca */ /* 0x000fe200000e0000 */
[----:B------:R-:W2:Y:S01]  /*73c0*/  LDC.64 R18, c[0x0][0x198] ;  /* 0x00006600ff127b82 */ /* 0x000ea20000000a00 */
[----:B------:R-:W-:Y:S01]  /*73d0*/  ULDC.64 UR4, c[0x0][0x700] ;  /* 0x0001c00000047ab9 */ /* 0x000fe20000000a00 */
[----:B------:R-:W-:Y:S01]  /*73e0*/  R2UR UR32, R12 ;  /* 0x000000000c2072ca */ /* 0x000fe200000e0000 */
[----:B------:R-:W-:Y:S01]  /*73f0*/  IMAD.U32 R11, RZ, RZ, UR4 ;  /* 0x00000004ff0b7e24 */ /* 0x000fe2000f8e00ff */
[----:B------:R-:W-:Y:S01]  /*7400*/  UMOV UR30, 0x0 ;  /* 0x00000000001e7882 */ /* 0x000fe20000000000 */
[----:B------:R-:W-:Y:S01]  /*7410*/  IMAD.U32 R0, RZ, RZ, UR5 ;  /* 0x00000005ff007e24 */ /* 0x000fe2000f8e00ff */
[----:B------:R-:W-:Y:S01]  /*7420*/  UMOV UR31, 0x14f00000 ;  /* 0x14f00000001f7882 */ /* 0x000fe20000000000 */
[----:B------:R-:W-:Y:S01]  /*7430*/  UMOV UR26, URZ ;  /* 0x0000003f001a7c82 */ /* 0x000fe20008000000 */
[----:B------:R-:W-:Y:S01]  /*7440*/  UMOV UR18, 0x40 ;  /* 0x0000004000127882 */ /* 0x000fe20000000000 */
[----:B------:R-:W-:Y:S01]  /*7450*/  UMOV UR20, UR28 ;  /* 0x0000001c00147c82 */ /* 0x000fe20008000000 */
[----:B------:R-:W-:Y:S01]  /*7460*/  UMOV UR21, UR29 ;  /* 0x0000001d00157c82 */ /* 0x000fe20008000000 */
[----:B------:R-:W-:Y:S01]  /*7470*/  UMOV UR10, 0x80 ;  /* 0x00000080000a7882 */ /* 0x000fe20000000000 */
[----:B------:R-:W-:Y:S01]  /*7480*/  USHF.L.U32 UR27, UR27, 0x6, URZ ;  /* 0x000000061b1b7899 */ /* 0x000fe2000800063f */
[----:B------:R-:W-:Y:S01]  /*7490*/  IMAD.MOV.U32 R17, RZ, RZ, 0x12000 ;  /* 0x00012000ff117424 */ /* 0x000fe200078e00ff */
[----:B------:R-:W-:Y:S01]  /*74a0*/  UMOV UR12, UR28 ;  /* 0x0000001c000c7c82 */ /* 0x000fe20008000000 */
[----:B------:R-:W-:Y:S01]  /*74b0*/  UIADD3 UR25, UR32, 0x36410, URZ ;  /* 0x0003641020197890 */ /* 0x000fe2000fffe03f */
[----:B------:R-:W-:Y:S01]  /*74c0*/  IMAD.MOV.U32 R23, RZ, RZ, 0x1 ;  /* 0x00000001ff177424 */ /* 0x000fe200078e00ff */
[----:B------:R-:W-:Y:S01]  /*74d0*/  UIADD3 UR24, UR32, 0x1e000, URZ ;  /* 0x0001e00020187890 */ /* 0x000fe2000fffe03f */
[----:B------:R-:W-:Y:S01]  /*74e0*/  IMAD.U32 R3, RZ, RZ, UR27 ;  /* 0x0000001bff037e24 */ /* 0x000fe2000f8e00ff */
[----:B------:R-:W-:Y:S01]  /*74f0*/  IADD3 R2, P1, R8, UR27, RZ ;  /* 0x0000001b08027c10 */ /* 0x000fe2000ff3e0ff */
[----:B------:R-:W-:-:S02]  /*7500*/  UIADD3 UR16, UR32, 0x20000, URZ ;  /* 0x0002000020107890 */ /* 0x000fc4000fffe03f */
[----:B------:R-:W-:Y:S01]  /*7510*/  UIADD3 UR8, UR32, 0x22000, URZ ;  /* 0x0002200020087890 */ /* 0x000fe2000fffe03f */
[----:B------:R-:W-:Y:S01]  /*7520*/  LEA.HI.X.SX32 R3, R3, R14, 0x1, P1 ;  /* 0x0000000e03037211 */ /* 0x000fe200008f0eff */
[----:B--2---:R-:W-:Y:S01]  /*7530*/  IMAD.MOV.U32 R20, RZ, RZ, R18 ;  /* 0x000000ffff147224 */ /* 0x004fe200078e0012 */
[C---:B------:R-:W-:Y:S01]  /*7540*/  LEA R10, P1, R2.reuse, R11, 0x2 ;  /* 0x0000000b020a7211 */ /* 0x040fe200078210ff */
[----:B------:R-:W-:Y:S01]  /*7550*/  IMAD.MOV.U32 R21, RZ, RZ, R19 ;  /* 0x000000ffff157224 */ /* 0x000fe200078e0013 */
[----:B------:R-:W-:Y:S02]  /*7560*/  UIADD3 UR40, UR32, 0x30000, URZ ;  /* 0x0003000020287890 */ /* 0x000fe4000fffe03f */
[----:B------:R-:W-:Y:S01]  /*7570*/  LEA.HI.X R2, R2, R0, R3, 0x2, P1 ;  /* 0x0000000002027211 */ /* 0x000fe200008f1403 */
[----:B------:R-:W-:Y:S01]  /*7580*/  UMOV UR17, UR25 ;  /* 0x0000001900117c82 */ /* 0x000fe20008000000 */
[----:B------:R-:W-:Y:S01]  /*7590*/  R2UR UR14, R10 ;  /* 0x000000000a0e72ca */ /* 0x000fe200000e0000 */
[----:B------:R-:W-:Y:S01]  /*75a0*/  UMOV UR19, UR27 ;  /* 0x0000001b00137c82 */ /* 0x000fe20008000000 */
[----:B------:R-:W-:Y:S01]  /*75b0*/  R2UR UR15, R2 ;  /* 0x00000000020f72ca */ /* 0x000fe200000e0000 */
[----:B------:R-:W-:Y:S01]  /*75c0*/  UMOV UR13, UR29 ;  /* 0x0000001d000d7c82 */ /* 0x000fe20008000000 */
[----:B------:R-:W-:Y:S01]  /*75d0*/  IADD3 R2, P1, R20, 0x2f0, RZ ;  /* 0x000002f014027810 */ /* 0x000fe20007f3e0ff */
[----:B------:R-:W-:Y:S01]  /*75e0*/  UMOV UR9, UR25 ;  /* 0x0000001900097c82 */ /* 0x000fe20008000000 */
[----:B------:R-:W-:Y:S01]  /*75f0*/  UMOV UR11, UR27 ;  /* 0x0000001b000b7c82 */ /* 0x000fe20008000000 */
[----:B------:R-:W-:Y:S01]  /*7600*/  UMOV UR33, 0x10 ;  /* 0x0000001000217882 */ /* 0x000fe20000000000 */
[----:B------:R-:W-:Y:S01]  /*7610*/  R2UR UR6, R2 ;  /* 0x00000000020672ca */ /* 0x000fe200000e0000 */
[----:B------:R-:W-:Y:S01]  /*7620*/  UMOV UR41, UR25 ;  /* 0x0000001900297c82 */ /* 0x000fe20008000000 */
[----:B------:R-:W-:Y:S01]  /*7630*/  IADD3 R2, P2, R20, 0x3f0, RZ ;  /* 0x000003f014027810 */ /* 0x000fe20007f5e0ff */
[----:B------:R-:W-:Y:S01]  /*7640*/  VIADD R10, R4, 0xffffffff ;  /* 0xffffffff040a7836 */ /* 0x000fe20000000000 */
[----:B------:R-:W-:-:S02]  /*7650*/  UIADD3 UR48, UR32, 0x3000, URZ ;  /* 0x0000300020307890 */ /* 0x000fc4000fffe03f */
[----:B------:R-:W-:Y:S01]  /*7660*/  R2UR UR4, R2 ;  /* 0x00000000020472ca */ /* 0x000fe200000e0000 */
[--C-:B------:R-:W-:Y:S01]  /*7670*/  IMAD.X R2, RZ, RZ, R21.reuse, P1 ;  /* 0x000000ffff027224 */ /* 0x100fe200008e0615 */
[----:B------:R-:W-:Y:S01]  /*7680*/  UMOV UR38, 0x0 ;  /* 0x0000000000267882 */ /* 0x000fe20000000000 */
[----:B------:R-:W-:Y:S01]  /*7690*/  UMOV UR39, 0x10000000 ;  /* 0x1000000000277882 */ /* 0x000fe20000000000 */
[----:B------:R-:W-:Y:S01]  /*76a0*/  UMOV UR37, UR29 ;  /* 0x0000001d00257c82 */ /* 0x000fe20008000000 */
[----:B------:R-:W-:Y:S01]  /*76b0*/  UMOV UR34, UR26 ;  /* 0x0000001a00227c82 */ /* 0x000fe20008000000 */
[----:B------:R-:W-:Y:S01]  /*76c0*/  R2UR UR7, R2 ;  /* 0x00000000020772ca */ /* 0x000fe200000e0000 */
[--C-:B------:R-:W-:Y:S01]  /*76d0*/  IMAD.X R2, RZ, RZ, R21.reuse, P2 ;  /* 0x000000ffff027224 */ /* 0x100fe200010e0615 */
[----:B------:R-:W-:Y:S01]  /*76e0*/  UMOV UR50, 0x40 ;  /* 0x0000004000327882 */ /* 0x000fe20000000000 */
[----:B------:R-:W-:Y:S01]  /*76f0*/  UMOV UR51, UR35 ;  /* 0x0000002300337c82 */ /* 0x000fe20008000000 */
[----:B------:R-:W-:Y:S01]  /*7700*/  UMOV UR52, UR36 ;  /* 0x0000002400347c82 */ /* 0x000fe20008000000 */
[----:B------:R-:W-:Y:S01]  /*7710*/  UMOV UR53, UR29 ;  /* 0x0000001d00357c82 */ /* 0x000fe20008000000 */
[----:B------:R-:W-:Y:S01]  /*7720*/  R2UR UR5, R2 ;  /* 0x00000000020572ca */ /* 0x000fe200000e0000 */
[----:B------:R-:W-:Y:S01]  /*7730*/  UMOV UR42, 0x80 ;  /* 0x00000080002a7882 */ /* 0x000fe20000000000 */
[----:B------:R-:W-:Y:S01]  /*7740*/  IADD3 R2, P1, R20, 0xf0, RZ ;  /* 0x000000f014027810 */ /* 0x000fe20007f3e0ff */
[----:B------:R-:W-:Y:S01]  /*7750*/  UMOV UR43, UR35 ;  /* 0x00000023002b7c82 */ /* 0x000fe20008000000 */
[----:B------:R-:W-:Y:S01]  /*7760*/  UMOV UR44, UR36 ;  /* 0x00000024002c7c82 */ /* 0x000fe20008000000 */
[----:B------:R-:W-:Y:S01]  /*7770*/  UMOV UR45, UR29 ;  /* 0x0000001d002d7c82 */ /* 0x000fe20008000000 */
[----:B------:R-:W-:Y:S01]  /*7780*/  R2UR UR22, R2 ;  /* 0x00000000021672ca */ /* 0x000fe200000e0000 */
[----:B------:R-:W-:Y:S01]  /*7790*/  IMAD.X R3, RZ, RZ, R21, P1 ;  /* 0x000000ffff037224 */ /* 0x000fe200008e0615 */
[----:B------:R-:W-:Y:S01]  /*77a0*/  ISETP.GE.AND P1, PT, R5, R10, PT ;  /* 0x0000000a0500720c */ /* 0x000fe20003f26270 */
[----:B------:R2:W-:Y:S03]  /*77b0*/  STL [R1+0x4], R10 ;  /* 0x0000040a01007387 */ /* 0x0005e60000100800 */
[----:B------:R-:W-:Y:S01]  /*77c0*/  R2UR UR23, R3 ;  /* 0x00000000031772ca */ /* 0x000fe200000e0000 */
[----:B--2---:R-:W-:-:S12]  /*77d0*/  IMAD.MOV.U32 R10, RZ, RZ, 0x1 ;  /* 0x00000001ff0a7424 */ /* 0x004fd800078e00ff */
[----:B------:R-:W-:Y:S01]  /*77e0*/  UTMALDG.4D [UR24], [UR22], desc[UR30] ;  /* 0x00001e18160075b4 */ /* 0x000fe20008019000 */
[----:B------:R2:W-:Y:S01]  /*77f0*/  UTMALDG.4D [UR16], [UR22], desc[UR30] ;  /* 0x00001e10160075b4 */ /* 0x0005e20008019000 */
[----:B------:R-:W-:Y:S01]  /*7800*/  UTMALDG.4D [UR8], [UR22], desc[UR30] ;  /* 0x00001e08160075b4 */ /* 0x000fe20008019000 */
[----:B------:R3:W-:Y:S01]  /*7810*/  UBLKCP.S.G [UR40], [UR14], UR33 ;  /* 0x000000280e0073ba */ /* 0x0007e20008000221 */
[----:B------:R4:W-:Y:S01]  /*7820*/  SYNCS.ARRIVE.TRANS64 RZ, [R12+URZ+0x36400], R17 ;  /* 0x036400110cff79a7 */ /* 0x0009e2000800003f */
[----:B--2---:R-:W-:Y:S01]  /*7830*/  UIADD3 UR16, UR32, 0x9000, URZ ;  /* 0x0000900020107890 */ /* 0x004fe2000fffe03f */
[----:B------:R-:W-:Y:S01]  /*7840*/  UMOV UR19, UR35 ;  /* 0x0000002300137c82 */ /* 0x000fe20008000000 */
[----:B------:R-:W-:Y:S01]  /*7850*/  UMOV UR20, UR36 ;  /* 0x0000002400147c82 */ /* 0x000fe20008000000 */
[----:B------:R-:W-:Y:S01]  /*7860*/  UMOV UR18, UR26 ;  /* 0x0000001a00127c82 */ /* 0x000fe20008000000 */
[----:B---3--:R-:W-:Y:S02]  /*7870*/  UIADD3 UR33, UR32, 0x36400, URZ ;  /* 0x0003640020217890 */ /* 0x008fe4000fffe03f */
[----:B------:R-:W-:-:S02]  /*7880*/  UIADD3 UR40, UR32, 0x6000, URZ ;  /* 0x0000600020287890 */ /* 0x000fc4000fffe03f */
[----:B------:R-:W-:Y:S01]  /*7890*/  UIADD3 UR8, UR32, 0xc000, URZ ;  /* 0x0000c00020087890 */ /* 0x000fe2000fffe03f */
[----:B------:R-:W-:Y:S02]  /*78a0*/  UMOV UR10, 0x40 ;  /* 0x00000040000a7882 */ /* 0x000fe40000000000 */
[----:B------:R-:W-:Y:S01]  /*78b0*/  UMOV UR49, UR33 ;  /* 0x0000002100317c82 */ /* 0x000fe20008000000 */
[----:B------:R-:W-:Y:S01]  /*78c0*/  UMOV UR41, UR33 ;  /* 0x0000002100297c82 */ /* 0x000fe20008000000 */
[----:B------:R2:W-:Y:S01]  /*78d0*/  UTMALDG.4D [UR32], [UR6], desc[UR38] ;  /* 0x00002620060075b4 */ /* 0x0005e20008019000 */
[----:B------:R-:W-:Y:S01]  /*78e0*/  UMOV UR17, UR33 ;  /* 0x0000002100117c82 */ /* 0x000fe20008000000 */
[----:B------:R-:W-:Y:S01]  /*78f0*/  UMOV UR11, UR35 ;  /* 0x00000023000b7c82 */ /* 0x000fe20008000000 */
[----:B------:R-:W-:Y:S01]  /*7900*/  UMOV UR12, UR36 ;  /* 0x00000024000c7c82 */ /* 0x000fe20008000000 */
[----:B------:R-:W-:Y:S01]  /*7910*/  UMOV UR9, UR33 ;  /* 0x0000002100097c82 */ /* 0x000fe20008000000 */
[----:B------:R4:W-:Y:S01]  /*7920*/  UTMALDG.4D [UR48], [UR6], desc[UR38] ;  /* 0x00002630060075b4 */ /* 0x0009e20008019000 */
[----:B------:R4:W-:Y:S01]  /*7930*/  UTMALDG.4D [UR40], [UR6], desc[UR38] ;  /* 0x00002628060075b4 */ /* 0x0009e20008019000 */
[----:B------:R4:W-:Y:S01]  /*7940*/  UTMALDG.4D [UR16], [UR4], desc[UR38] ;  /* 0x00002610040075b4 */ /* 0x0009e20008019000 */
[----:B--2---:R-:W-:Y:S01]  /*7950*/  UIADD3 UR32, UR32, 0xf000, URZ ;  /* 0x0000f00020207890 */ /* 0x004fe2000fffe03f */
[----:B------:R-:W-:Y:S01]  /*7960*/  UMOV UR34, 0x80 ;  /* 0x0000008000227882 */ /* 0x000fe20000000000 */
[----:B------:R4:W-:Y:S07]  /*7970*/  UTMALDG.4D [UR8], [UR4], desc[UR38] ;  /* 0x00002608040075b4 */ /* 0x0009ee0008019000 */
[----:B------:R4:W-:Y:S02]  /*7980*/  UTMALDG.4D [UR32], [UR4], desc[UR38] ;  /* 0x00002620040075b4 */ /* 0x0009e40008019000 */
[----:B----4-:R-:W-:Y:S05]  /*7990*/  @P1 BRA `(.L_x_2616) ;  /* 0x0000001400201947 */ /* 0x010fea0003800000 */
[-C--:B------:R-:W-:Y:S01]  /*79a0*/  LOP3.LUT R17, RZ, R5.reuse, RZ, 0x33, !PT ;  /* 0x00000005ff117212 */ /* 0x080fe200078e33ff */
[C---:B------:R-:W-:Y:S02]  /*79b0*/  VIADD R10, R4.reuse, 0xfffffffe ;  /* 0xfffffffe040a7836 */ /* 0x040fe40000000000 */
[----:B------:R-:W-:Y:S02]  /*79c0*/  IMAD.MOV.U32 R23, RZ, RZ, 0x1 ;  /* 0x00000001ff177424 */ /* 0x000fe400078e00ff */
[----:B------:R-:W-:Y:S01]  /*79d0*/  IMAD.IADD R17, R4, 0x1, R17 ;  /* 0x0000000104117824 */ /* 0x000fe200078e0211 */
[----:B------:R-:W-:Y:S01]  /*79e0*/  ISETP.NE.AND P1, PT, R10, R5, PT ;  /* 0x000000050a00720c */ /* 0x000fe20003f25270 */
[----:B------:R-:W-:Y:S02]  /*79f0*/  IMAD.MOV.U32 R24, RZ, RZ, R5 ;  /* 0x000000ffff187224 */ /* 0x000fe400078e0005 */
[----:B------:R-:W-:Y:S01]  /*7a00*/  IMAD.MOV.U32 R16, RZ, RZ, 0x1 ;  /* 0x00000001ff107424 */ /* 0x000fe200078e00ff */
[----:B------:R-:W-:-:S05]  /*7a10*/  LOP3.LUT R4, R17, 0x1, RZ, 0xc0, !PT ;  /* 0x0000000111047812 */ /* 0x000fca00078ec0ff */
[----:B------:R2:W-:Y:S04]  /*7a20*/  STL [R1], R4 ;  /* 0x0000000401007387 */ /* 0x0005e80000100800 */
[----:B------:R-:W-:Y:S05]  /*7a30*/  @!P1 BRA `(.L_x_2617) ;  /* 0x0000000c005c9947 */ /* 0x000fea0003800000 */
[----:B------:R-:W-:Y:S02]  /*7a40*/  IMAD.IADD R25, R17, 0x1, -R4 ;  /* 0x0000000111197824 */ /* 0x000fe400078e0a04 */
[----:B------:R-:W-:Y:S02]  /*7a50*/  IMAD.MOV.U32 R24, RZ, RZ, R5 ;  /* 0x000000ffff187224 */ /* 0x000fe400078e0005 */
[----:B------:R-:W-:-:S07]  /*7a60*/  IMAD.MOV.U32 R16, RZ, RZ, 0x1 ;  /* 0x00000001ff107424 */ /* 0x000fce00078e00ff */
.L_x_2626:
[----:B-1----:R-:W-:-:S05]  /*7a70*/  IMAD.MOV.U32 R13, RZ, RZ, 0x1 ;  /* 0x00000001ff0d7424 */ /* 0x002fca00078e00ff */
[----:B------:R-:W-:-:S04]  /*7a80*/  SHF.L.U32 R13, R13, 0x1f, RZ ;  /* 0x0000001f0d0d7819 */ /* 0x000fc800000006ff */
[----:B------:R-:W1:Y:S02]  /*7a90*/  SYNCS.PHASECHK.TRANS64.TRYWAIT P1, [R12+URZ+0x36438], R13 ;  /* 0x0364380d0c0075a7 */ /* 0x000e64000802017f */
[----:B-1----:R-:W-:Y:S05]  /*7aa0*/  @!P1 BRA `(.L_x_2618) ;  /* 0x0000001800b49947 */ /* 0x002fea0003800000 */
.L_x_2642:
[----:B------:R-:W-:Y:S05]  /*7ab0*/  @P0 BRA `(.L_x_2619) ;  /* 0x00000000001c0947 */ /* 0x000fea0003800000 */
[----:B------:R-:W3:Y:S01]  /*7ac0*/  S2R R0, SR_TID.X ;  /* 0x0000000000007919 */ /* 0x000ee20000002100 */
[----:B------:R-:W-:-:S04]  /*7ad0*/  IMAD.MOV.U32 R3, RZ, RZ, 0x6100 ;  /* 0x00006100ff037424 */ /* 0x000fc800078e00ff */
[----:B------:R4:W-:Y:S01]  /*7ae0*/  SYNCS.ARRIVE.TRANS64 RZ, [R12+URZ+0x36430], R3 ;  /* 0x036430030cff79a7 */ /* 0x0009e2000800003f */
[----:B---3--:R-:W-:-:S04]  /*7af0*/  LOP3.LUT R0, R0, 0x1f, RZ, 0xc0, !PT ;  /* 0x0000001f00007812 */ /* 0x008fc800078ec0ff */
[----:B------:R-:W-:-:S13]  /*7b00*/  ISETP.NE.AND P1, PT, R0, RZ, PT ;  /* 0x000000ff0000720c */ /* 0x000fda0003f25270 */
[----:B----4-:R-:W-:Y:S05]  /*7b10*/  @!P1 BRA `(.L_x_2619) ;  /* 0x0000000000049947 */ /* 0x010fea0003800000 */
[----:B------:R-:W-:Y:S01]  /*7b20*/  BPT.TRAP 0x1 ;  /* 0x000000040000795c */ /* 0x000fe20000300000 */
.L_x_2619:
[----:B------:R-:W3:Y:S01]  /*7b30*/  LDC.64 R18, c[0x0][0x728] ;  /* 0x0001ca00ff127b82 */ /* 0x000ee20000000a00 */
[----:B------:R-:W-:Y:S01]  /*7b40*/  IMAD.SHL.U32 R22, R24, 0x40, RZ ;  /* 0x0000004018167824 */ /* 0x000fe200078e00ff */
[----:B------:R-:W-:Y:S01]  /*7b50*/  UMOV UR6, 0x0 ;  /* 0x0000000000067882 */ /* 0x000fe20000000000 */
[C---:B------:R-:W-:Y:S01]  /*7b60*/  VIADD R26, R12.reuse, 0x36430 ;  /* 0x000364300c1a7836 */ /* 0x040fe20000000000 */
[----:B------:R-:W-:Y:S01]  /*7b70*/  UMOV UR7, 0x14f00000 ;  /* 0x14f0000000077882 */ /* 0x000fe20000000000 */
[----:B------:R-:W-:Y:S01]  /*7b80*/  VIADD R27, R12, 0x2a000 ;  /* 0x0002a0000c1b7836 */ /* 0x000fe20000000000 */
[----:B------:R-:W-:Y:S01]  /*7b90*/  IADD3 R0, P1, R22, R6, RZ ;  /* 0x0000000616007210 */ /* 0x000fe20007f3e0ff */
[C---:B------:R-:W-:Y:S01]  /*7ba0*/  VIADD R28, R12.reuse, 0x2c000 ;  /* 0x0002c0000c1c7836 */ /* 0x040fe20000000000 */
[----:B--2---:R-:W2:Y:S01]  /*7bb0*/  LDC.64 R4, c[0x0][0x198] ;  /* 0x00006600ff047b82 */ /* 0x004ea20000000a00 */
[----:B------:R-:W-:Y:S01]  /*7bc0*/  VIADD R29, R12, 0x2e000 ;  /* 0x0002e0000c1d7836 */ /* 0x000fe20000000000 */
        /* <DEDUP_REMOVED lines=38> */
.L_x_2643:
[----:B------:R-:W-:Y:S05]  /*7e30*/  @P0 BRA `(.L_x_2621) ;  /* 0x00000000001c0947 */ /* 0x000fea0003800000 */
[----:B------:R-:W3:Y:S01]  /*7e40*/  S2R R2, SR_TID.X ;  /* 0x0000000000027919 */ /* 0x000ee20000002100 */
[----:B--2---:R-:W-:-:S04]  /*7e50*/  IMAD.MOV.U32 R0, RZ, RZ, 0x6100 ;  /* 0x00006100ff007424 */ /* 0x004fc800078e00ff */
[----:B------:R4:W-:Y:S01]  /*7e60*/  SYNCS.ARRIVE.TRANS64 RZ, [R12+URZ+0x36418], R0 ;  /* 0x036418000cff79a7 */ /* 0x0009e2000800003f */
[----:B---3--:R-:W-:-:S04]  /*7e70*/  LOP3.LUT R2, R2, 0x1f, RZ, 0xc0, !PT ;  /* 0x0000001f02027812 */ /* 0x008fc800078ec0ff */
[----:B------:R-:W-:-:S13]  /*7e80*/  ISETP.NE.AND P1, PT, R2, RZ, PT ;  /* 0x000000ff0200720c */ /* 0x000fda0003f25270 */
[----:B----4-:R-:W-:Y:S05]  /*7e90*/  @!P1 BRA `(.L_x_2621) ;  /* 0x0000000000049947 */ /* 0x010fea0003800000 */
[----:B------:R-:W-:Y:S01]  /*7ea0*/  BPT.TRAP 0x1 ;  /* 0x000000040000795c */ /* 0x000fe20000300000 */
.L_x_2621:
[----:B------:R-:W-:Y:S01]  /*7eb0*/  VIADD R22, R22, 0x40 ;  /* 0x0000004016167836 */ /* 0x000fe20000000000 */
[----:B------:R-:W-:Y:S01]  /*7ec0*/  ULDC.64 UR4, c[0x0][0x700] ;  /* 0x0001c00000047ab9 */ /* 0x000fe20000000a00 */
[----:B------:R-:W-:Y:S01]  /*7ed0*/  R2UR UR14, R12 ;  /* 0x000000000c0e72ca */ /* 0x000fe200000e0000 */
[----:B------:R-:W-:Y:S01]  /*7ee0*/  IMAD.U32 R11, RZ, RZ, UR4 ;  /* 0x00000004ff0b7e24 */ /* 0x000fe2000f8e00ff */
[----:B------:R3:W-:Y:S01]  /*7ef0*/  STL [R1+0xc], R4 ;  /* 0x00000c0401007387 */ /* 0x0007e20000100800 */
[----:B------:R-:W-:Y:S01]  /*7f00*/  IADD3 R2, P1, R22, R8, RZ ;  /* 0x0000000816027210 */ /* 0x000fe20007f3e0ff */
[----:B------:R-:W-:Y:S01]  /*7f10*/  UMOV UR6, 0x0 ;  /* 0x0000000000067882 */ /* 0x000fe20000000000 */
[----:B------:R-:W-:Y:S01]  /*7f20*/  SHF.R.S32.HI R10, RZ, 0x1f, R22 ;  /* 0x0000001fff0a7819 */ /* 0x000fe20000011416 */
[----:B------:R-:W-:Y:S01]  /*7f30*/  UMOV UR7, 0x14f00000 ;  /* 0x14f0000000077882 */ /* 0x000fe20000000000 */
[----:B--2---:R-:W-:Y:S01]  /*7f40*/  LEA R0, P2, R2, R11, 0x2 ;  /* 0x0000000b02007211 */ /* 0x004fe200078410ff */
[----:B------:R-:W-:Y:S01]  /*7f50*/  UMOV UR18, URZ ;  /* 0x0000003f00127c82 */ /* 0x000fe20008000000 */
[----:B------:R-:W-:Y:S01]  /*7f60*/  R2UR UR19, R22 ;  /* 0x00000000161372ca */ /* 0x000fe200000e0000 */
[----:B------:R-:W-:Y:S01]  /*7f70*/  IMAD.X R3, R10, 0x1, R14, P1 ;  /* 0x000000010a037824 */ /* 0x000fe200008e060e */
[----:B------:R-:W-:Y:S01]  /*7f80*/  R2UR UR30, R0 ;  /* 0x00000000001e72ca */ /* 0x000fe200000e0000 */
[----:B------:R-:W-:Y:S01]  /*7f90*/  IMAD.U32 R0, RZ, RZ, UR5 ;  /* 0x00000005ff007e24 */ /* 0x000fe2000f8e00ff */
[----:B------:R-:W-:Y:S01]  /*7fa0*/  UIADD3 UR17, UR14, 0x36418, URZ ;  /* 0x000364180e117890 */ /* 0x000fe2000fffe03f */
[----:B---3--:R-:W-:Y:S01]  /*7fb0*/  SHF.L.U32 R4, RZ, 0x1f, RZ ;  /* 0x0000001fff047819 */ /* 0x008fe200000006ff */
        /* <DEDUP_REMOVED lines=27> */
[----:B---3--:R2:W5:Y:S02]  /*8170*/  LDL.LU R4, [R1+0xc] ;  /* 0x00000c0001047983 */ /* 0x0085640000300800 */
[----:B--2-4-:R-:W-:Y:S05]  /*8180*/  @!P1 BRA `(.L_x_2622) ;  /* 0x0000001400249947 */ /* 0x014fea0003800000 */
.L_x_2644:
[----:B------:R-:W-:Y:S05]  /*8190*/  @P0 BRA `(.L_x_2623) ;  /* 0x00000000002c0947 */ /* 0x000fea0003800000 */
[----:B------:R2:W-:Y:S04]  /*81a0*/  STL [R1+0x10], R2 ;  /* 0x0000100201007387 */ /* 0x0005e80000100800 */
[----:B-----5:R3:W-:Y:S01]  /*81b0*/  STL [R1+0xc], R0 ;  /* 0x00000c0001007387 */ /* 0x0207e20000100800 */
[----:B--2---:R-:W3:Y:S02]  /*81c0*/  S2R R2, SR_TID.X ;  /* 0x0000000000027919 */ /* 0x004ee40000002100 */
[----:B---3--:R-:W-:Y:S01]  /*81d0*/  LOP3.LUT R0, R2, 0x1f, RZ, 0xc0, !PT ;  /* 0x0000001f02007812 */ /* 0x008fe200078ec0ff */
[----:B------:R-:W-:-:S03]  /*81e0*/  IMAD.MOV.U32 R2, RZ, RZ, 0x6100 ;  /* 0x00006100ff027424 */ /* 0x000fc600078e00ff */
[----:B------:R-:W-:Y:S01]  /*81f0*/  ISETP.NE.AND P1, PT, R0, RZ, PT ;  /* 0x000000ff0000720c */ /* 0x000fe20003f25270 */
[----:B------:R2:W-:Y:S02]  /*8200*/  SYNCS.ARRIVE.TRANS64 RZ, [R12+URZ+0x36430], R2 ;  /* 0x036430020cff79a7 */ /* 0x0005e4000800003f */
[----:B--2---:R2:W5:Y:S04]  /*8210*/  LDL.LU R2, [R1+0x10] ;  /* 0x0000100001027983 */ /* 0x0045680000300800 */
[----:B------:R2:W5:Y:S06]  /*8220*/  LDL.LU R0, [R1+0xc] ;  /* 0x00000c0001007983 */ /* 0x00056c0000300800 */
[----:B------:R-:W-:Y:S05]  /*8230*/  @!P1 BRA `(.L_x_2623) ;  /* 0x0000000000049947 */ /* 0x000fea0003800000 */
[----:B------:R-:W-:Y:S01]  /*8240*/  BPT.TRAP 0x1 ;  /* 0x000000040000795c */ /* 0x000fe20000300000 */
.L_x_2623:
        /* <DEDUP_REMOVED lines=10> */
[----:B-----5:R-:W-:Y:S01]  /*82f0*/  R2UR UR4, R4 ;  /* 0x00000000040472ca */ /* 0x020fe200000e0000 */
        /* <DEDUP_REMOVED lines=26> */
.L_x_2646:
[----:B------:R-:W-:Y:S05]  /*84a0*/  @P0 BRA `(.L_x_2625) ;  /* 0x00000000001c0947 */ /* 0x000fea0003800000 */
[----:B------:R-:W4:Y:S01]  /*84b0*/  S2R R4, SR_TID.X ;  /* 0x0000000000047919 */ /* 0x000f220000002100 */
[----:B---3--:R-:W-:-:S04]  /*84c0*/  IMAD.MOV.U32 R5, RZ, RZ, 0x6100 ;  /* 0x00006100ff057424 */ /* 0x008fc800078e00ff */
[----:B------:R3:W-:Y:S01]  /*84d0*/  SYNCS.ARRIVE.TRANS64 RZ, [R12+URZ+0x36410], R5 ;  /* 0x036410050cff79a7 */ /* 0x0007e2000800003f */
[----:B----4-:R-:W-:-:S04]  /*84e0*/  LOP3.LUT R4, R4, 0x1f, RZ, 0xc0, !PT ;  /* 0x0000001f04047812 */ /* 0x010fc800078ec0ff */
[----:B------:R-:W-:-:S13]  /*84f0*/  ISETP.NE.AND P1, PT, R4, RZ, PT ;  /* 0x000000ff0400720c */ /* 0x000fda0003f25270 */
[----:B---3--:R-:W-:Y:S05]  /*8500*/  @!P1 BRA `(.L_x_2625) ;  /* 0x0000000000049947 */ /* 0x008fea0003800000 */
[----:B------:R-:W-:Y:S01]  /*8510*/  BPT.TRAP 0x1 ;  /* 0x000000040000795c */ /* 0x000fe20000300000 */
.L_x_2625:
        /* <DEDUP_REMOVED lines=18> */
[----:B------:R-:W-:Y:S02]  /*8640*/  UIADD3 UR8, UR22, 0x20000, URZ ;  /* 0x0002000016087890 */ /* 0x000fe4000fffe03f */
[----:B------:R-:W-:Y:S01]  /*8650*/  IADD3 R4, P1, R8, UR19, RZ ;  /* 0x0000001308047c10 */ /* 0x000fe2000ff3e0ff */
[----:B------:R-:W-:Y:S02]  /*8660*/  UIADD3 UR24, UR22, 0x22000, URZ ;  /* 0x0002200016187890 */ /* 0x000fe4000fffe03f */
[----:B------:R-:W-:Y:S01]  /*8670*/  UIADD3 UR22, UR22, 0x30000, URZ ;  /* 0x0003000016167890 */ /* 0x000fe2000fffe03f */
[----:B---3--:R-:W-:Y:S01]  /*8680*/  LEA R5, P2, R4, R11, 0x2 ;  /* 0x0000000b04057211 */ /* 0x008fe200078410ff */
[----:B------:R-:W-:Y:S01]  /*8690*/  UMOV UR9, UR17 ;  /* 0x0000001100097c82 */ /* 0x000fe20008000000 */
[----:B------:R-:W-:Y:S01]  /*86a0*/  UMOV UR11, UR19 ;  /* 0x00000013000b7c82 */ /* 0x000fe20008000000 */
[----:B------:R-:W-:Y:S01]  /*86b0*/  UMOV UR26, 0x80 ;  /* 0x00000080001a7882 */ /* 0x000fe20000000000 */
[----:B------:R-:W-:Y:S01]  /*86c0*/  R2UR UR30, R5 ;  /* 0x00000000051e72ca */ /* 0x000fe200000e0000 */
[----:B------:R-:W-:Y:S01]  /*86d0*/  IMAD.U32 R5, RZ, RZ, UR19 ;  /* 0x00000013ff057e24 */ /* 0x000fe2000f8e00ff */
[----:B------:R-:W-:Y:S01]  /*86e0*/  UMOV UR25, UR17 ;  /* 0x0000001100197c82 */ /* 0x000fe20008000000 */
[----:B------:R3:W-:Y:S01]  /*86f0*/  UTMALDG.4D [UR16], [UR4], desc[UR6] ;  /* 0x00000610040075b4 */ /* 0x0007e20008019000 */
[----:B------:R-:W-:Y:S01]  /*8700*/  UMOV UR27, UR19 ;  /* 0x00000013001b7c82 */ /* 0x000fe20008000000 */
[----:B------:R-:W-:Y:S01]  /*8710*/  UMOV UR23, UR17 ;  /* 0x0000001100177c82 */ /* 0x000fe20008000000 */
[----:B------:R-:W-:Y:S01]  /*8720*/  LEA.HI.X.SX32 R5, R5, R14, 0x1, P1 ;  /* 0x0000000e05057211 */ /* 0x000fe200008f0eff */
[----:B------:R-:W-:Y:S01]  /*8730*/  UMOV UR15, 0x10 ;  /* 0x00000010000f7882 */ /* 0x000fe20000000000 */
[----:B------:R-:W-:-:S02]  /*8740*/  ISETP.NE.AND P1, PT, R25, RZ, PT ;  /* 0x000000ff1900720c */ /* 0x000fc40003f25270 */
[----:B------:R-:W-:Y:S01]  /*8750*/  LEA.HI.X R4, R4, R0, R5, 0x2, P2 ;  /* 0x0000000004047211 */ /* 0x000fe200010f1405 */
[----:B------:R3:W-:Y:S03]  /*8760*/  UTMALDG.4D [UR8], [UR4], desc[UR6] ;  /* 0x00000608040075b4 */ /* 0x0007e60008019000 */
[----:B------:R-:W-:Y:S01]  /*8770*/  R2UR UR31, R4 ;  /* 0x00000000041f72ca */ /* 0x000fe200000e0000 */
[----:B------:R3:W-:-:S12]  /*8780*/  UTMALDG.4D [UR24], [UR4], desc[UR6] ;  /* 0x00000618040075b4 */ /* 0x0007d80008019000 */
[----:B------:R3:W-:Y:S02]  /*8790*/  UBLKCP.S.G [UR22], [UR30], UR15 ;  /* 0x000000161e0073ba */ /* 0x0007e4000800020f */
[----:B---3--:R-:W-:Y:S05]  /*87a0*/  @P1 BRA `(.L_x_2626) ;  /* 0xfffffff000b01947 */ /* 0x008fea000383ffff */
.L_x_2617:
[----:B--2---:R-:W2:Y:S01]  /*87b0*/  LDL.LU R4, [R1] ;  /* 0x0000000001047983 */ /* 0x004ea20000300800 */
[----:B------:R-:W-:-:S03]  /*87c0*/  IMAD.MOV.U32 R10, RZ, RZ, 0x1 ;  /* 0x00000001ff0a7424 */ /* 0x000fc600078e00ff */
[----:B------:R3:W5:Y:S01]  /*87d0*/  LDL R5, [R1+0x4] ;  /* 0x0000040001057983 */ /* 0x0007620000100800 */
[----:B--2---:R-:W-:-:S13]  /*87e0*/  ISETP.NE.AND P1, PT, R4, RZ, PT ;  /* 0x000000ff0400720c */ /* 0x004fda0003f25270 */
[----:B---3--:R-:W-:Y:S05]  /*87f0*/  @!P1 BRA `(.L_x_2616) ;  /* 0x0000000400889947 */ /* 0x008fea0003800000 */
[----:B------:R-:W2:Y:S02]  /*8800*/  SYNCS.PHASECHK.TRANS64.TRYWAIT P1, [R12+URZ+0x36438], R13 ;  /* 0x0364380d0c0075a7 */ /* 0x000ea4000802017f */
[----:B--2---:R-:W-:Y:S05]  /*8810*/  @!P1 BRA `(.L_x_2627) ;  /* 0x0000000c00b89947 */ /* 0x004fea0003800000 */
.L_x_2647:
[----:B------:R-:W-:Y:S05]  /*8820*/  @P0 BRA `(.L_x_2628) ;  /* 0x00000000001c0947 */ /* 0x000fea0003800000 */
[----:B------:R-:W3:Y:S01]  /*8830*/  S2R R4, SR_TID.X ;  /* 0x0000000000047919 */ /* 0x000ee20000002100 */
[----:B-----5:R-:W-:-:S04]  /*8840*/  IMAD.MOV.U32 R5, RZ, RZ, 0x6100 ;  /* 0x00006100ff057424 */ /* 0x020fc800078e00ff */
[----:B------:R4:W-:Y:S01]  /*8850*/  SYNCS.ARRIVE.TRANS64 RZ, [R12+URZ+0x36430], R5 ;  /* 0x036430050cff79a7 */ /* 0x0009e2000800003f */
[----:B---3--:R-:W-:-:S04]  /*8860*/  LOP3.LUT R4, R4, 0x1f, RZ, 0xc0, !PT ;  /* 0x0000001f04047812 */ /* 0x008fc800078ec0ff */
[----:B------:R-:W-:-:S13]  /*8870*/  ISETP.NE.AND P1, PT, R4, RZ, PT ;  /* 0x000000ff0400720c */ /* 0x000fda0003f25270 */
[----:B----4-:R-:W-:Y:S05]  /*8880*/  @!P1 BRA `(.L_x_2628) ;  /* 0x0000000000049947 */ /* 0x010fea0003800000 */
[----:B------:R-:W-:Y:S01]  /*8890*/  BPT.TRAP 0x1 ;  /* 0x000000040000795c */ /* 0x000fe20000300000 */
.L_x_2628:
[----:B-----5:R-:W3:Y:S01]  /*88a0*/  LDC.64 R4, c[0x0][0x728] ;  /* 0x0001ca00ff047b82 */ /* 0x020ee20000000a00 */
        /* <DEDUP_REMOVED lines=19> */
[----:B---3--:R-:W-:Y:S01]  /*89e0*/  LEA R4, P2, R10, R4, 0x2 ;  /* 0x000000040a047211 */ /* 0x008fe200078410ff */
[----:B------:R-:W-:Y:S01]  /*89f0*/  UMOV UR9, UR17 ;  /* 0x0000001100097c82 */ /* 0x000fe20008000000 */
[----:B------:R-:W-:Y:S01]  /*8a00*/  UMOV UR11, UR19 ;  /* 0x00000013000b7c82 */ /* 0x000fe20008000000 */
[----:B------:R-:W-:Y:S01]  /*8a10*/  UMOV UR25, UR17 ;  /* 0x0000001100197c82 */ /* 0x000fe20008000000 */
[----:B------:R-:W-:Y:S01]  /*8a20*/  R2UR UR22, R4 ;  /* 0x00000000041672ca */ /* 0x000fe200000e0000 */
[----:B------:R-:W-:Y:S01]  /*8a30*/  UMOV UR27, UR19 ;  /* 0x00000013001b7c82 */ /* 0x000fe20008000000 */
[----:B------:R-:W-:Y:S01]  /*8a40*/  IADD3 R4, P1, R20, 0x1f0, RZ ;  /* 0x000001f014047810 */ /* 0x000fe20007f3e0ff */
[----:B------:R-:W-:Y:S01]  /*8a50*/  UMOV UR31, UR17 ;  /* 0x00000011001f7c82 */ /* 0x000fe20008000000 */
[----:B------:R-:W-:Y:S01]  /*8a60*/  LEA.HI.X R5, R10, R5, R13, 0x2, P2 ;  /* 0x000000050a057211 */ /* 0x000fe200010f140d */
        /* <DEDUP_REMOVED lines=10> */
[----:B------:R-:W2:Y:S02]  /*8b10*/  SYNCS.PHASECHK.TRANS64.TRYWAIT P1, [R12+URZ+0x36428], R5 ;  /* 0x036428050c0075a7 */ /* 0x000ea4000802017f */
[----:B-12---:R-:W-:Y:S05]  /*8b20*/  @!P1 BRA `(.L_x_2629) ;  /* 0x0000000c00089947 */ /* 0x006fea0003800000 */
.L_x_2648:
[----:B------:R-:W-:Y:S01]  /*8b30*/  IMAD.MOV.U32 R10, RZ, RZ, RZ ;  /* 0x000000ffff0a7224 */ /* 0x000fe200078e00ff */
[----:B------:R-:W-:Y:S06]  /*8b40*/  @P0 BRA `(.L_x_2630) ;  /* 0x00000000001c0947 */ /* 0x000fec0003800000 */
[----:B------:R-:W2:Y:S01]  /*8b50*/  S2R R4, SR_TID.X ;  /* 0x0000000000047919 */ /* 0x000ea20000002100 */
[----:B-1----:R-:W-:-:S04]  /*8b60*/  IMAD.MOV.U32 R5, RZ, RZ, 0x6100 ;  /* 0x00006100ff057424 */ /* 0x002fc800078e00ff */
[----:B------:R3:W-:Y:S01]  /*8b70*/  SYNCS.ARRIVE.TRANS64 RZ, [R12+URZ+0x36418], R5 ;  /* 0x036418050cff79a7 */ /* 0x0007e2000800003f */
[----:B--2---:R-:W-:-:S04]  /*8b80*/  LOP3.LUT R4, R4, 0x1f, RZ, 0xc0, !PT ;  /* 0x0000001f04047812 */ /* 0x004fc800078ec0ff */
[----:B------:R-:W-:-:S13]  /*8b90*/  ISETP.NE.AND P1, PT, R4, RZ, PT ;  /* 0x000000ff0400720c */ /* 0x000fda0003f25270 */
[----:B---3--:R-:W-:Y:S05]  /*8ba0*/  @!P1 BRA `(.L_x_2630) ;  /* 0x0000000000049947 */ /* 0x008fea0003800000 */
[----:B------:R-:W-:Y:S01]  /*8bb0*/  BPT.TRAP 0x1 ;  /* 0x000000040000795c */ /* 0x000fe20000300000 */
.L_x_2630:
[----:B-1----:R2:W5:Y:S01]  /*8bc0*/  LDL.LU R5, [R1+0x4] ;  /* 0x0000040001057983 */ /* 0x0025620000300800 */
        /* <DEDUP_REMOVED lines=14> */
[----:B------:R-:W-:-:S03]  /*8cb0*/  UMOV UR22, 0x10 ;  /* 0x0000001000167882 */ /* 0x000fc60000000000 */
[----:B------:R-:W-:Y:S02]  /*8cc0*/  UIADD3 UR16, UR14, 0x24000, URZ ;  /* 0x000240000e107890 */ /* 0x000fe4000fffe03f */
[----:B------:R-:W-:Y:S01]  /*8cd0*/  IMAD.U32 R3, RZ, RZ, UR19 ;  /* 0x00000013ff037e24 */ /* 0x000fe2000f8e00ff */
[----:B------:R-:W-:Y:S01]  /*8ce0*/  IADD3 R8, P1, R8, UR19, RZ ;  /* 0x0000001308087c10 */ /* 0x000fe2000ff3e0ff */
[----:B------:R-:W-:Y:S02]  /*8cf0*/  UIADD3 UR17, UR14, 0x36418, URZ ;  /* 0x000364180e117890 */ /* 0x000fe4000fffe03f */
[----:B------:R-:W-:Y:S01]  /*8d00*/  UIADD3 UR8, UR14, 0x26000, URZ ;  /* 0x000260000e087890 */ /* 0x000fe2000fffe03f */
[----:B------:R-:W-:Y:S01]  /*8d10*/  LEA.HI.X.SX32 R3, R3, R14, 0x1, P1 ;  /* 0x0000000e03037211 */ /* 0x000fe200008f0eff */
[----:B------:R-:W-:Y:S01]  /*8d20*/  UIADD3 UR24, UR14, 0x28000, URZ ;  /* 0x000280000e187890 */ /* 0x000fe2000fffe03f */
[----:B------:R-:W-:Y:S01]  /*8d30*/  LEA R11, P1, R8, R11, 0x2 ;  /* 0x0000000b080b7211 */ /* 0x000fe200078210ff */
[----:B------:R-:W-:Y:S01]  /*8d40*/  UIADD3 UR14, UR14, 0x30100, URZ ;  /* 0x000301000e0e7890 */ /* 0x000fe2000fffe03f */
[----:B------:R-:W-:-:S02]  /*8d50*/  UMOV UR9, UR17 ;  /* 0x0000001100097c82 */ /* 0x000fc40008000000 */
[----:B------:R-:W-:Y:S01]  /*8d60*/  LEA.HI.X R0, R8, R0, R3, 0x2, P1 ;  /* 0x0000000008007211 */ /* 0x000fe200008f1403 */
[----:B------:R-:W-:Y:S01]  /*8d70*/  UMOV UR11, UR19 ;  /* 0x00000013000b7c82 */ /* 0x000fe20008000000 */
[----:B------:R-:W-:Y:S01]  /*8d80*/  R2UR UR30, R11 ;  /* 0x000000000b1e72ca */ /* 0x000fe200000e0000 */
[----:B------:R2:W-:Y:S01]  /*8d90*/  UTMALDG.4D [UR16], [UR4], desc[UR6] ;  /* 0x00000610040075b4 */ /* 0x0005e20008019000 */
[----:B------:R-:W-:Y:S01]  /*8da0*/  R2UR UR31, R0 ;  /* 0x00000000001f72ca */ /* 0x000fe200000e0000 */
[----:B------:R-:W-:Y:S01]  /*8db0*/  UMOV UR25, UR17 ;  /* 0x0000001100197c82 */ /* 0x000fe20008000000 */
[----:B------:R-:W-:Y:S01]  /*8dc0*/  UMOV UR27, UR19 ;  /* 0x00000013001b7c82 */ /* 0x000fe20008000000 */
[----:B------:R-:W-:Y:S01]  /*8dd0*/  UMOV UR15, UR17 ;  /* 0x00000011000f7c82 */ /* 0x000fe20008000000 */
[----:B------:R2:W-:Y:S01]  /*8de0*/  UTMALDG.4D [UR8], [UR4], desc[UR6] ;  /* 0x00000608040075b4 */ /* 0x0005e20008019000 */
[----:B------:R2:W-:Y:S08]  /*8df0*/  UTMALDG.4D [UR24], [UR4], desc[UR6] ;  /* 0x00000618040075b4 */ /* 0x0005f00008019000 */
[----:B------:R2:W-:Y:S02]  /*8e00*/  UBLKCP.S.G [UR14], [UR30], UR22 ;  /* 0x0000000e1e0073ba */ /* 0x0005e40008000216 */
[----:B--2---:R-:W-:-:S07]  /*8e10*/  IMAD.MOV.U32 R23, RZ, RZ, 0x2 ;  /* 0x00000002ff177424 */ /* 0x004fce00078e00ff */
.L_x_2616:
[----:B------:R-:W-:-:S04]  /*8e20*/  SHF.L.U32 R3, R10, 0x1f, RZ ;  /* 0x0000001f0a037819 */ /* 0x000fc800000006ff */
[----:B------:R-:W2:Y:S02]  /*8e30*/  SYNCS.PHASECHK.TRANS64.TRYWAIT P1, [R12+URZ+0x36438], R3 ;  /* 0x036438030c0075a7 */ /* 0x000ea4000802017f */
[----:B--2---:R-:W-:Y:S05]  /*8e40*/  @!P1 BRA `(.L_x_2631) ;  /* 0x0000000800549947 */ /* 0x004fea0003800000 */
.L_x_2649:
[----:B------:R-:W-:Y:S05]  /*8e50*/  @P0 BRA `(.L_x_2632) ;  /* 0x0000000000180947 */ /* 0x000fea0003800000 */
[----:B------:R-:W3:Y:S01]  /*8e60*/  S2R R0, SR_TID.X ;  /* 0x0000000000007919 */ /* 0x000ee20000002100 */
[----:B--2---:R-:W-:-:S04]  /*8e70*/  IMAD.MOV.U32 R3, RZ, RZ, 0x6100 ;  /* 0x00006100ff037424 */ /* 0x004fc800078e00ff */
[----:B------:R4:W-:Y:S01]  /*8e80*/  SYNCS.ARRIVE.TRANS64 RZ, [R12+URZ+0x36430], R3 ;  /* 0x036430030cff79a7 */ /* 0x0009e2000800003f */
[----:B---3--:R-:W-:-:S13]  /*8e90*/  LOP3.LUT P0, RZ, R0, 0x1f, RZ, 0xc0, !PT ;  /* 0x0000001f00ff7812 */ /* 0x008fda000780c0ff */
[----:B----4-:R-:W-:Y:S05]  /*8ea0*/  @!P0 BRA `(.L_x_2632) ;  /* 0x0000000000048947 */ /* 0x010fea0003800000 */
[----:B------:R-:W-:Y:S01]  /*8eb0*/  BPT.TRAP 0x1 ;  /* 0x000000040000795c */ /* 0x000fe20000300000 */
.L_x_2632:
[----:B-----5:R-:W-:Y:S01]  /*8ec0*/  R2UR UR19, R5 ;  /* 0x00000000051372ca */ /* 0x020fe200000e0000 */
[----:B--2---:R-:W2:Y:S01]  /*8ed0*/  LDC.64 R2, c[0x0][0x728] ;  /* 0x0001ca00ff027b82 */ /* 0x004ea20000000a00 */
[----:B------:R-:W-:Y:S01]  /*8ee0*/  IADD3 R20, P1, R20, 0x1f0, RZ ;  /* 0x000001f014147810 */ /* 0x000fe20007f3e0ff */
[----:B------:R-:W-:Y:S01]  /*8ef0*/  UMOV UR6, 0x0 ;  /* 0x0000000000067882 */ /* 0x000fe20000000000 */
[----:B------:R-:W-:Y:S01]  /*8f00*/  R2UR UR24, R12 ;  /* 0x000000000c1872ca */ /* 0x000fe200000e0000 */
[----:B------:R-:W-:Y:S01]  /*8f10*/  UMOV UR7, 0x14f00000 ;  /* 0x14f0000000077882 */ /* 0x000fe20000000000 */
[----:B------:R-:W-:Y:S01]  /*8f20*/  R2UR UR4, R20 ;  /* 0x00000000140472ca */ /* 0x000fe200000e0000 */
[----:B------:R-:W-:Y:S01]  /*8f30*/  IMAD.X R21, RZ, RZ, R21, P1 ;  /* 0x000000ffff157224 */ /* 0x000fe200008e0615 */
[----:B------:R-:W-:Y:S01]  /*8f40*/  UMOV UR18, URZ ;  /* 0x0000003f00127c82 */ /* 0x000fe20008000000 */
[----:B------:R-:W-:Y:S01]  /*8f50*/  UMOV UR20, UR28 ;  /* 0x0000001c00147c82 */ /* 0x000fe20008000000 */
[----:B------:R-:W-:Y:S01]  /*8f60*/  UMOV UR21, UR29 ;  /* 0x0000001d00157c82 */ /* 0x000fe20008000000 */
[----:B------:R-:W-:Y:S01]  /*8f70*/  UMOV UR10, 0x40 ;  /* 0x00000040000a7882 */ /* 0x000fe20000000000 */
[----:B------:R-:W-:Y:S01]  /*8f80*/  R2UR UR5, R21 ;  /* 0x00000000150572ca */ /* 0x000fe200000e0000 */
[----:B------:R-:W-:Y:S01]  /*8f90*/  USHF.L.U32 UR19, UR19, 0x6, URZ ;  /* 0x0000000613137899 */ /* 0x000fe2000800063f */
[----:B------:R-:W-:Y:S01]  /*8fa0*/  LOP3.LUT R10, R10, 0x1, RZ, 0x3c, !PT ;  /* 0x000000010a0a7812 */ /* 0x000fe200078e3cff */
[----:B------:R-:W-:Y:S01]  /*8fb0*/  UMOV UR12, UR28 ;  /* 0x0000001c000c7c82 */ /* 0x000fe20008000000 */
[----:B------:R-:W-:Y:S01]  /*8fc0*/  UMOV UR13, UR29 ;  /* 0x0000001d000d7c82 */ /* 0x000fe20008000000 */
[----:B------:R-:W-:-:S02]  /*8fd0*/  UIADD3 UR17, UR24, 0x36430, URZ ;  /* 0x0003643018117890 */ /* 0x000fc4000fffe03f */
[----:B------:R-:W-:Y:S01]  /*8fe0*/  IMAD.U32 R0, RZ, RZ, UR19 ;  /* 0x00000013ff007e24 */ /* 0x000fe2000f8e00ff */
[----:B------:R-:W-:Y:S01]  /*8ff0*/  IADD3 R6, P0, R6, UR19, RZ ;  /* 0x0000001306067c10 */ /* 0x000fe2000ff1e0ff */
[----:B------:R-:W-:Y:S02]  /*9000*/  UIADD3 UR16, UR24, 0x2a000, URZ ;  /* 0x0002a00018107890 */ /* 0x000fe4000fffe03f */
[----:B------:R-:W-:Y:S01]  /*9010*/  UIADD3 UR30, UR24, 0x30200, URZ ;  /* 0x00030200181e7890 */ /* 0x000fe2000fffe03f */
[----:B------:R-:W-:Y:S01]  /*9020*/  LEA.HI.X.SX32 R15, R0, R15, 0x1, P0 ;  /* 0x0000000f000f7211 */ /* 0x000fe200000f0eff */
[----:B------:R-:W-:Y:S01]  /*9030*/  UIADD3 UR8, UR24, 0x2c000, URZ ;  /* 0x0002c00018087890 */ /* 0x000fe2000fffe03f */
[C---:B--2---:R-:W-:Y:S01]  /*9040*/  LEA R2, P0, R6.reuse, R2, 0x2 ;  /* 0x0000000206027211 */ /* 0x044fe200078010ff */
[----:B------:R-:W-:Y:S01]  /*9050*/  UIADD3 UR24, UR24, 0x2e000, URZ ;  /* 0x0002e00018187890 */ /* 0x000fe2000fffe03f */
[----:B------:R-:W-:Y:S02]  /*9060*/  UMOV UR9, UR17 ;  /* 0x0000001100097c82 */ /* 0x000fe40008000000 */
[----:B------:R-:W-:Y:S01]  /*9070*/  LEA.HI.X R3, R6, R3, R15, 0x2, P0 ;  /* 0x0000000306037211 */ /* 0x000fe200000f140f */
[----:B------:R-:W-:Y:S01]  /*9080*/  UMOV UR11, UR19 ;  /* 0x00000013000b7c82 */ /* 0x000fe20008000000 */
[----:B------:R-:W-:Y:S01]  /*9090*/  R2UR UR22, R2 ;  /* 0x00000000021672ca */ /* 0x000fe200000e0000 */
[----:B------:R-:W-:Y:S01]  /*90a0*/  UMOV UR26, 0x80 ;  /* 0x00000080001a7882 */ /* 0x000fe20000000000 */
        /* <DEDUP_REMOVED lines=13> */
[----:B--2---:R-:W-:-:S03]  /*9180*/  NOP ;  /* 0x0000000000007918 */ /* 0x004fc60000000000 */
.L_x_2613:
[----:B------:R-:W-:Y:S05]  /*9190*/  BSYNC B1 ;  /* 0x0000000000017941 */ /* 0x000fea0003800000 */
.L_x_2612:
[----:B------:R-:W-:-:S03]  /*91a0*/  UMOV UR4, 0xffffffff ;  /* 0xffffffff00047882 */ /* 0x000fc60000000000 */
[----:B------:R-:W-:Y:S05]  /*91b0*/  BRA.DIV UR4, `(.L_x_2633) ;  /* 0x00000006048c7947 */ /* 0x000fea000b800000 */
[----:B------:R-:W-:-:S13]  /*91c0*/  ELECT P6, URZ, PT ;  /* 0x00000000003f782f */ /* 0x000fda00038c0000 */
.L_x_2652:
[----:B------:R-:W-:Y:S05]  /*91d0*/  @!P6 BRA `(.L_x_2574) ;  /* 0x000000000074e947 */ /* 0x000fea0003800000 */
[----:B------:R-:W2:Y:S02]  /*91e0*/  LDL.LU R0, [R1+0x8] ;  /* 0x0000080001007983 */ /* 0x000ea40000300800 */
[----:B--2---:R-:W-:-:S04]  /*91f0*/  LOP3.LUT R0, R0, 0x2, RZ, 0xfc, !PT ;  /* 0x0000000200007812 */ /* 0x004fc800078efcff */
[----:B------:R-:W-:-:S13]  /*9200*/  ISETP.NE.AND P2, PT, R0, 0x3, PT ;  /* 0x000000030000780c */ /* 0x000fda0003f45270 */
[----:B------:R-:W-:Y:S05]  /*9210*/  @!P2 BRA `(.L_x_2634) ;  /* 0x000000000004a947 */ /* 0x000fea0003800000 */
[----:B------:R-:W-:Y:S01]  /*9220*/  BPT.TRAP 0x1 ;  /* 0x000000040000795c */ /* 0x000fe20000300000 */
.L_x_2634:
[----:B------:R-:W2:Y:S01]  /*9230*/  S2R R3, SR_CgaCtaId ;  /* 0x0000000000037919 */ /* 0x000ea20000008800 */
[----:B------:R-:W-:Y:S02]  /*9240*/  MOV R0, 0x400 ;  /* 0x0000040000007802 */ /* 0x000fe40000000f00 */
[----:B------:R-:W-:Y:S02]  /*9250*/  SHF.L.U32 R2, R16, 0x1f, RZ ;  /* 0x0000001f10027819 */ /* 0x000fe400000006ff */
[----:B--2---:R-:W-:-:S05]  /*9260*/  LEA R7, R3, R0, 0x18 ;  /* 0x0000000003077211 */ /* 0x004fca00078ec0ff */
[----:B------:R-:W-:-:S04]  /*9270*/  VIADD R0, R7, 0x36420 ;  /* 0x0003642007007836 */ /* 0x000fc80000000000 */
[C---:B------:R-:W-:Y:S02]  /*9280*/  IMAD R5, R23.reuse, 0x8, R0 ;  /* 0x0000000817057824 */ /* 0x040fe400078e0200 */
[----:B------:R-:W-:Y:S02]  /*9290*/  VIADD R23, R23, 0x1 ;  /* 0x0000000117177836 */ /* 0x000fe40000000000 */
[----:B------:R-:W2:Y:S03]  /*92a0*/  SYNCS.PHASECHK.TRANS64.TRYWAIT P0, [R5+URZ], R2 ;  /* 0x00000002050075a7 */ /* 0x000ea6000800017f */
[----:B------:R-:W-:-:S04]  /*92b0*/  ISETP.NE.AND P1, PT, R23, 0x2, PT ;  /* 0x000000021700780c */ /* 0x000fc80003f25270 */
[----:B------:R-:W-:Y:S02]  /*92c0*/  SEL R3, RZ, 0x1, P1 ;  /* 0x00000001ff037807 */ /* 0x000fe40000800000 */
[----:B------:R-:W-:Y:S02]  /*92d0*/  SEL R23, R23, RZ, P1 ;  /* 0x000000ff17177207 */ /* 0x000fe40000800000 */
[----:B------:R-:W-:-:S03]  /*92e0*/  LOP3.LUT R3, R16, R3, RZ, 0x3c, !PT ;  /* 0x0000000310037212 */ /* 0x000fc600078e3cff */
[----:B------:R-:W-:Y:S01]  /*92f0*/  IMAD R23, R23, 0x8, R0 ;  /* 0x0000000817177824 */ /* 0x000fe200078e0200 */
[----:B------:R-:W-:Y:S01]  /*9300*/  SHF.L.U32 R0, R3, 0x1f, RZ ;  /* 0x0000001f03007819 */ /* 0x000fe200000006ff */
[----:B--2---:R-:W-:Y:S06]  /*9310*/  @!P0 BRA `(.L_x_2635) ;  /* 0x0000000400548947 */ /* 0x004fec0003800000 */
.L_x_2653:
[----:B------:R-:W3:Y:S02]  /*9320*/  SYNCS.PHASECHK.TRANS64.TRYWAIT P0, [R23+URZ], R0 ;  /* 0x00000000170075a7 */ /* 0x000ee4000800017f */
[----:B---3--:R-:W-:Y:S05]  /*9330*/  @!P0 BRA `(.L_x_2636) ;  /* 0x0000000400608947 */ /* 0x008fea0003800000 */
.L_x_2654:
[----:B------:R-:W-:Y:S05]  /*9340*/  @!P2 BRA `(.L_x_2637) ;  /* 0x000000000004a947 */ /* 0x000fea0003800000 */
[----:B------:R-:W-:Y:S01]  /*9350*/  BPT.TRAP 0x1 ;  /* 0x000000040000795c */ /* 0x000fe20000300000 */
.L_x_2637:
[----:B------:R-:W-:-:S07]  /*9360*/  SHF.L.U32 R10, R10, 0x1f, RZ ;  /* 0x0000001f0a0a7819 */ /* 0x000fce00000006ff */
.L_x_2638:
[----:B----4-:R4:W1:Y:S02]  /*9370*/  SYNCS.PHASECHK.TRANS64.TRYWAIT P0, [R7+URZ+0x36438], R10 ;  /* 0x0364380a070075a7 */ /* 0x010864000800017f */
[----:B-1----:R-:W-:Y:S05]  /*9380*/  @!P0 NANOSLEEP.SYNCS 0x989680 ;  /* 0x009896800000895d */ /* 0x002fea0003900000 */
[----:B------:R-:W1:Y:S02]  /*9390*/  @!P0 SYNCS.PHASECHK.TRANS64 P0, [R7+URZ+0x36438], R10 ;  /* 0x0364380a070085a7 */ /* 0x000e64000800007f */
[----:B-1----:R-:W-:Y:S05]  /*93a0*/  @!P0 BRA `(.L_x_2638) ;  /* 0xfffffffc00f08947 */ /* 0x002fea000383ffff */
.L_x_2574:
[----:B------:R-:W-:Y:S05]  /*93b0*/  BSYNC B0 ;  /* 0x0000000000007941 */ /* 0x000fea0003800000 */
.L_x_2572:
[----:B------:R-:W-:Y:S05]  /*93c0*/  EXIT ;  /* 0x000000000000794d */ /* 0x000fea0003800000 */
.L_x_2527:
[----:B------:R-:W-:Y:S02]  /*93d0*/  IMAD.MOV.U32 R12, RZ, RZ, RZ ;  /* 0x000000ffff0c7224 */ /* 0x000fe400078e00ff */
[----:B------:R-:W-:Y:S02]  /*93e0*/  IMAD.MOV.U32 R11, RZ, RZ, 0x1f ;  /* 0x0000001fff0b7424 */ /* 0x000fe400078e00ff */
[----:B------:R-:W-:-:S07]  /*93f0*/  IMAD.MOV.U32 R15, RZ, RZ, -0x1 ;  /* 0xffffffffff0f7424 */ /* 0x000fce00078e00ff */
[----:B------:R-:W-:Y:S05]  /*9400*/  WARPSYNC.COLLECTIVE R15, `(.L_x_2639) ;  /* 0x000000000f087348 */ /* 0x000fea0003c00000 */
[----:B------:R1:W2:Y:S02]  /*9410*/  SHFL.IDX P6, R14, R13, R12, R11 ;  /* 0x0000000c0d0e7389 */ /* 0x0002a400000c000b */
[----:B-12---:R-:W-:Y:S01]  /*9420*/  ENDCOLLECTIVE ;  /* 0x000000000000791b */ /* 0x006fe20003800000 */
.L_x_2639:
[----:B------:R-:W-:Y:S05]  /*9430*/  BRA `(.L_x_2640) ;  /* 0xffffff7c00787947 */ /* 0x000fea000383ffff */
.L_x_2529:
[----:B--2---:R2:W3:Y:S02]  /*9440*/  SYNCS.PHASECHK.TRANS64.TRYWAIT P0, [R19+URZ+0x36400], R10 ;  /* 0x0364000a130075a7 */ /* 0x0044e4000800017f */
[----:B---3--:R-:W-:Y:S05]  /*9450*/  @!P0 NANOSLEEP.SYNCS 0x989680 ;  /* 0x009896800000895d */ /* 0x008fea0003900000 */
[----:B------:R-:W3:Y:S02]  /*9460*/  @!P0 SYNCS.PHASECHK.TRANS64 P0, [R19+URZ+0x36400], R10 ;  /* 0x0364000a130085a7 */ /* 0x000ee4000800007f */
[----:B---3--:R-:W-:Y:S05]  /*9470*/  @!P0 BRA `(.L_x_2529) ;  /* 0xfffffffc00f08947 */ /* 0x008fea000383ffff */
[----:B------:R-:W-:Y:S05]  /*9480*/  BRA `(.L_x_2528) ;  /* 0xffffff7c00b07947 */ /* 0x000fea000383ffff */
.L_x_2533:
[----:B--2---:R2:W3:Y:S02]  /*9490*/  SYNCS.PHASECHK.TRANS64.TRYWAIT P1, [R3+URZ+0x36410], R12 ;  /* 0x0364100c030075a7 */ /* 0x0044e4000802017f */
[----:B---3--:R-:W-:Y:S05]  /*94a0*/  @!P1 NANOSLEEP.SYNCS 0x989680 ;  /* 0x009896800000995d */ /* 0x008fea0003900000 */
[----:B------:R-:W3:Y:S02]  /*94b0*/  @!P1 SYNCS.PHASECHK.TRANS64 P1, [R3+URZ+0x36410], R12 ;  /* 0x0364100c030095a7 */ /* 0x000ee4000802007f */
[----:B---3--:R-:W-:Y:S05]  /*94c0*/  @!P1 BRA `(.L_x_2533) ;  /* 0xfffffffc00f09947 */ /* 0x008fea000383ffff */
[----:B------:R-:W-:Y:S05]  /*94d0*/  BRA `(.L_x_2532) ;  /* 0xffffff8400787947 */ /* 0x000fea000383ffff */
.L_x_2537:
[----:B------:R1:W1:Y:S02]  /*94e0*/  SYNCS.PHASECHK.TRANS64.TRYWAIT P1, [R19+URZ+0x36430], R14 ;  /* 0x0364300e130075a7 */ /* 0x000264000802017f */
[----:B-1----:R-:W-:Y:S05]  /*94f0*/  @!P1 NANOSLEEP.SYNCS 0x989680 ;  /* 0x009896800000995d */ /* 0x002fea0003900000 */
[----:B------:R-:W1:Y:S02]  /*9500*/  @!P1 SYNCS.PHASECHK.TRANS64 P1, [R19+URZ+0x36430], R14 ;  /* 0x0364300e130095a7 */ /* 0x000e64000802007f */
[----:B-1----:R-:W-:Y:S05]  /*9510*/  @!P1 BRA `(.L_x_2537) ;  /* 0xfffffffc00f09947 */ /* 0x002fea000383ffff */
[----:B------:R-:W-:Y:S05]  /*9520*/  BRA `(.L_x_2536) ;  /* 0xffffff8c001c7947 */ /* 0x000fea000383ffff */
.L_x_2614:
[----:B-1----:R1:W2:Y:S02]  /*9530*/  SYNCS.PHASECHK.TRANS64.TRYWAIT P1, [R12+URZ+0x36420], R13 ;  /* 0x0364200d0c0075a7 */ /* 0x0022a4000802017f */
[----:B--2---:R-:W-:Y:S05]  /*9540*/  @!P1 NANOSLEEP.SYNCS 0x989680 ;  /* 0x009896800000995d */ /* 0x004fea0003900000 */
[----:B------:R-:W2:Y:S02]  /*9550*/  @!P1 SYNCS.PHASECHK.TRANS64 P1, [R12+URZ+0x36420], R13 ;  /* 0x0364200d0c0095a7 */ /* 0x000ea4000802007f */
[----:B--2---:R-:W-:Y:S05]  /*9560*/  @!P1 BRA `(.L_x_2614) ;  /* 0xfffffffc00f09947 */ /* 0x004fea000383ffff */
[----:B------:R-:W-:Y:S05]  /*9570*/  BRA `(.L_x_2641) ;  /* 0xffffffdc00687947 */ /* 0x000fea000383ffff */
.L_x_2618:
[----:B-1----:R1:W3:Y:S02]  /*9580*/  SYNCS.PHASECHK.TRANS64.TRYWAIT P1, [R12+URZ+0x36438], R13 ;  /* 0x0364380d0c0075a7 */ /* 0x0022e4000802017f */
[----:B---3--:R-:W-:Y:S05]  /*9590*/  @!P1 NANOSLEEP.SYNCS 0x989680 ;  /* 0x009896800000995d */ /* 0x008fea0003900000 */
[----:B------:R-:W3:Y:S02]  /*95a0*/  @!P1 SYNCS.PHASECHK.TRANS64 P1, [R12+URZ+0x36438], R13 ;  /* 0x0364380d0c0095a7 */ /* 0x000ee4000802007f */
[----:B---3--:R-:W-:Y:S05]  /*95b0*/  @!P1 BRA `(.L_x_2618) ;  /* 0xfffffffc00f09947 */ /* 0x008fea000383ffff */
[----:B------:R-:W-:Y:S05]  /*95c0*/  BRA `(.L_x_2642) ;  /* 0xffffffe400387947 */ /* 0x000fea000383ffff */
.L_x_2620:
[----:B--2---:R2:W3:Y:S02]  /*95d0*/  SYNCS.PHASECHK.TRANS64.TRYWAIT P1, [R12+URZ+0x36428], R0 ;  /* 0x036428000c0075a7 */ /* 0x0044e4000802017f */
[----:B---3--:R-:W-:Y:S05]  /*95e0*/  @!P1 NANOSLEEP.SYNCS 0x989680 ;  /* 0x009896800000995d */ /* 0x008fea0003900000 */
[----:B------:R-:W3:Y:S02]  /*95f0*/  @!P1 SYNCS.PHASECHK.TRANS64 P1, [R12+URZ+0x36428], R0 ;  /* 0x036428000c0095a7 */ /* 0x000ee4000802007f */
[----:B---3--:R-:W-:Y:S05]  /*9600*/  @!P1 BRA `(.L_x_2620) ;  /* 0xfffffffc00f09947 */ /* 0x008fea000383ffff */
[----:B------:R-:W-:Y:S05]  /*9610*/  BRA `(.L_x_2643) ;  /* 0xffffffe800047947 */ /* 0x000fea000383ffff */
.L_x_2622:
[----:B-----5:R2:W-:Y:S02]  /*9620*/  STL [R1+0xc], R0 ;  /* 0x00000c0001007387 */ /* 0x0205e40000100800 */
[----:B--2---:R-:W-:-:S04]  /*9630*/  SHF.L.U32 R0, RZ, 0x1f, RZ ;  /* 0x0000001fff007819 */ /* 0x004fc800000006ff */
[----:B------:R2:W3:Y:S03]  /*9640*/  SYNCS.PHASECHK.TRANS64.TRYWAIT P1, [R12+URZ+0x36438], R0 ;  /* 0x036438000c0075a7 */ /* 0x0004e6000802017f */
[----:B---3--:R-:W-:Y:S05]  /*9650*/  @!P1 NANOSLEEP.SYNCS 0x989680 ;  /* 0x009896800000995d */ /* 0x008fea0003900000 */
[----:B------:R2:W3:Y:S02]  /*9660*/  @!P1 SYNCS.PHASECHK.TRANS64 P1, [R12+URZ+0x36438], R0 ;  /* 0x036438000c0095a7 */ /* 0x0004e4000802007f */
[----:B--2---:R2:W5:Y:S02]  /*9670*/  LDL.LU R0, [R1+0xc] ;  /* 0x00000c0001007983 */ /* 0x0045640000300800 */
[----:B--23--:R-:W-:Y:S05]  /*9680*/  @!P1 BRA `(.L_x_2622) ;  /* 0xfffffffc00e49947 */ /* 0x00cfea000383ffff */
[----:B------:R-:W-:Y:S05]  /*9690*/  BRA `(.L_x_2644) ;  /* 0xffffffe800bc7947 */ /* 0x000fea000383ffff */
.L_x_2624:
[----:B------:R-:W-:-:S07]  /*96a0*/  SHF.L.U32 R5, R16, 0x1f, RZ ;  /* 0x0000001f10057819 */ /* 0x000fce00000006ff */
.L_x_2645:
[----:B---3--:R3:W4:Y:S02]  /*96b0*/  SYNCS.PHASECHK.TRANS64.TRYWAIT P1, [R12+URZ+0x36420], R5 ;  /* 0x036420050c0075a7 */ /* 0x008724000802017f */
[----:B----4-:R-:W-:Y:S05]  /*96c0*/  @!P1 NANOSLEEP.SYNCS 0x989680 ;  /* 0x009896800000995d */ /* 0x010fea0003900000 */
[----:B------:R-:W4:Y:S02]  /*96d0*/  @!P1 SYNCS.PHASECHK.TRANS64 P1, [R12+URZ+0x36420], R5 ;  /* 0x036420050c0095a7 */ /* 0x000f24000802007f */
[----:B----4-:R-:W-:Y:S05]  /*96e0*/  @!P1 BRA `(.L_x_2645) ;  /* 0xfffffffc00f09947 */ /* 0x010fea000383ffff */
[----:B------:R-:W-:Y:S05]  /*96f0*/  BRA `(.L_x_2646) ;  /* 0xffffffec00687947 */ /* 0x000fea000383ffff */
.L_x_2627:
[----:B--2---:R2:W3:Y:S02]  /*9700*/  SYNCS.PHASECHK.TRANS64.TRYWAIT P1, [R12+URZ+0x36438], R13 ;  /* 0x0364380d0c0075a7 */ /* 0x0044e4000802017f */
[----:B---3--:R-:W-:Y:S05]  /*9710*/  @!P1 NANOSLEEP.SYNCS 0x989680 ;  /* 0x009896800000995d */ /* 0x008fea0003900000 */
[----:B------:R-:W3:Y:S02]  /*9720*/  @!P1 SYNCS.PHASECHK.TRANS64 P1, [R12+URZ+0x36438], R13 ;  /* 0x0364380d0c0095a7 */ /* 0x000ee4000802007f */
[----:B---3--:R-:W-:Y:S05]  /*9730*/  @!P1 BRA `(.L_x_2627) ;  /* 0xfffffffc00f09947 */ /* 0x008fea000383ffff */
[----:B------:R-:W-:Y:S05]  /*9740*/  BRA `(.L_x_2647) ;  /* 0xfffffff000347947 */ /* 0x000fea000383ffff */
.L_x_2629:
[----:B-1----:R1:W2:Y:S02]  /*9750*/  SYNCS.PHASECHK.TRANS64.TRYWAIT P1, [R12+URZ+0x36428], R5 ;  /* 0x036428050c0075a7 */ /* 0x0022a4000802017f */
[----:B--2---:R-:W-:Y:S05]  /*9760*/  @!P1 NANOSLEEP.SYNCS 0x989680 ;  /* 0x009896800000995d */ /* 0x004fea0003900000 */
[----:B------:R-:W2:Y:S02]  /*9770*/  @!P1 SYNCS.PHASECHK.TRANS64 P1, [R12+URZ+0x36428], R5 ;  /* 0x036428050c0095a7 */ /* 0x000ea4000802007f */
[----:B--2---:R-:W-:Y:S05]  /*9780*/  @!P1 BRA `(.L_x_2629) ;  /* 0xfffffffc00f09947 */ /* 0x004fea000383ffff */
[----:B------:R-:W-:Y:S05]  /*9790*/  BRA `(.L_x_2648) ;  /* 0xfffffff000e47947 */ /* 0x000fea000383ffff */
.L_x_2631:
[----:B--2---:R2:W3:Y:S02]  /*97a0*/  SYNCS.PHASECHK.TRANS64.TRYWAIT P1, [R12+URZ+0x36438], R3 ;  /* 0x036438030c0075a7 */ /* 0x0044e4000802017f */
[----:B---3--:R-:W-:Y:S05]  /*97b0*/  @!P1 NANOSLEEP.SYNCS 0x989680 ;  /* 0x009896800000995d */ /* 0x008fea0003900000 */
[----:B------:R-:W3:Y:S02]  /*97c0*/  @!P1 SYNCS.PHASECHK.TRANS64 P1, [R12+URZ+0x36438], R3 ;  /* 0x036438030c0095a7 */ /* 0x000ee4000802007f */
[----:B---3--:R-:W-:Y:S05]  /*97d0*/  @!P1 BRA `(.L_x_2631) ;  /* 0xfffffffc00f09947 */ /* 0x008fea000383ffff */
[----:B------:R-:W-:Y:S05]  /*97e0*/  BRA `(.L_x_2649) ;  /* 0xfffffff400987947 */ /* 0x000fea000383ffff */
.L_x_2633:
[----:B------:R-:W-:Y:S01]  /*97f0*/  BSSY B1, `(.L_x_2650) ;  /* 0x0000006000017945 */ /* 0x000fe20003800000 */
[----:B------:R-:W-:-:S07]  /*9800*/  IMAD.MOV.U32 R15, RZ, RZ, -0x1 ;  /* 0xffffffffff0f7424 */ /* 0x000fce00078e00ff */
[----:B-1----:R-:W-:Y:S05]  /*9810*/  WARPSYNC.COLLECTIVE R15, `(.L_x_2651) ;  /* 0x000000000f0c7348 */ /* 0x002fea0003c00000 */
[----:B------:R-:W-:Y:S02]  /*9820*/  ELECT P6, UR62, PT ;  /* 0x00000000003e782f */ /* 0x000fe400038c0000 */
[----:B------:R-:W-:Y:S01]  /*9830*/  MOV R14, UR62 ;  /* 0x0000003e000e7c02 */ /* 0x000fe20008000f00 */
[----:B-1----:R-:W-:Y:S10]  /*9840*/  ENDCOLLECTIVE ;  /* 0x000000000000791b */ /* 0x002ff40003800000 */
.L_x_2651:
[----:B------:R-:W-:Y:S05]  /*9850*/  BSYNC B1 ;  /* 0x0000000000017941 */ /* 0x000fea0003800000 */
.L_x_2650:
[----:B------:R-:W-:Y:S05]  /*9860*/  BRA `(.L_x_2652) ;  /* 0xfffffff800587947 */ /* 0x000fea000383ffff */
.L_x_2635:
[----:B--2---:R2:W3:Y:S02]  /*9870*/  SYNCS.PHASECHK.TRANS64.TRYWAIT P0, [R5+URZ], R2 ;  /* 0x00000002050075a7 */ /* 0x0044e4000800017f */
[----:B---3--:R-:W-:Y:S05]  /*9880*/  @!P0 NANOSLEEP.SYNCS 0x989680 ;  /* 0x009896800000895d */ /* 0x008fea0003900000 */
[----:B------:R-:W3:Y:S02]  /*9890*/  @!P0 SYNCS.PHASECHK.TRANS64 P0, [R5+URZ], R2 ;  /* 0x00000002050085a7 */ /* 0x000ee4000800007f */
[----:B---3--:R-:W-:Y:S05]  /*98a0*/  @!P0 BRA `(.L_x_2635) ;  /* 0xfffffffc00f08947 */ /* 0x008fea000383ffff */
[----:B------:R-:W-:Y:S05]  /*98b0*/  BRA `(.L_x_2653) ;  /* 0xfffffff800987947 */ /* 0x000fea000383ffff */
.L_x_2636:
[----:B---3--:R3:W4:Y:S02]  /*98c0*/  SYNCS.PHASECHK.TRANS64.TRYWAIT P0, [R23+URZ], R0 ;  /* 0x00000000170075a7 */ /* 0x008724000800017f */
[----:B----4-:R-:W-:Y:S05]  /*98d0*/  @!P0 NANOSLEEP.SYNCS 0x989680 ;  /* 0x009896800000895d */ /* 0x010fea0003900000 */
[----:B------:R-:W4:Y:S02]  /*98e0*/  @!P0 SYNCS.PHASECHK.TRANS64 P0, [R23+URZ], R0 ;  /* 0x00000000170085a7 */ /* 0x000f24000800007f */
[----:B----4-:R-:W-:Y:S05]  /*98f0*/  @!P0 BRA `(.L_x_2636) ;  /* 0xfffffffc00f08947 */ /* 0x010fea000383ffff */
[----:B------:R-:W-:Y:S05]  /*9900*/  BRA `(.L_x_2654) ;  /* 0xfffffff8008c7947 */ /* 0x000fea000383ffff */
.L_x_2655:
        /* <DEDUP_REMOVED lines=15> */
.L_x_3871:


//--------------------- .text._ZN7cutlass13device_kernelIN5flash11enable_sm90INS1_16FlashAttnBwdSm90INS1_25CollectiveMainloopBwdSm90ILi2ELi1ELi1EN4cute5tupleIJNS5_1CILi1EEES8_S8_EEENS6_IJNS7_ILi64EEENS7_ILi96EEENS7_ILi192EEEEEENS_10bfloat16_tEfNS_4arch4Sm90ELb1ELb0ELb0ELb0ELb1ELb0ELb1ELb0ELi3ELi1ELi1ELi1ELb0EEENS1_21CollectiveEpilogueBwdISD_SE_SG_Li384ELb0ELb1ELi3EEENS1_25SingleTileBwdLPTSchedulerILb0ELi96ELb1EEEEEEEEEvNT_6ParamsE --------------------------
	.section	.text._ZN7cutlass13device_kernelIN5flash11enable_sm90INS1_16FlashAttnBwdSm90INS1_25CollectiveMainloopBwdSm90ILi2ELi1ELi1EN4cute5tupleIJNS5_1CILi1EEES8_S8_EEENS6_IJNS7_ILi64EEENS7_ILi96EEENS7_ILi192EEEEEENS_10bfloat16_tEfNS_4arch4Sm90ELb1ELb0ELb0ELb0ELb1ELb0ELb1ELb0ELi3ELi1ELi1ELi1ELb0EEENS1_21CollectiveEpilogueBwdISD_SE_SG_Li384ELb0ELb1ELi3EEENS1_25SingleTileBwdLPTSchedulerILb0ELi96ELb1EEEEEEEEEvNT_6ParamsE,"ax",@progbits
	.align	128
.text._ZN7cutlass13device_kernelIN5flash11enable_sm90INS1_16FlashAttnBwdSm90INS1_25CollectiveMainloopBwdSm90ILi2ELi1ELi1EN4cute5tupleIJNS5_1CILi1EEES8_S8_EEENS6_IJNS7_ILi64EEENS7_ILi96EEENS7_ILi192EEEEEENS_10bfloat16_tEfNS_4arch4Sm90ELb1ELb0ELb0ELb0ELb1ELb0ELb1ELb0ELi3ELi1ELi1ELi1ELb0EEENS1_21CollectiveEpilogueBwdISD_SE_SG_Li384ELb0ELb1ELi3EEENS1_25SingleTileBwdLPTSchedulerILb0ELi96ELb1EEEEEEEEEvNT_6ParamsE:
        .type           _ZN7cutlass13device_kernelIN5flash11enable_sm90INS1_16FlashAttnBwdSm90INS1_25CollectiveMainloopBwdSm90ILi2ELi1ELi1EN4cute5tupleIJNS5_1CILi1EEES8_S8_EEENS6_IJNS7_ILi64EEENS7_ILi96EEENS7_ILi192EEEEEENS_10bfloat16_tEfNS_4arch4Sm90ELb1ELb0ELb0ELb0ELb1ELb0ELb1ELb0ELi3ELi1ELi1ELi1ELb0EEENS1_21CollectiveEpilogueBwdISD_SE_SG_Li384ELb0ELb1ELi3EEENS1_25SingleTileBwdLPTSchedulerILb0ELi96ELb1EEEEEEEEEvNT_6ParamsE,@function
        .size           _ZN7cutlass13device_kernelIN5flash11enable_sm90INS1_16FlashAttnBwdSm90INS1_25CollectiveMainloopBwdSm90ILi2ELi1ELi1EN4cute5tupleIJNS5_1CILi1EEES8_S8_EEENS6_IJNS7_ILi64EEENS7_ILi96EEENS7_ILi192EEEEEENS_10bfloat16_tEfNS_4arch4Sm90ELb1ELb0ELb0ELb0ELb1ELb0ELb1ELb0ELi3ELi1ELi1ELi1ELb0EEENS1_21CollectiveEpilogueBwdISD_SE_SG_Li384ELb0ELb1ELi3EEENS1_25SingleTileBwdLPTSchedulerILb0ELi96ELb1EEEEEEEEEvNT_6ParamsE,(.L_x_3872 - _ZN7cutlass13device_kernelIN5flash11enable_sm90INS1_16FlashAttnBwdSm90INS1_25CollectiveMainloopBwdSm90ILi2ELi1ELi1EN4cute5tupleIJNS5_1CILi1EEES8_S8_EEENS6_IJNS7_ILi64EEENS7_ILi96EEENS7_ILi192EEEEEENS_10bfloat16_tEfNS_4arch4Sm90ELb1ELb0ELb0ELb0ELb1ELb0ELb1ELb0ELi3ELi1ELi1ELi1ELb0EEENS1_21CollectiveEpilogueBwdISD_SE_SG_Li384ELb0ELb1ELi3EEENS1_25SingleTileBwdLPTSchedulerILb0ELi96ELb1EEEEEEEEEvNT_6ParamsE)
        .other          _ZN7cutlass13device_kernelIN5flash11enable_sm90INS1_16FlashAttnBwdSm90INS1_25CollectiveMainloopBwdSm90ILi2ELi1ELi1EN4cute5tupleIJNS5_1CILi1EEES8_S8_EEENS6_IJNS7_ILi64EEENS7_ILi96EEENS7_ILi192EEEEEENS_10bfloat16_tEfNS_4arch4Sm90ELb1ELb0ELb0ELb0ELb1ELb0ELb1ELb0ELi3ELi1ELi1ELi1ELb0EEENS1_21CollectiveEpilogueBwdISD_SE_SG_Li384ELb0ELb1ELi3EEENS1_25SingleTileBwdLPTSchedulerILb0ELi96ELb1EEEEEEEEEvNT_6ParamsE,@"STO_CUDA_ENTRY STV_DEFAULT"
_ZN7cutlass13device_kernelIN5flash11enable_sm90INS1_16FlashAttnBwdSm90INS1_25CollectiveMainloopBwdSm90ILi2ELi1ELi1EN4cute5tupleIJNS5_1CILi1EEES8_S8_EEENS6_IJNS7_ILi64EEENS7_ILi96EEENS7_ILi192EEEEEENS_10bfloat16_tEfNS_4arch4Sm90ELb1ELb0ELb0ELb0ELb1ELb0ELb1ELb0ELi3ELi1ELi1ELi1ELb0EEENS1_21CollectiveEpilogueBwdISD_SE_SG_Li384ELb0ELb1ELi3EEENS1_25SingleTileBwdLPTSchedulerILb0ELi96ELb1EEEEEEEEEvNT_6ParamsE:
        /* <DEDUP_REMOVED lines=29> */
.L_x_2657:
[----:B------:R-:W-:Y:S05]  /*01d0*/  BSYNC B0 ;  /* 0x0000000000007941 */ /* 0x000fea0003800000 */
.L_x_2656:
        /* <DEDUP_REMOVED lines=34> */
.L_x_2658:
        /* <DEDUP_REMOVED lines=20> */
.L_x_2659:
[----:B---3--:R-:W-:Y:S01]  /*0540*/  ISETP.NE.AND P0, PT, R2, RZ, PT ;  /* 0x000000ff0200720c */ /* 0x008fe20003f05270 */
[----:B------:R-:W-:Y:S01]  /*0550*/  IMAD.MOV.U32 R2, RZ, RZ, 0x1 ;  /* 0x00000001ff027424 */ /* 0x000fe200078e00ff */
[----:B------:R-:W-:Y:S01]  /*0560*/  NOP ;  /* 0x0000000000007918 */ /* 0x000fe20000000000 */
[----:B------:R-:W-:-:S03]  /*0570*/  ULDC.64 UR38, c[0x0][0x208] ;  /* 0x0000820000267ab9 */ /* 0x000fc60000000a00 */
[----:B------:R-:W-:-:S05]  /*0580*/  SEL R2, R2, 0x2, !P0 ;  /* 0x0000000202027807 */ /* 0x000fca0004000000 */
[----:B------:R3:W-:Y:S01]  /*0590*/  STL [R1+0x8], R2 ;  /* 0x0000080201007387 */ /* 0x0007e20000100800 */
[----:B-12-4-:R-:W-:Y:S06]  /*05a0*/  BAR.SYNC.DEFER_BLOCKING 0x0 ;  /* 0x0000000000007b1d */ /* 0x016fec0000010000 */
[----:B------:R-:W-:Y:S05]  /*05b0*/  @!P0 BRA `(.L_x_2660) ;  /* 0x0000005400248947 */ /* 0x000fea0003800000 */
.L_x_2661:
        /* <DEDUP_REMOVED lines=32> */
.L_x_2662:
[----:B------:R-:W-:Y:S01]  /*07c0*/  ULDC UR7, c[0x0][0xb44] ;  /* 0x0002d10000077ab9 */ /* 0x000fe20000000800 */
[----:B------:R-:W-:Y:S01]  /*07d0*/  UMOV UR45, UR10 ;  /* 0x0000000a002d7c82 */ /* 0x000fe20008000000 */
[----:B------:R-:W-:-:S11]  /*07e0*/  UISETP.NE.AND UP0, UPT, UR7, 0x1, UPT ;  /* 0x000000010700788c */ /* 0x000fd6000bf05270 */
[----:B------:R-:W-:Y:S02]  /*07f0*/  @UP0 ULDC.64 UR8, c[0x0][0xb48] ;  /* 0x0002d20000080ab9 */ /* 0x000fe40000000a00 */
[----:B------:R-:W-:-:S04]  /*0800*/  UIMAD.WIDE.U32 UR4, UR10, UR8, URZ ;  /* 0x000000080a0472a5 */ /* 0x000fc8000f8e003f */
[----:B------:R-:W-:-:S04]  /*0810*/  @UP0 USHF.R.U32.HI UR45, URZ, UR9, UR5 ;  /* 0x000000093f2d0299 */ /* 0x000fc80008011605 */
[----:B------:R-:W-:-:S12]  /*0820*/  UIMAD UR4, UR45, UR7, URZ ;  /* 0x000000072d0472a4 */ /* 0x000fd8000f8e023f */
.L_x_2663:
[----:B------:R-:W-:Y:S01]  /*0830*/  ULDC UR43, c[0x0][0xb38] ;  /* 0x0002ce00002b7ab9 */ /* 0x000fe20000000800 */
[----:B------:R-:W-:Y:S02]  /*0840*/  UIADD3 UR4, UR10, -UR4, URZ ;  /* 0x800000040a047290 */ /* 0x000fe4000fffe03f */
[----:B------:R-:W-:Y:S01]  /*0850*/  UISETP.NE.AND UP0, UPT, UR43, 0x1, UPT ;  /* 0x000000012b00788c */ /* 0x000fe2000bf05270 */
[----:B------:R-:W-:Y:S01]  /*0860*/  ULDC UR5, c[0x0][0xb44] ;  /* 0x0002d10000057ab9 */ /* 0x000fe20000000800 */
[----:B------:R-:W-:Y:S02]  /*0870*/  ULOP3.LUT UR36, URZ, UR45, URZ, 0x33, !UPT ;  /* 0x0000002d3f247292 */ /* 0x000fe4000f8e333f */
[----:B------:R-:W-:-:S07]  /*0880*/  UIMAD UR6, UR6, UR5, UR4 ;  /* 0x00000005060672a4 */ /* 0x000fce000f8e0204 */
[----:B------:R-:W-:Y:S01]  /*0890*/  @UP0 ULDC UR4, c[0x0][0xb3c] ;  /* 0x0002cf0000040ab9 */ /* 0x000fe20000000800 */
[----:B------:R-:W-:Y:S01]  /*08a0*/  @UP0 ULDC UR7, c[0x0][0xb40] ;  /* 0x0002d00000070ab9 */ /* 0x000fe20000000800 */
[----:B------:R-:W-:Y:S02]  /*08b0*/  UIMAD.WIDE.U32 UR4, UR6, UR4, URZ ;  /* 0x00000004060472a5 */ /* 0x000fe4000f8e003f */
[----:B------:R-:W-:Y:S02]  /*08c0*/  UMOV UR44, UR6 ;  /* 0x00000006002c7c82 */ /* 0x000fe40008000000 */
[----:B------:R-:W-:-:S03]  /*08d0*/  @UP0 USHF.R.U32.HI UR44, URZ, UR7, UR5 ;  /* 0x000000073f2c0299 */ /* 0x000fc60008011605 */
[----:B------:R-:W-:Y:S01]  /*08e0*/  ULDC UR5, c[0x0][0xb2c] ;  /* 0x0002cb0000057ab9 */ /* 0x000fe20000000800 */
[----:B------:R-:W-:Y:S02]  /*08f0*/  UIADD3 UR4, -UR44, URZ, URZ ;  /* 0x0000003f2c047290 */ /* 0x000fe4000fffe13f */
[----:B------:R-:W-:Y:S01]  /*0900*/  ISETP.LE.AND P0, PT, RZ, UR44, PT ;  /* 0x0000002cff007c0c */ /* 0x000fe2000bf03270 */
[----:B------:R-:W-:Y:S02]  /*0910*/  UIADD3 UR36, UR36, UR5, URZ ;  /* 0x0000000524247290 */ /* 0x000fe4000fffe03f */
[----:B------:R-:W-:-:S10]  /*0920*/  UIMAD UR43, UR43, UR4, UR6 ;  /* 0x000000042b2b72a4 */ /* 0x000fd4000f8e0206 */
        /* <DEDUP_REMOVED lines=89> */
.L_x_2666:
        /* <DEDUP_REMOVED lines=15> */
.L_x_2665:
        /* <DEDUP_REMOVED lines=20> */
.L_x_2668:
        /* <DEDUP_REMOVED lines=15> */
.L_x_2667:
        /* <DEDUP_REMOVED lines=8> */
.L_x_2800:
        /* <DEDUP_REMOVED lines=19> */
.L_x_2670:
        /* <DEDUP_REMOVED lines=107> */
.L_x_2682:
[----:B------:R-:W-:Y:S01]  /*1a40*/  ISETP.NE.AND P0, PT, R10, 0x3, PT ;  /* 0x000000030a00780c */ /* 0x000fe20003f05270 */
[----:B------:R-:W-:-:S12]  /*1a50*/  YIELD ;  /* 0x0000000000007946 */ /* 0x000fd80003800000 */
[----:B-1----:R-:W-:Y:S05]  /*1a60*/  @!P0 BRA `(.L_x_2672) ;  /* 0x0000000000048947 */ /* 0x002fea0003800000 */
[----:B------:R-:W-:Y:S01]  /*1a70*/  BPT.TRAP 0x1 ;  /* 0x000000040000795c */ /* 0x000fe20000300000 */
.L_x_2672:
[----:B------:R-:W-:Y:S02]  /*1a80*/  LEA R3, R2, UR40, 0x3 ;  /* 0x0000002802037c11 */ /* 0x000fe4000f8e18ff */
[----:B------:R-:W-:-:S04]  /*1a90*/  SHF.L.U32 R12, R7, 0x1f, RZ ;  /* 0x0000001f070c7819 */ /* 0x000fc800000006ff */
[----:B------:R1:W2:Y:S01]  /*1aa0*/  SYNCS.PHASECHK.TRANS64.TRYWAIT P1, [R3+URZ+0x36410], R12 ;  /* 0x0364100c030075a7 */ /* 0x0002a2000802017f */
[----:B------:R-:W-:Y:S05]  /*1ab0*/  @!P0 BRA `(.L_x_2673) ;  /* 0x0000000000048947 */ /* 0x000fea0003800000 */
[----:B------:R-:W-:Y:S01]  /*1ac0*/  BPT.TRAP 0x1 ;  /* 0x000000040000795c */ /* 0x000fe20000300000 */
.L_x_2673:
[----:B--2---:R-:W-:Y:S05]  /*1ad0*/  @P1 BRA `(.L_x_2674) ;  /* 0x0000000000081947 */ /* 0x004fea0003800000 */
[----:B------:R-:W2:Y:S02]  /*1ae0*/  SYNCS.PHASECHK.TRANS64.TRYWAIT P1, [R3+URZ+0x36410], R12 ;  /* 0x0364100c030075a7 */ /* 0x000ea4000802017f */
[----:B--2---:R-:W-:Y:S05]  /*1af0*/  @!P1 BRA `(.L_x_2675) ;  /* 0x0000008400009947 */ /* 0x004fea0003800000 */
.L_x_2674:
        /* <DEDUP_REMOVED lines=103> */
.L_x_2676:
[----:B------:R-:W-:-:S04]  /*2170*/  SHF.L.U32 R14, R5, 0x1f, RZ ;  /* 0x0000001f050e7819 */ /* 0x000fc800000006ff */
[----:B------:R4:W1:Y:S01]  /*2180*/  SYNCS.PHASECHK.TRANS64.TRYWAIT P1, [UR40+0x36430], R14 ;  /* 0x0364300eff0075a7 */ /* 0x0008620008020168 */
[----:B------:R-:W-:Y:S05]  /*2190*/  @!P0 BRA `(.L_x_2677) ;  /* 0x0000000000048947 */ /* 0x000fea0003800000 */
[----:B------:R-:W-:Y:S01]  /*21a0*/  BPT.TRAP 0x1 ;  /* 0x000000040000795c */ /* 0x000fe20000300000 */
.L_x_2677:
[----:B-1----:R-:W-:Y:S05]  /*21b0*/  @P1 BRA `(.L_x_2678) ;  /* 0x0000000000081947 */ /* 0x002fea0003800000 */
[----:B------:R-:W1:Y:S02]  /*21c0*/  SYNCS.PHASECHK.TRANS64.TRYWAIT P1, [UR40+0x36430], R14 ;  /* 0x0364300eff0075a7 */ /* 0x000e640008020168 */
[----:B-1----:R-:W-:Y:S05]  /*21d0*/  @!P1 BRA `(.L_x_2679) ;  /* 0x0000007c005c9947 */ /* 0x002fea0003800000 */
.L_x_2678:
        /* <DEDUP_REMOVED lines=39> */
[--C-:B------:R-:W-:Y:S01]  /*2450*/  FFMA.FTZ R136, R20, UR42, -R23.reuse ;  /* 0x0000002a14887c23 */ /* 0x100fe20008010817 */
[----:B------:R-:W-:Y:S01]  /*2460*/  FSEL R144, R144, -INF , P1 ;  /* 0xff80000090907808 */ /* 0x000fe20000800000 */
[----:B------:R-:W-:Y:S01]  /*2470*/  UMOV UR13, 0x80000020 ;  /* 0x80000020000d7882 */ /* 0x000fe20000000000 */
[----:B------:R-:W-:Y:S01]  /*2480*/  ISETP.GT.AND P1, PT, R22, 0x11, PT ;  /* 0x000000111600780c */ /* 0x000fe20003f24270 */
[----:B------:R-:W2:Y:S01]  /*2490*/  MUFU.EX2 R14, R14 ;  /* 0x0000000e000e7308 */ /* 0x000ea20000000800 */
[----:B------:R-:W-:Y:S01]  /*24a0*/  LEA R149, R6, UR40, 0x2 ;  /* 0x0000002806957c11 */ /* 0x000fe2000f8e10ff */
[----:B------:R-:W-:Y:S01]  /*24b0*/  FFMA.FTZ R20, R144, UR42, -R23 ;  /* 0x0000002a90147c23 */ /* 0x000fe20008010817 */
[----:B------:R-:W-:Y:S01]  /*24c0*/  FSEL R22, R145, -INF , P1 ;  /* 0xff80000091167808 */ /* 0x000fe20000800000 */
[----:B------:R-:W-:-:S04]  /*24d0*/  UMOV UR15, 0x40000040 ;  /* 0x40000040000f7882 */ /* 0x000fc80000000000 */
        /* <DEDUP_REMOVED lines=206> */
[----:B------:R-:W-:Y:S01]  /*31c0*/  HGMMA.64x96x16.F32.BF16 R72, gdesc[UR4].tnspA.tnspB, R72, gsb0 ;  /* 0x61600000044879f0 */ /* 0x000fe20008001848 */
[----:B------:R-:W-:Y:S01]  /*31d0*/  UIMAD UR5, UR9, 0x3000, UR40 ;  /* 0x00003000090578a4 */ /* 0x000fe2000f8e0228 */
[----:B------:R-:W-:Y:S02]  /*31e0*/  R2UR UR4, R18 ;  /* 0x00000000120472ca */ /* 0x000fe400000e0000 */
[----:B------:R-:W-:Y:S01]  /*31f0*/  UMOV UR9, 0x40000040 ;  /* 0x4000004000097882 */ /* 0x000fe20000000000 */
[----:B------:R-:W-:-:S04]  /*3200*/  USHF.R.U32.HI UR5, URZ, 0x4, UR5 ;  /* 0x000000043f057899 */ /* 0x000fc80008011605 */
[----:B------:R-:W-:-:S06]  /*3210*/  ULOP3.LUT UR14, UR5, 0x3fff, URZ, 0xc0, !UPT ;  /* 0x00003fff050e7892 */ /* 0x000fcc000f8ec03f */
[----:B------:R-:W-:-:S04]  /*3220*/  USHF.R.U32.HI UR4, URZ, 0x4, UR4 ;  /* 0x000000043f047899 */ /* 0x000fc80008011604 */
[----:B------:R-:W-:-:S04]  /*3230*/  ULOP3.LUT UR4, UR4, 0x3fff, URZ, 0xc0, !UPT ;  /* 0x00003fff04047892 */ /* 0x000fc8000f8ec03f */
        /* <DEDUP_REMOVED lines=52> */
.L_x_2680:
[----:B------:R-:W-:Y:S01]  /*3580*/  LEA R12, R4, UR40, 0xd ;  /* 0x00000028040c7c11 */ /* 0x000fe2000f8e68ff */
[----:B------:R-:W-:Y:S01]  /*3590*/  UIADD3 UR5, UR40, 0x36438, URZ ;  /* 0x0003643828057890 */ /* 0x000fe2000fffe03f */
[----:B------:R-:W1:Y:S01]  /*35a0*/  S2R R14, SR_TID.X ;  /* 0x00000000000e7919 */ /* 0x000e620000002100 */
[----:B------:R-:W-:Y:S02]  /*35b0*/  ULOP3.LUT UR9, UR4, 0x1000000, URZ, 0xfc, !UPT ;  /* 0x0100000004097892 */ /* 0x000fe4000f8efc3f */
[----:B------:R-:W-:Y:S01]  /*35c0*/  VIADD R12, R12, 0x1e000 ;  /* 0x0001e0000c0c7836 */ /* 0x000fe20000000000 */
[----:B------:R-:W-:Y:S01]  /*35d0*/  UPRMT UR5, URZ, 0x654, UR5 ;  /* 0x000006543f057896 */ /* 0x000fe20008000005 */
[----:B------:R-:W-:-:S03]  /*35e0*/  UMOV UR7, 0x80000020 ;  /* 0x8000002000077882 */ /* 0x000fc60000000000 */
[----:B------:R-:W-:Y:S01]  /*35f0*/  SHF.R.U32.HI R12, RZ, 0x4, R12 ;  /* 0x00000004ff0c7819 */ /* 0x000fe2000001160c */
[----:B------:R-:W-:-:S03]  /*3600*/  UMOV UR6, UR9 ;  /* 0x0000000900067c82 */ /* 0x000fc60008000000 */
[----:B------:R-:W-:Y:S01]  /*3610*/  LOP3.LUT R13, R12, 0x3fff, RZ, 0xc0, !PT ;  /* 0x00003fff0c0d7812 */ /* 0x000fe200078ec0ff */
[----:B------:R-:W-:Y:S01]  /*3620*/  SYNCS.ARRIVE.TRANS64.RED.A1T0 RZ, [UR5], RZ ;  /* 0x000000ffffff79a7 */ /* 0x000fe20008100405 */
[----:B------:R-:W-:Y:S01]  /*3630*/  WARPGROUP.ARRIVE ;  /* 0x00000000000079c5 */ /* 0x000fe20000000000 */
[----:B------:R-:W-:Y:S02]  /*3640*/  UMOV UR5, 0x40000040 ;  /* 0x4000004000057882 */ /* 0x000fe40000000000 */
        /* <DEDUP_REMOVED lines=47> */
.L_x_2681:
        /* <DEDUP_REMOVED lines=62> */
.L_x_2664:
        /* <DEDUP_REMOVED lines=23> */
.L_x_2684:
        /* <DEDUP_REMOVED lines=20> */
.L_x_2685:
        /* <DEDUP_REMOVED lines=18> */
.L_x_2686:
        /* <DEDUP_REMOVED lines=18> */
.L_x_2687:
        /* <DEDUP_REMOVED lines=98> */
[----:B------:R-:W-:Y:S01]  /*4830*/  ULOP3.LUT UR4, URZ, UR45, URZ, 0x33, !UPT ;  /* 0x0000002d3f047292 */ /* 0x000fe2000f8e333f */
[----:B------:R-:W-:Y:S01]  /*4840*/  ULDC UR5, c[0x0][0xb2c] ;  /* 0x0002cb0000057ab9 */ /* 0x000fe20000000800 */
[----:B------:R-:W-:Y:S02]  /*4850*/  ULDC.64 UR6, c[0x0][0x198] ;  /* 0x0000660000067ab9 */ /* 0x000fe40000000a00 */
[----:B------:R-:W-:Y:S02]  /*4860*/  UIADD3 UR42, UR4, UR5, URZ ;  /* 0x00000005042a7290 */ /* 0x000fe4000fffe03f */
[----:B------:R-:W-:Y:S02]  /*4870*/  UIADD3 UR4, UP0, UR6, 0x770, URZ ;  /* 0x0000077006047890 */ /* 0x000fe4000ff1e03f */
[----:B------:R-:W-:Y:S02]  /*4880*/  UIADD3 UR40, UR37, 0x9000, URZ ;  /* 0x0000900025287890 */ /* 0x000fe4000fffe03f */
[----:B------:R-:W-:-:S02]  /*4890*/  UIADD3.X UR5, URZ, UR7, URZ, UP0, !UPT ;  /* 0x000000073f057290 */ /* 0x000fc400087fe43f */
[----:B------:R-:W-:Y:S02]  /*48a0*/  UIADD3 UR6, UP0, UR6, 0x670, URZ ;  /* 0x0000067006067890 */ /* 0x000fe4000ff1e03f */
[----:B------:R-:W-:Y:S02]  /*48b0*/  UIMAD UR42, UR42, 0x60, URZ ;  /* 0x000000602a2a78a4 */ /* 0x000fe4000f8e023f */
[----:B------:R-:W-:Y:S02]  /*48c0*/  UIADD3 UR32, UR37, 0xc000, URZ ;  /* 0x0000c00025207890 */ /* 0x000fe4000fffe03f */
[----:B------:R-:W-:Y:S02]  /*48d0*/  UIADD3 UR24, UR37, 0xf000, URZ ;  /* 0x0000f00025187890 */ /* 0x000fe4000fffe03f */
[----:B------:R-:W-:Y:S02]  /*48e0*/  UIADD3.X UR7, URZ, UR7, URZ, UP0, !UPT ;  /* 0x000000073f077290 */ /* 0x000fe400087fe43f */
[----:B------:R-:W-:-:S02]  /*48f0*/  UIADD3 UR16, UR37, 0x3000, URZ ;  /* 0x0000300025107890 */ /* 0x000fc4000fffe03f */
        /* <DEDUP_REMOVED lines=9> */
[----:B------:R-:W-:Y:S01]  /*4990*/  UMOV UR26, UR42 ;  /* 0x0000002a001a7c82 */ /* 0x000fe20008000000 */
[----:B------:R1:W-:Y:S01]  /*49a0*/  UTMASTG.4D [UR40], [UR4] ;  /* 0x00000028040073b5 */ /* 0x0003e20008018000 */
        /* <DEDUP_REMOVED lines=9> */
[----:B------:R3:W-:Y:S01]  /*4a40*/  UTMASTG.4D [UR24], [UR4] ;  /* 0x00000018040073b5 */ /* 0x0007e20008018000 */
[----:B-1----:R-:W-:-:S02]  /*4a50*/  UMOV UR40, UR37 ;  /* 0x0000002500287c82 */ /* 0x002fc40008000000 */
[----:B------:R3:W-:Y:S01]  /*4a60*/  UTMASTG.4D [UR40], [UR6] ;  /* 0x00000028060073b5 */ /* 0x0007e20008018000 */
[----:B------:R3:W-:Y:S01]  /*4a70*/  UTMASTG.4D [UR16], [UR6] ;  /* 0x00000010060073b5 */ /* 0x0007e20008018000 */
[----:B------:R3:W-:Y:S02]  /*4a80*/  UTMASTG.4D [UR8], [UR6] ;  /* 0x00000008060073b5 */ /* 0x0007e40008018000 */
[----:B---3--:R0:W-:Y:S02]  /*4a90*/  UTMACMDFLUSH ;  /* 0x00000000000079b7 */ /* 0x0081e40000000000 */
.L_x_2689:
[----:B------:R-:W-:Y:S05]  /*4aa0*/  BSYNC B0 ;  /* 0x0000000000007941 */ /* 0x000fea0003800000 */
.L_x_2688:
[----:B------:R-:W-:-:S04]  /*4ab0*/  DEPBAR.LE SB0, 0x0 ;  /* 0x000080000000791a */ /* 0x000fc80000000000 */
[----:B------:R-:W-:Y:S05]  /*4ac0*/  EXIT ;  /* 0x000000000000794d */ /* 0x000fea0003800000 */
.L_x_2683:
[----:B------:R-:W2:Y:S01]  /*4ad0*/  S2R R0, SR_TID.X ;  /* 0x0000000000007919 */ /* 0x000ea20000002100 */
[----:B------:R-:W3:Y:S01]  /*4ae0*/  LDC R8, c[0x0][0xb2c] ;  /* 0x0002cb00ff087b82 */ /* 0x000ee20000000800 */
[----:B------:R-:W-:Y:S01]  /*4af0*/  ULOP3.LUT UR45, URZ, UR45, URZ, 0x33, !UPT ;  /* 0x0000002d3f2d7292 */ /* 0x000fe2000f8e333f */
[----:B------:R-:W-:Y:S01]  /*4b00*/  BSSY B0, `(.L_x_2690) ;  /* 0x0000031000007945 */ /* 0x000fe20003800000 */
[----:B------:R-:W-:Y:S02]  /*4b10*/  USHF.R.S32.HI UR6, URZ, 0x1f, UR43 ;  /* 0x0000001f3f067899 */ /* 0x000fe4000801142b */
[----:B------:R-:W-:-:S03]  /*4b20*/  USHF.R.S32.HI UR7, URZ, 0x1f, UR44 ;  /* 0x0000001f3f077899 */ /* 0x000fc6000801142c */
[----:B-1----:R-:W1:Y:S08]  /*4b30*/  LDC.64 R2, c[0x0][0x820] ;  /* 0x00020800ff027b82 */ /* 0x002e700000000a00 */
[----:B------:R-:W4:Y:S08]  /*4b40*/  LDC.64 R16, c[0x0][0x808] ;  /* 0x00020200ff107b82 */ /* 0x000f300000000a00 */
[----:B------:R-:W5:Y:S01]  /*4b50*/  LDC.64 R10, c[0x0][0x828] ;  /* 0x00020a00ff0a7b82 */ /* 0x000f620000000a00 */
[----:B---3--:R-:W-:-:S02]  /*4b60*/  VIADD R9, R8, UR45 ;  /* 0x0000002d08097c36 */ /* 0x008fc40008000000 */
[----:B--2---:R-:W-:-:S05]  /*4b70*/  VIADD R7, R0, 0xffffff80 ;  /* 0xffffff8000077836 */ /* 0x004fca0000000000 */
[----:B------:R-:W2:Y:S01]  /*4b80*/  LDC.64 R18, c[0x0][0x850] ;  /* 0x00021400ff127b82 */ /* 0x000ea20000000a00 */
[----:B-1----:R-:W-:Y:S02]  /*4b90*/  IMAD R0, R2, UR6, RZ ;  /* 0x0000000602007c24 */ /* 0x002fe4000f8e02ff */
[----:B------:R-:W-:-:S05]  /*4ba0*/  IMAD.HI R4, R7, 0x2aaaaaab, RZ ;  /* 0x2aaaaaab07047827 */ /* 0x000fca00078e02ff */
[----:B------:R-:W-:Y:S01]  /*4bb0*/  SHF.R.U32.HI R5, RZ, 0x1f, R4 ;  /* 0x0000001fff057819 */ /* 0x000fe20000011604 */
[----:B----4-:R-:W-:Y:S01]  /*4bc0*/  IMAD R23, R9, -0x60, R16 ;  /* 0xffffffa009177824 */ /* 0x010fe200078e0210 */
[----:B------:R-:W1:Y:S02]  /*4bd0*/  LDC.64 R20, c[0x0][0x858] ;  /* 0x00021600ff147b82 */ /* 0x000e640000000a00 */
[----:B------:R-:W-:Y:S01]  /*4be0*/  LEA.HI.SX32 R4, R4, R5, 0x1e ;  /* 0x0000000504047211 */ /* 0x000fe200078ff2ff */
[----:B------:R-:W-:-:S03]  /*4bf0*/  IMAD R5, R3, UR43, R0 ;  /* 0x0000002b03057c24 */ /* 0x000fc6000f8e0200 */
[CC--:B------:R-:W-:Y:S01]  /*4c00*/  ISETP.GE.AND P3, PT, R4.reuse, R23.reuse, PT ;  /* 0x000000170400720c */ /* 0x0c0fe20003f66270 */
[C---:B------:R-:W-:Y:S02]  /*4c10*/  IMAD R6, R4.reuse, -0x18, R7 ;  /* 0xffffffe804067824 */ /* 0x040fe400078e0207 */
[----:B------:R-:W-:Y:S02]  /*4c20*/  VIADD R0, R4, 0x10 ;  /* 0x0000001004007836 */ /* 0x000fe40000000000 */
[----:B------:R-:W-:Y:S02]  /*4c30*/  IMAD.SHL.U32 R6, R6, 0x8, RZ ;  /* 0x0000000806067824 */ /* 0x000fe400078e00ff */
[----:B------:R-:W-:Y:S01]  /*4c40*/  VIADD R8, R4, 0x40 ;  /* 0x0000004004087836 */ /* 0x000fe20000000000 */
[----:B------:R-:W-:Y:S01]  /*4c50*/  ISETP.GE.AND P4, PT, R0, R23, PT ;  /* 0x000000170000720c */ /* 0x000fe20003f86270 */
[----:B------:R-:W-:Y:S01]  /*4c60*/  VIADD R0, R4, 0x20 ;  /* 0x0000002004007836 */ /* 0x000fe20000000000 */
[----:B------:R-:W-:-:S02]  /*4c70*/  SHF.R.S32.HI R7, RZ, 0x1f, R6 ;  /* 0x0000001fff077819 */ /* 0x000fc40000011406 */
[----:B------:R-:W-:Y:S02]  /*4c80*/  ISETP.GE.OR P6, PT, R6, R17, P3 ;  /* 0x000000110600720c */ /* 0x000fe40001fc6670 */
[-C--:B------:R-:W-:Y:S01]  /*4c90*/  ISETP.GE.AND P5, PT, R0, R23.reuse, PT ;  /* 0x000000170000720c */ /* 0x080fe20003fa6270 */
[----:B------:R-:W-:Y:S01]  /*4ca0*/  IMAD.WIDE.U32 R2, R2, UR43, R6 ;  /* 0x0000002b02027c25 */ /* 0x000fe2000f8e0006 */
[----:B------:R-:W-:Y:S02]  /*4cb0*/  ISETP.GE.AND P1, PT, R8, R23, PT ;  /* 0x000000170800720c */ /* 0x000fe40003f26270 */
[----:B------:R-:W-:Y:S01]  /*4cc0*/  ISETP.GE.OR P2, PT, R6, R17, P4 ;  /* 0x000000110600720c */ /* 0x000fe20002746670 */
[----:B------:R-:W-:Y:S02]  /*4cd0*/  IMAD.IADD R3, R3, 0x1, R5 ;  /* 0x0000000103037824 */ /* 0x000fe400078e0205 */
[----:B------:R-:W-:Y:S02]  /*4ce0*/  VIADD R5, R4, 0x30 ;  /* 0x0000003004057836 */ /* 0x000fe40000000000 */
[----:B-----5:R-:W-:-:S02]  /*4cf0*/  IMAD R0, R10, UR7, RZ ;  /* 0x000000070a007c24 */ /* 0x020fc4000f8e02ff */
[----:B------:R-:W-:Y:S01]  /*4d00*/  IMAD.WIDE.U32 R12, R10, UR44, R2 ;  /* 0x0000002c0a0c7c25 */ /* 0x000fe2000f8e0002 */
[----:B------:R-:W-:Y:S02]  /*4d10*/  ISETP.GE.AND P0, PT, R5, R23, PT ;  /* 0x000000170500720c */ /* 0x000fe40003f06270 */
[----:B------:R-:W-:Y:S01]  /*4d20*/  SHF.R.S32.HI R5, RZ, 0x1f, R4 ;  /* 0x0000001fff057819 */ /* 0x000fe20000011404 */
[----:B------:R-:W-:Y:S02]  /*4d30*/  IMAD R11, R11, UR44, R0 ;  /* 0x0000002c0b0b7c24 */ /* 0x000fe4000f8e0200 */
[----:B------:R-:W-:-:S04]  /*4d40*/  IMAD.WIDE R2, R9, 0x60, R4 ;  /* 0x0000006009027825 */ /* 0x000fc800078e0204 */
[----:B------:R-:W-:Y:S01]  /*4d50*/  IMAD.IADD R11, R13, 0x1, R11 ;  /* 0x000000010d0b7824 */ /* 0x000fe200078e020b */
[----:B--2---:R-:W-:Y:S06]  /*4d60*/  @P6 BRA `(.L_x_2691) ;  /* 0x0000000000286947 */ /* 0x004fec0003800000 */
        /* <DEDUP_REMOVED lines=10> */
.L_x_2691:
[----:B------:R-:W-:Y:S05]  /*4e10*/  BSYNC B0 ;  /* 0x0000000000007941 */ /* 0x000fea0003800000 */
.L_x_2690:
[----:B------:R-:W-:Y:S01]  /*4e20*/  BSSY B0, `(.L_x_2692) ;  /* 0x0000010000007945 */ /* 0x000fe20003800000 */
[----:B------:R-:W-:-:S03]  /*4e30*/  ISETP.GE.OR P6, PT, R6, R17, P5 ;  /* 0x000000110600720c */ /* 0x000fc60002fc6670 */
[----:B------:R-:W-:Y:S10]  /*4e40*/  @P2 BRA `(.L_x_2693) ;  /* 0x0000000000342947 */ /* 0x000ff40003800000 */
        /* <DEDUP_REMOVED lines=13> */
.L_x_2693:
[----:B------:R-:W-:Y:S05]  /*4f20*/  BSYNC B0 ;  /* 0x0000000000007941 */ /* 0x000fea0003800000 */
.L_x_2692:
[----:B------:R-:W-:Y:S01]  /*4f30*/  BSSY B0, `(.L_x_2694) ;  /* 0x0000010000007945 */ /* 0x000fe20003800000 */
[----:B------:R-:W-:-:S03]  /*4f40*/  ISETP.GE.OR P2, PT, R6, R17, P0 ;  /* 0x000000110600720c */ /* 0x000fc60000746670 */
[----:B------:R-:W-:Y:S10]  /*4f50*/  @P6 BRA `(.L_x_2695) ;  /* 0x0000000000346947 */ /* 0x000ff40003800000 */
        /* <DEDUP_REMOVED lines=13> */
.L_x_2695:
[----:B------:R-:W-:Y:S05]  /*5030*/  BSYNC B0 ;  /* 0x0000000000007941 */ /* 0x000fea0003800000 */
.L_x_2694:
        /* <DEDUP_REMOVED lines=17> */
.L_x_2697:
[----:B------:R-:W-:Y:S05]  /*5150*/  BSYNC B0 ;  /* 0x0000000000007941 */ /* 0x000fea0003800000 */
.L_x_2696:
[----:B------:R-:W-:Y:S01]  /*5160*/  BSSY B0, `(.L_x_2698) ;  /* 0x0000011000007945 */ /* 0x000fe20003800000 */
[----:B------:R-:W-:Y:S01]  /*5170*/  ISETP.GE.AND P2, PT, R0, R23, PT ;  /* 0x000000170000720c */ /* 0x000fe20003f46270 */
[----:B-1----:R-:W-:Y:S02]  /*5180*/  IMAD R8, R18, UR6, RZ ;  /* 0x0000000612087c24 */ /* 0x002fe4000f8e02ff */
        /* <DEDUP_REMOVED lines=14> */
.L_x_2699:
[----:B------:R-:W-:Y:S05]  /*5270*/  BSYNC B0 ;  /* 0x0000000000007941 */ /* 0x000fea0003800000 */
.L_x_2698:
        /* <DEDUP_REMOVED lines=8> */
[----:B------:R-:W-:Y:S01]  /*5300*/  IMAD R0, R20, UR7, RZ ;  /* 0x0000000714007c24 */ /* 0x000fe2000f8e02ff */
[----:B------:R-:W-:Y:S01]  /*5310*/  ISETP.GE.OR P5, PT, R6, UR4, P5 ;  /* 0x0000000406007c0c */ /* 0x000fe2000afa6670 */
[----:B------:R-:W-:Y:S01]  /*5320*/  IMAD.WIDE.U32 R8, R20, UR44, R4 ;  /* 0x0000002c14087c25 */ /* 0x000fe2000f8e0004 */
[----:B------:R-:W-:-:S02]  /*5330*/  ISETP.GE.OR P0, PT, R6, UR4, P0 ;  /* 0x0000000406007c0c */ /* 0x000fc40008706670 */
[C---:B------:R-:W-:Y:S01]  /*5340*/  ISETP.GE.OR P1, PT, R6.reuse, UR4, P1 ;  /* 0x0000000406007c0c */ /* 0x040fe20008f26670 */
[----:B-1234-:R-:W-:Y:S01]  /*5350*/  IMAD R15, R21, UR44, R0 ;  /* 0x0000002c150f7c24 */ /* 0x01efe2000f8e0200 */
        /* <DEDUP_REMOVED lines=15> */
.L_x_2701:
[----:B------:R-:W-:Y:S05]  /*5450*/  BSYNC B0 ;  /* 0x0000000000007941 */ /* 0x000fea0003800000 */
.L_x_2700:
        /* <DEDUP_REMOVED lines=13> */
.L_x_2703:
[----:B------:R-:W-:Y:S05]  /*5530*/  BSYNC B0 ;  /* 0x0000000000007941 */ /* 0x000fea0003800000 */
.L_x_2702:
        /* <DEDUP_REMOVED lines=15> */
.L_x_2705:
[----:B------:R-:W-:Y:S05]  /*5630*/  BSYNC B0 ;  /* 0x0000000000007941 */ /* 0x000fea0003800000 */
.L_x_2704:
        /* <DEDUP_REMOVED lines=15> */
.L_x_2707:
[----:B------:R-:W-:Y:S05]  /*5730*/  BSYNC B0 ;  /* 0x0000000000007941 */ /* 0x000fea0003800000 */
.L_x_2706:
        /* <DEDUP_REMOVED lines=15> */
.L_x_2709:
[----:B------:R-:W-:Y:S05]  /*5830*/  BSYNC B0 ;  /* 0x0000000000007941 */ /* 0x000fea0003800000 */
.L_x_2708:
        /* <DEDUP_REMOVED lines=15> */
.L_x_2711:
[----:B------:R-:W-:Y:S05]  /*5930*/  BSYNC B0 ;  /* 0x0000000000007941 */ /* 0x000fea0003800000 */
.L_x_2710:
        /* <DEDUP_REMOVED lines=15> */
.L_x_2713:
[----:B------:R-:W-:Y:S05]  /*5a30*/  BSYNC B0 ;  /* 0x0000000000007941 */ /* 0x000fea0003800000 */
.L_x_2712:
[----:B------:R-:W-:Y:S05]  /*5a40*/  EXIT ;  /* 0x000000000000794d */ /* 0x000fea0003800000 */
.L_x_2660:
        /* <DEDUP_REMOVED lines=30> */
.L_x_2717:
[----:B------:R-:W-:Y:S01]  /*5c30*/  ULDC UR9, c[0x0][0xb44] ;  /* 0x0002d10000097ab9 */ /* 0x000fe20000000800 */
[----:B------:R-:W-:Y:S01]  /*5c40*/  UMOV UR7, UR8 ;  /* 0x0000000800077c82 */ /* 0x000fe20008000000 */
[----:B------:R-:W-:-:S11]  /*5c50*/  UISETP.NE.AND UP0, UPT, UR9, 0x1, UPT ;  /* 0x000000010900788c */ /* 0x000fd6000bf05270 */
[----:B------:R-:W-:Y:S02]  /*5c60*/  @UP0 ULDC.64 UR10, c[0x0][0xb48] ;  /* 0x0002d200000a0ab9 */ /* 0x000fe40000000a00 */
[----:B------:R-:W-:-:S04]  /*5c70*/  UIMAD.WIDE.U32 UR4, UR8, UR10, URZ ;  /* 0x0000000a080472a5 */ /* 0x000fc8000f8e003f */
[----:B------:R-:W-:-:S04]  /*5c80*/  @UP0 USHF.R.U32.HI UR7, URZ, UR11, UR5 ;  /* 0x0000000b3f070299 */ /* 0x000fc80008011605 */
[----:B------:R-:W-:-:S12]  /*5c90*/  UIMAD UR4, UR7, UR9, URZ ;  /* 0x00000009070472a4 */ /* 0x000fd8000f8e023f */
.L_x_2718:
[----:B------:R-:W-:Y:S01]  /*5ca0*/  ULDC UR16, c[0x0][0xb38] ;  /* 0x0002ce0000107ab9 */ /* 0x000fe20000000800 */
[----:B------:R-:W-:Y:S02]  /*5cb0*/  UIADD3 UR4, UR8, -UR4, URZ ;  /* 0x8000000408047290 */ /* 0x000fe4000fffe03f */
[----:B------:R-:W-:Y:S01]  /*5cc0*/  UISETP.NE.AND UP0, UPT, UR16, 0x1, UPT ;  /* 0x000000011000788c */ /* 0x000fe2000bf05270 */
[----:B------:R-:W-:Y:S01]  /*5cd0*/  ULDC UR5, c[0x0][0xb44] ;  /* 0x0002d10000057ab9 */ /* 0x000fe20000000800 */
[----:B------:R-:W-:Y:S02]  /*5ce0*/  ULOP3.LUT UR7, URZ, UR7, URZ, 0x33, !UPT ;  /* 0x000000073f077292 */ /* 0x000fe4000f8e333f */
[----:B------:R-:W-:Y:S01]  /*5cf0*/  UIMAD UR6, UR6, UR5, UR4 ;  /* 0x00000005060672a4 */ /* 0x000fe2000f8e0204 */
[----:B------:R-:W-:Y:S02]  /*5d00*/  ULDC UR18, c[0x0][0xb2c] ;  /* 0x0002cb0000127ab9 */ /* 0x000fe40000000800 */
[----:B------:R-:W-:-:S04]  /*5d10*/  UIADD3 UR18, UR7, UR18, URZ ;  /* 0x0000001207127290 */ /* 0x000fc8000fffe03f */
        /* <DEDUP_REMOVED lines=14> */
[----:B------:R-:W-:-:S04]  /*5e00*/  UIADD3 UR4, -UR5, UR4, -UR20 ;  /* 0x0000000405047290 */ /* 0x000fc8000fffe914 */
        /* <DEDUP_REMOVED lines=8> */
[----:B------:R-:W-:-:S06]  /*5e90*/  UISETP.GT.AND UP0, UPT, UR5, UR8, UPT ;  /* 0x000000080500728c */ /* 0x000fcc000bf04270 */
[----:B------:R-:W-:-:S13]  /*5ea0*/  PLOP3.LUT P0, PT, PT, PT, UP0, 0x80, 0x0 ;  /* 0x000000000000781c */ /* 0x000fda0003f0f008 */
[----:B------:R-:W-:Y:S05]  /*5eb0*/  @!P0 BRA `(.L_x_2716) ;  /* 0x0000003c00d88947 */ /* 0x000fea0003800000 */
[----:B------:R-:W-:Y:S01]  /*5ec0*/  USHF.R.S32.HI UR19, URZ, 0x1f, UR16 ;  /* 0x0000001f3f137899 */ /* 0x000fe20008011410 */
[----:B------:R-:W1:Y:S01]  /*5ed0*/  S2R R0, SR_TID.X ;  /* 0x0000000000007919 */ /* 0x000e620000002100 */
[----:B------:R-:W-:Y:S01]  /*5ee0*/  ULDC.64 UR12, c[0x0][0x2d8] ;  /* 0x0000b600000c7ab9 */ /* 0x000fe20000000a00 */
[----:B------:R-:W-:Y:S01]  /*5ef0*/  UIADD3 UR11, UR5, -UR8, URZ ;  /* 0x80000008050b7290 */ /* 0x000fe2000fffe03f */
[----:B------:R-:W-:Y:S01]  /*5f00*/  LOP3.LUT R10, RZ, UR18, RZ, 0x33, !PT ;  /* 0x00000012ff0a7c12 */ /* 0x000fe2000f8e33ff */
[----:B------:R-:W-:Y:S02]  /*5f10*/  UIMAD UR4, UR19, UR12, URZ ;  /* 0x0000000c130472a4 */ /* 0x000fe4000f8e023f */
[----:B------:R-:W-:Y:S02]  /*5f20*/  UIMAD.WIDE.U32 UR6, UR16, UR12, URZ ;  /* 0x0000000c100672a5 */ /* 0x000fe4000f8e003f */
[----:B------:R-:W-:Y:S02]  /*5f30*/  UIMAD UR4, UR16, UR13, UR4 ;  /* 0x0000000d100472a4 */ /* 0x000fe4000f8e0204 */
[----:B------:R-:W-:-:S02]  /*5f40*/  USHF.R.S32.HI UR9, URZ, 0x1f, UR10 ;  /* 0x0000001f3f097899 */ /* 0x000fc4000801140a */
[----:B------:R-:W-:Y:S02]  /*5f50*/  UIADD3 UR7, UR7, UR4, URZ ;  /* 0x0000000407077290 */ /* 0x000fe4000fffe03f */
[----:B------:R-:W-:Y:S01]  /*5f60*/  ULOP3.LUT UR14, UR11, 0x1, URZ, 0xc0, !UPT ;  /* 0x000000010b0e7892 */ /* 0x000fe2000f8ec03f */
[----:B------:R-:W-:Y:S01]  /*5f70*/  ULDC.64 UR12, c[0x0][0x2e0] ;  /* 0x0000b800000c7ab9 */ /* 0x000fe20000000a00 */
[----:B------:R-:W-:Y:S01]  /*5f80*/  ULDC UR15, c[0x0][0x288] ;  /* 0x0000a200000f7ab9 */ /* 0x000fe20000000800 */
[----:B------:R-:W-:Y:S02]  /*5f90*/  UIMAD UR9, UR9, UR12, URZ ;  /* 0x0000000c090972a4 */ /* 0x000fe4000f8e023f */
[----:B------:R-:W-:Y:S02]  /*5fa0*/  UIMAD.WIDE.U32 UR6, UR10, UR12, UR6 ;  /* 0x0000000c0a0672a5 */ /* 0x000fe4000f8e0006 */
[----:B------:R-:W-:Y:S02]  /*5fb0*/  UISETP.NE.U32.AND UP0, UPT, UR14, 0x1, UPT ;  /* 0x000000010e00788c */ /* 0x000fe4000bf05070 */
[----:B------:R-:W-:-:S02]  /*5fc0*/  UIADD3 UR12, UR20, 0x5f, URZ ;  /* 0x0000005f140c7890 */ /* 0x000fc4000fffe03f */
[----:B------:R-:W-:Y:S02]  /*5fd0*/  UIMAD UR9, UR10, UR13, UR9 ;  /* 0x0000000d0a0972a4 */ /* 0x000fe4000f8e0209 */
[----:B------:R-:W-:Y:S01]  /*5fe0*/  UIMAD.WIDE UR12, UR12, 0x2aaaaaab, URZ ;  /* 0x2aaaaaab0c0c78a5 */ /* 0x000fe2000f8e023f */
[----:B------:R-:W-:Y:S01]  /*5ff0*/  PLOP3.LUT P1, PT, PT, PT, UP0, 0x80, 0x0 ;  /* 0x000000000000781c */ /* 0x000fe20003f2f008 */
[----:B------:R-:W-:Y:S02]  /*6000*/  UIMAD UR4, UR10, UR15, URZ ;  /* 0x0000000f0a0472a4 */ /* 0x000fe4000f8e023f */
[----:B------:R-:W-:Y:S01]  /*6010*/  UIADD3 UR10, UR20, 0x9f, -UR17 ;  /* 0x0000009f140a7890 */ /* 0x000fe2000fffe811 */
[----:B-1----:R-:W-:Y:S01]  /*6020*/  LOP3.LUT R0, R0, 0x1f, RZ, 0xc0, !PT ;  /* 0x0000001f00007812 */ /* 0x002fe200078ec0ff */
[----:B------:R-:W-:Y:S01]  /*6030*/  UIADD3 UR11, UP1, UR16, UR4, URZ ;  /* 0x00000004100b7290 */ /* 0x000fe2000ff3e03f */
[----:B------:R-:W-:Y:S02]  /*6040*/  ULDC UR17, c[0x0][0x760] ;  /* 0x0001d80000117ab9 */ /* 0x000fe40000000800 */
[----:B------:R-:W-:Y:S01]  /*6050*/  UMOV UR16, UR13 ;  /* 0x0000000d00107c82 */ /* 0x000fe20008000000 */
[----:B------:R-:W-:Y:S01]  /*6060*/  ELECT P0, URZ, PT ;  /* 0x00000000003f782f */ /* 0x000fe20003800000 */
[----:B------:R-:W-:-:S02]  /*6070*/  USHF.R.U32.HI UR14, URZ, 0x1f, UR16 ;  /* 0x0000001f3f0e7899 */ /* 0x000fc40008011610 */
[----:B------:R-:W-:Y:S02]  /*6080*/  UIMAD UR12, UR15, UR17, URZ ;  /* 0x000000110f0c72a4 */ /* 0x000fe4000f8e023f */
[----:B------:R-:W-:Y:S02]  /*6090*/  ULEA.HI.X.SX32 UR13, UR4, UR19, 0x1, UP1 ;  /* 0x00000013040d7291 */ /* 0x000fe400088f0e3f */
[----:B------:R-:W-:Y:S02]  /*60a0*/  ULEA.HI.SX32 UR16, UR16, UR14, 0x1c ;  /* 0x0000000e10107291 */ /* 0x000fe4000f8fe23f */
[----:B------:R-:W-:Y:S01]  /*60b0*/  UIADD3 UR25, UR7, UR9, URZ ;  /* 0x0000000907197290 */ /* 0x000fe2000fffe03f */
[----:B------:R-:W-:Y:S11]  /*60c0*/  @P1 BRA `(.L_x_2719) ;  /* 0x0000000400ec1947 */ /* 0x000ff60003800000 */
        /* <DEDUP_REMOVED lines=11> */
[----:B------:R-:W-:-:S04]  /*6180*/  ULEA UR14, UR8, UR10, 0x6 ;  /* 0x0000000a080e7291 */ /* 0x000fc8000f8e303f */
[----:B------:R-:W-:-:S04]  /*6190*/  UIMAD.WIDE UR14, UR14, 0x2aaaaaab, URZ ;  /* 0x2aaaaaab0e0e78a5 */ /* 0x000fc8000f8e023f */
[----:B------:R-:W-:-:S04]  /*61a0*/  USHF.R.U32.HI UR4, URZ, 0x1f, UR15 ;  /* 0x0000001f3f047899 */ /* 0x000fc8000801160f */
[----:B------:R-:W-:-:S04]  /*61b0*/  ULEA.HI.SX32 UR4, UR15, UR4, 0x1c ;  /* 0x000000040f047291 */ /* 0x000fc8000f8fe23f */
[----:B------:R-:W-:-:S04]  /*61c0*/  UISETP.LT.AND UP0, UPT, UR16, UR4, UPT ;  /* 0x000000041000728c */ /* 0x000fc8000bf01270 */
[----:B------:R-:W-:-:S06]  /*61d0*/  USEL UR4, UR16, UR4, UP0 ;  /* 0x0000000410047287 */ /* 0x000fcc0008000000 */
[----:B------:R-:W-:-:S07]  /*61e0*/  VIADD R5, R10, UR4 ;  /* 0x000000040a057c36 */ /* 0x000fce0008000000 */
.L_x_2722:
[----:B------:R-:W2:Y:S04]  /*61f0*/  LDG.E.STRONG.GPU R4, desc[UR38][R2.64] ;  /* 0x0000002602047981 */ /* 0x000ea8000c1ef900 */
[----:B--2---:R-:W-:Y:S01]  /*6200*/  CCTL.IVALL ;  /* 0x00000000ff00798f */ /* 0x004fe20002000000 */
[----:B------:R-:W-:Y:S05]  /*6210*/  YIELD ;  /* 0x0000000000007946 */ /* 0x000fea0003800000 */
[----:B------:R-:W-:-:S13]  /*6220*/  ISETP.NE.AND P1, PT, R4, R5, PT ;  /* 0x000000050400720c */ /* 0x000fda0003f25270 */
[----:B------:R-:W-:Y:S05]  /*6230*/  @P1 BRA `(.L_x_2722) ;  /* 0xfffffffc00ec1947 */ /* 0x000fea000383ffff */
.L_x_2721:
[----:B------:R-:W-:Y:S05]  /*6240*/  BSYNC B1 ;  /* 0x0000000000017941 */ /* 0x000fea0003800000 */
.L_x_2720:
[----:B------:R-:W-:-:S03]  /*6250*/  UMOV UR4, 0xffffffff ;  /* 0xffffffff00047882 */ /* 0x000fc60000000000 */
[----:B------:R-:W-:Y:S05]  /*6260*/  BRA.DIV UR4, `(.L_x_2723) ;  /* 0x0000003e044c7947 */ /* 0x000fea000b800000 */
[----:B------:R-:W-:Y:S01]  /*6270*/  NOP ;  /* 0x0000000000007918 */ /* 0x000fe20000000000 */
.L_x_2803:
        /* <DEDUP_REMOVED lines=22> */
.L_x_2725:
[----:B------:R-:W-:Y:S05]  /*63e0*/  BSYNC B1 ;  /* 0x0000000000017941 */ /* 0x000fea0003800000 */
.L_x_2724:
        /* <DEDUP_REMOVED lines=19> */
.L_x_2727:
[----:B------:R-:W-:Y:S05]  /*6520*/  BSYNC B1 ;  /* 0x0000000000017941 */ /* 0x000fea0003800000 */
.L_x_2726:
        /* <DEDUP_REMOVED lines=20> */
.L_x_2729:
[----:B------:R-:W-:Y:S05]  /*6670*/  BSYNC B1 ;  /* 0x0000000000017941 */ /* 0x000fea0003800000 */
.L_x_2728:
[----:B------:R-:W-:Y:S06]  /*6680*/  BAR.ARV 0xa, 0xa0 ;  /* 0x0282800000007b1d */ /* 0x000fec0000002000 */
[----:B------:R-:W-:Y:S04]  /*6690*/  BSSY B1, `(.L_x_2730) ;  /* 0x0000003000017945 */ /* 0x000fe80003800000 */
[----:B------:R-:W-:Y:S05]  /*66a0*/  @!P0 BRA `(.L_x_2731) ;  /* 0x0000000000048947 */ /* 0x000fea0003800000 */
[----:B------:R-:W-:-:S04]  /*66b0*/  DEPBAR.LE SB0, 0x1 ;  /* 0x000080400000791a */ /* 0x000fc80000000000 */
.L_x_2731:
[----:B------:R-:W-:Y:S05]  /*66c0*/  BSYNC B1 ;  /* 0x0000000000017941 */ /* 0x000fea0003800000 */
.L_x_2730:
[----:B------:R-:W-:Y:S06]  /*66d0*/  BAR.ARV 0xb, 0xa0 ;  /* 0x02c2800000007b1d */ /* 0x000fec0000002000 */
[----:B------:R-:W-:Y:S04]  /*66e0*/  BSSY B1, `(.L_x_2732) ;  /* 0x0000003000017945 */ /* 0x000fe80003800000 */
[----:B------:R-:W-:Y:S05]  /*66f0*/  @!P0 BRA `(.L_x_2733) ;  /* 0x0000000000048947 */ /* 0x000fea0003800000 */
[----:B------:R-:W-:-:S04]  /*6700*/  DEPBAR.LE SB0, 0x0 ;  /* 0x000080000000791a */ /* 0x000fc80000000000 */
.L_x_2733:
[----:B------:R-:W-:Y:S05]  /*6710*/  BSYNC B1 ;  /* 0x0000000000017941 */ /* 0x000fea0003800000 */
.L_x_2732:
        /* <DEDUP_REMOVED lines=19> */
.L_x_2735:
[----:B------:R-:W-:Y:S05]  /*6850*/  BSYNC B1 ;  /* 0x0000000000017941 */ /* 0x000fea0003800000 */
.L_x_2734:
[----:B------:R-:W-:Y:S01]  /*6860*/  UIADD3 UR17, UR8, 0x1, URZ ;  /* 0x0000000108117890 */ /* 0x000fe2000fffe03f */
[----:B------:R-:W-:Y:S11]  /*6870*/  BRA `(.L_x_2736) ;  /* 0x0000000000047947 */ /* 0x000ff60003800000 */
.L_x_2719:
[----:B------:R-:W-:-:S05]  /*6880*/  UMOV UR17, UR8 ;  /* 0x0000000800117c82 */ /* 0x000fca0008000000 */
.L_x_2736:
[----:B------:R-:W-:-:S04]  /*6890*/  UIADD3 UR4, UR8, 0x1, URZ ;  /* 0x0000000108047890 */ /* 0x000fc8000fffe03f */
[----:B------:R-:W-:-:S06]  /*68a0*/  UISETP.NE.AND UP0, UPT, UR5, UR4, UPT ;  /* 0x000000040500728c */ /* 0x000fcc000bf05270 */
[----:B------:R-:W-:-:S13]  /*68b0*/  PLOP3.LUT P1, PT, PT, PT, UP0, 0x80, 0x0 ;  /* 0x000000000000781c */ /* 0x000fda0003f2f008 */
[----:B------:R-:W-:Y:S05]  /*68c0*/  @!P1 BRA `(.L_x_2716) ;  /* 0x0000003400549947 */ /* 0x000fea0003800000 */
[----:B------:R-:W-:Y:S01]  /*68d0*/  ULDC.64 UR14, c[0x0][0x2c0] ;  /* 0x0000b000000e7ab9 */ /* 0x000fe20000000a00 */
[----:B------:R-:W-:Y:S02]  /*68e0*/  UIADD3 UR21, UR9, UR7, URZ ;  /* 0x0000000709157290 */ /* 0x000fe4000fffe03f */
[----:B------:R-:W-:Y:S01]  /*68f0*/  ULEA UR20, UP0, UR6, UR14, 0x2 ;  /* 0x0000000e06147291 */ /* 0x000fe2000f80103f */
[----:B------:R-:W-:Y:S01]  /*6900*/  UMOV UR22, UR17 ;  /* 0x0000001100167c82 */ /* 0x000fe20008000000 */
[----:B------:R-:W-:Y:S02]  /*6910*/  UMOV UR4, URZ ;  /* 0x0000003f00047c82 */ /* 0x000fe40008000000 */
[----:B------:R-:W-:Y:S02]  /*6920*/  ULEA.HI.X UR21, UR6, UR15, UR21, 0x2, UP0 ;  /* 0x0000000f06157291 */ /* 0x000fe400080f1415 */
[----:B------:R-:W-:-:S04]  /*6930*/  UIADD3 UR20, UP0, UR20, 0x4000, URZ ;  /* 0x0000400014147890 */ /* 0x000fc8000ff1e03f */
[----:B------:R-:W-:-:S12]  /*6940*/  UIADD3.X UR21, URZ, UR21, URZ, UP0, !UPT ;  /* 0x000000153f157290 */ /* 0x000fd800087fe43f */
.L_x_2769:
[----:B------:R-:W-:Y:S01]  /*6950*/  UIMAD UR23, UR12, UR17, URZ ;  /* 0x000000110c1772a4 */ /* 0x000fe2000f8e023f */
[----:B------:R-:W-:Y:S01]  /*6960*/  ISETP.NE.AND P2, PT, R0, RZ, PT ;  /* 0x000000ff0000720c */ /* 0x000fe20003f45270 */
[----:B------:R-:W-:Y:S01]  /*6970*/  ULDC.64 UR14, c[0x0][0x768] ;  /* 0x0001da00000e7ab9 */ /* 0x000fe20000000a00 */
[----:B------:R-:W-:Y:S01]  /*6980*/  ULEA UR28, UR17, UR10, 0x6 ;  /* 0x0000000a111c7291 */ /* 0x000fe2000f8e303f */
        /* <DEDUP_REMOVED lines=8> */
[----:B------:R-:W-:-:S04]  /*6a10*/  UIMAD.WIDE UR18, UR28, 0x2aaaaaab, URZ ;  /* 0x2aaaaaab1c1278a5 */ /* 0x000fc8000f8e023f */
[----:B------:R-:W-:-:S04]  /*6a20*/  USHF.R.U32.HI UR18, URZ, 0x1f, UR19 ;  /* 0x0000001f3f127899 */ /* 0x000fc80008011613 */
[----:B------:R-:W-:-:S04]  /*6a30*/  ULEA.HI.SX32 UR18, UR19, UR18, 0x1c ;  /* 0x0000001213127291 */ /* 0x000fc8000f8fe23f */
[----:B------:R-:W-:-:S04]  /*6a40*/  UISETP.LT.AND UP0, UPT, UR16, UR18, UPT ;  /* 0x000000121000728c */ /* 0x000fc8000bf01270 */
[----:B------:R-:W-:-:S06]  /*6a50*/  USEL UR18, UR16, UR18, UP0 ;  /* 0x0000001210127287 */ /* 0x000fcc0008000000 */
[----:B------:R-:W-:-:S07]  /*6a60*/  VIADD R5, R10, UR18 ;  /* 0x000000120a057c36 */ /* 0x000fce0008000000 */
.L_x_2739:
[----:B------:R-:W2:Y:S04]  /*6a70*/  LDG.E.STRONG.GPU R4, desc[UR38][R2.64] ;  /* 0x0000002602047981 */ /* 0x000ea8000c1ef900 */
[----:B--2---:R-:W-:Y:S01]  /*6a80*/  CCTL.IVALL ;  /* 0x00000000ff00798f */ /* 0x004fe20002000000 */
[----:B------:R-:W-:Y:S05]  /*6a90*/  YIELD ;  /* 0x0000000000007946 */ /* 0x000fea0003800000 */
[----:B------:R-:W-:-:S13]  /*6aa0*/  ISETP.NE.AND P1, PT, R4, R5, PT ;  /* 0x000000050400720c */ /* 0x000fda0003f25270 */
[----:B------:R-:W-:Y:S05]  /*6ab0*/  @P1 BRA `(.L_x_2739) ;  /* 0xfffffffc00ec1947 */ /* 0x000fea000383ffff */
.L_x_2738:
[----:B------:R-:W-:Y:S05]  /*6ac0*/  BSYNC B1 ;  /* 0x0000000000017941 */ /* 0x000fea0003800000 */
.L_x_2737:
[----:B------:R-:W-:-:S03]  /*6ad0*/  UMOV UR18, 0xffffffff ;  /* 0xffffffff00127882 */ /* 0x000fc60000000000 */
[----:B------:R-:W-:Y:S05]  /*6ae0*/  BRA.DIV UR18, `(.L_x_2740) ;  /* 0x0000003612487947 */ /* 0x000fea000b800000 */
[----:B------:R-:W-:Y:S01]  /*6af0*/  NOP ;  /* 0x0000000000007918 */ /* 0x000fe20000000000 */
.L_x_2806:
        /* <DEDUP_REMOVED lines=19> */
.L_x_2742:
[----:B------:R-:W-:Y:S05]  /*6c30*/  BSYNC B1 ;  /* 0x0000000000017941 */ /* 0x000fea0003800000 */
.L_x_2741:
        /* <DEDUP_REMOVED lines=14> */
.L_x_2744:
[----:B------:R-:W-:Y:S05]  /*6d20*/  BSYNC B1 ;  /* 0x0000000000017941 */ /* 0x000fea0003800000 */
.L_x_2743:
        /* <DEDUP_REMOVED lines=15> */
.L_x_2746:
[----:B------:R-:W-:Y:S05]  /*6e20*/  BSYNC B1 ;  /* 0x0000000000017941 */ /* 0x000fea0003800000 */
.L_x_2745:
[----:B------:R-:W-:Y:S06]  /*6e30*/  BAR.ARV 0xa, 0xa0 ;  /* 0x0282800000007b1d */ /* 0x000fec0000002000 */
[----:B------:R-:W-:Y:S04]  /*6e40*/  BSSY B1, `(.L_x_2747) ;  /* 0x0000003000017945 */ /* 0x000fe80003800000 */
[----:B------:R-:W-:Y:S05]  /*6e50*/  @!P0 BRA `(.L_x_2748) ;  /* 0x0000000000048947 */ /* 0x000fea0003800000 */
[----:B------:R-:W-:-:S04]  /*6e60*/  DEPBAR.LE SB0, 0x1 ;  /* 0x000080400000791a */ /* 0x000fc80000000000 */
.L_x_2748:
[----:B------:R-:W-:Y:S05]  /*6e70*/  BSYNC B1 ;  /* 0x0000000000017941 */ /* 0x000fea0003800000 */
.L_x_2747:
[----:B------:R-:W-:Y:S06]  /*6e80*/  BAR.ARV 0xb, 0xa0 ;  /* 0x02c2800000007b1d */ /* 0x000fec0000002000 */
[----:B------:R-:W-:Y:S04]  /*6e90*/  BSSY B1, `(.L_x_2749) ;  /* 0x0000003000017945 */ /* 0x000fe80003800000 */
[----:B------:R-:W-:Y:S05]  /*6ea0*/  @!P0 BRA `(.L_x_2750) ;  /* 0x0000000000048947 */ /* 0x000fea0003800000 */
[----:B------:R-:W-:-:S04]  /*6eb0*/  DEPBAR.LE SB0, 0x0 ;  /* 0x000080000000791a */ /* 0x000fc80000000000 */
.L_x_2750:
[----:B------:R-:W-:Y:S05]  /*6ec0*/  BSYNC B1 ;  /* 0x0000000000017941 */ /* 0x000fea0003800000 */
.L_x_2749:
        /* <DEDUP_REMOVED lines=19> */
.L_x_2752:
[----:B------:R-:W-:Y:S05]  /*7000*/  BSYNC B1 ;  /* 0x0000000000017941 */ /* 0x000fea0003800000 */
.L_x_2751:
        /* <DEDUP_REMOVED lines=9> */
[----:B------:R-:W-:-:S04]  /*70a0*/  UIADD3 UR14, UR28, 0x40, URZ ;  /* 0x000000401c0e7890 */ /* 0x000fc8000fffe03f */
[----:B------:R-:W-:-:S04]  /*70b0*/  UIMAD.WIDE UR14, UR14, 0x2aaaaaab, URZ ;  /* 0x2aaaaaab0e0e78a5 */ /* 0x000fc8000f8e023f */
[----:B------:R-:W-:-:S04]  /*70c0*/  USHF.R.U32.HI UR14, URZ, 0x1f, UR15 ;  /* 0x0000001f3f0e7899 */ /* 0x000fc8000801160f */
[----:B------:R-:W-:-:S04]  /*70d0*/  ULEA.HI.SX32 UR14, UR15, UR14, 0x1c ;  /* 0x0000000e0f0e7291 */ /* 0x000fc8000f8fe23f */
[----:B------:R-:W-:-:S04]  /*70e0*/  UISETP.LT.AND UP0, UPT, UR16, UR14, UPT ;  /* 0x0000000e1000728c */ /* 0x000fc8000bf01270 */
[----:B------:R-:W-:-:S06]  /*70f0*/  USEL UR14, UR16, UR14, UP0 ;  /* 0x0000000e100e7287 */ /* 0x000fcc0008000000 */
[----:B------:R-:W-:-:S07]  /*7100*/  VIADD R5, R10, UR14 ;  /* 0x0000000e0a057c36 */ /* 0x000fce0008000000 */
.L_x_2755:
[----:B------:R-:W2:Y:S04]  /*7110*/  LDG.E.STRONG.GPU R4, desc[UR38][R2.64] ;  /* 0x0000002602047981 */ /* 0x000ea8000c1ef900 */
[----:B--2---:R-:W-:Y:S01]  /*7120*/  CCTL.IVALL ;  /* 0x00000000ff00798f */ /* 0x004fe20002000000 */
[----:B------:R-:W-:Y:S05]  /*7130*/  YIELD ;  /* 0x0000000000007946 */ /* 0x000fea0003800000 */
[----:B------:R-:W-:-:S13]  /*7140*/  ISETP.NE.AND P1, PT, R4, R5, PT ;  /* 0x000000050400720c */ /* 0x000fda0003f25270 */
[----:B------:R-:W-:Y:S05]  /*7150*/  @P1 BRA `(.L_x_2755) ;  /* 0xfffffffc00ec1947 */ /* 0x000fea000383ffff */
.L_x_2754:
[----:B------:R-:W-:Y:S05]  /*7160*/  BSYNC B1 ;  /* 0x0000000000017941 */ /* 0x000fea0003800000 */
.L_x_2753:
[----:B------:R-:W-:-:S03]  /*7170*/  UMOV UR14, 0xffffffff ;  /* 0xffffffff000e7882 */ /* 0x000fc60000000000 */
[----:B------:R-:W-:Y:S05]  /*7180*/  BRA.DIV UR14, `(.L_x_2756) ;  /* 0x0000002e0ebc7947 */ /* 0x000fea000b800000 */
[----:B------:R-:W-:Y:S01]  /*7190*/  NOP ;  /* 0x0000000000007918 */ /* 0x000fe20000000000 */
.L_x_2809:
        /* <DEDUP_REMOVED lines=15> */
.L_x_2758:
[----:B------:R-:W-:Y:S05]  /*7290*/  BSYNC B1 ;  /* 0x0000000000017941 */ /* 0x000fea0003800000 */
.L_x_2757:
        /* <DEDUP_REMOVED lines=14> */
.L_x_2760:
[----:B------:R-:W-:Y:S05]  /*7380*/  BSYNC B1 ;  /* 0x0000000000017941 */ /* 0x000fea0003800000 */
.L_x_2759:
        /* <DEDUP_REMOVED lines=15> */
.L_x_2762:
[----:B------:R-:W-:Y:S05]  /*7480*/  BSYNC B1 ;  /* 0x0000000000017941 */ /* 0x000fea0003800000 */
.L_x_2761:
[----:B------:R-:W-:Y:S06]  /*7490*/  BAR.ARV 0xa, 0xa0 ;  /* 0x0282800000007b1d */ /* 0x000fec0000002000 */
[----:B------:R-:W-:Y:S04]  /*74a0*/  BSSY B1, `(.L_x_2763) ;  /* 0x0000003000017945 */ /* 0x000fe80003800000 */
[----:B------:R-:W-:Y:S05]  /*74b0*/  @!P0 BRA `(.L_x_2764) ;  /* 0x0000000000048947 */ /* 0x000fea0003800000 */
[----:B------:R-:W-:-:S04]  /*74c0*/  DEPBAR.LE SB0, 0x1 ;  /* 0x000080400000791a */ /* 0x000fc80000000000 */
.L_x_2764:
[----:B------:R-:W-:Y:S05]  /*74d0*/  BSYNC B1 ;  /* 0x0000000000017941 */ /* 0x000fea0003800000 */
.L_x_2763:
[----:B------:R-:W-:Y:S06]  /*74e0*/  BAR.ARV 0xb, 0xa0 ;  /* 0x02c2800000007b1d */ /* 0x000fec0000002000 */
[----:B------:R-:W-:Y:S04]  /*74f0*/  BSSY B1, `(.L_x_2765) ;  /* 0x0000003000017945 */ /* 0x000fe80003800000 */
[----:B------:R-:W-:Y:S05]  /*7500*/  @!P0 BRA `(.L_x_2766) ;  /* 0x0000000000048947 */ /* 0x000fea0003800000 */
[----:B------:R-:W-:-:S04]  /*7510*/  DEPBAR.LE SB0, 0x0 ;  /* 0x000080000000791a */ /* 0x000fc80000000000 */
.L_x_2766:
[----:B------:R-:W-:Y:S05]  /*7520*/  BSYNC B1 ;  /* 0x0000000000017941 */ /* 0x000fea0003800000 */
.L_x_2765:
        /* <DEDUP_REMOVED lines=19> */
.L_x_2768:
[----:B------:R-:W-:Y:S05]  /*7660*/  BSYNC B1 ;  /* 0x0000000000017941 */ /* 0x000fea0003800000 */
.L_x_2767:
[----:B------:R-:W-:Y:S02]  /*7670*/  UIADD3 UR17, UR17, 0x2, URZ ;  /* 0x0000000211117890 */ /* 0x000fe4000fffe03f */
[----:B------:R-:W-:Y:S02]  /*7680*/  UIADD3 UR4, UR4, 0x6000, URZ ;  /* 0x0000600004047890 */ /* 0x000fe4000fffe03f */
[----:B------:R-:W-:-:S06]  /*7690*/  UISETP.GE.AND UP0, UPT, UR17, UR5, UPT ;  /* 0x000000051100728c */ /* 0x000fcc000bf06270 */
[----:B------:R-:W-:-:S13]  /*76a0*/  PLOP3.LUT P1, PT, PT, PT, UP0, 0x80, 0x0 ;  /* 0x000000000000781c */ /* 0x000fda0003f2f008 */
[----:B------:R-:W-:Y:S05]  /*76b0*/  @!P1 BRA `(.L_x_2769) ;  /* 0xfffffff000a49947 */ /* 0x000fea000383ffff */
[----:B------:R-:W-:Y:S05]  /*76c0*/  BRA `(.L_x_2716) ;  /* 0x0000002400d47947 */ /* 0x000fea0003800000 */
.L_x_2715:
        /* <DEDUP_REMOVED lines=21> */
.L_x_2770:
[----:B------:R-:W-:Y:S01]  /*7820*/  ULDC UR9, c[0x0][0xb44] ;  /* 0x0002d10000097ab9 */ /* 0x000fe20000000800 */
[----:B------:R-:W-:Y:S01]  /*7830*/  UMOV UR7, UR8 ;  /* 0x0000000800077c82 */ /* 0x000fe20008000000 */
[----:B------:R-:W-:-:S11]  /*7840*/  UISETP.NE.AND UP0, UPT, UR9, 0x1, UPT ;  /* 0x000000010900788c */ /* 0x000fd6000bf05270 */
[----:B------:R-:W-:Y:S02]  /*7850*/  @UP0 ULDC.64 UR10, c[0x0][0xb48] ;  /* 0x0002d200000a0ab9 */ /* 0x000fe40000000a00 */
[----:B------:R-:W-:-:S04]  /*7860*/  UIMAD.WIDE.U32 UR4, UR8, UR10, URZ ;  /* 0x0000000a080472a5 */ /* 0x000fc8000f8e003f */
[----:B------:R-:W-:-:S04]  /*7870*/  @UP0 USHF.R.U32.HI UR7, URZ, UR11, UR5 ;  /* 0x0000000b3f070299 */ /* 0x000fc80008011605 */
[----:B------:R-:W-:-:S12]  /*7880*/  UIMAD UR4, UR7, UR9, URZ ;  /* 0x00000009070472a4 */ /* 0x000fd8000f8e023f */
.L_x_2771:
        /* <DEDUP_REMOVED lines=18> */
[----:B------:R-:W-:Y:S01]  /*79b0*/  ULOP3.LUT UR7, URZ, UR7, URZ, 0x33, !UPT ;  /* 0x000000073f077292 */ /* 0x000fe2000f8e333f */
[----:B------:R-:W-:-:S03]  /*79c0*/  ULDC UR4, c[0x0][0xb2c] ;  /* 0x0002cb0000047ab9 */ /* 0x000fc60000000800 */
[----:B------:R-:W-:-:S03]  /*79d0*/  UIADD3 UR7, UR7, UR4, URZ ;  /* 0x0000000407077290 */ /* 0x000fc6000fffe03f */
[----:B------:R-:W1:Y:S01]  /*79e0*/  LDC R3, c[0x0][0x290] ;  /* 0x0000a400ff037b82 */ /* 0x000e620000000800 */
[----:B------:R-:W-:Y:S01]  /*79f0*/  UIMAD UR35, UR7, 0x60, URZ ;  /* 0x00000060072378a4 */ /* 0x000fe2000f8e023f */
[----:B------:R-:W-:-:S05]  /*7a00*/  ULDC UR4, c[0x0][0x74c] ;  /* 0x0001d30000047ab9 */ /* 0x000fca0000000800 */
        /* <DEDUP_REMOVED lines=56> */
.L_x_2810:
        /* <DEDUP_REMOVED lines=9> */
.L_x_2775:
        /* <DEDUP_REMOVED lines=108> */
.L_x_2786:
[----:B-1----:R-:W-:-:S05]  /*84e0*/  IMAD.MOV.U32 R13, RZ, RZ, 0x1 ;  /* 0x00000001ff0d7424 */ /* 0x002fca00078e00ff */
[----:B------:R-:W-:-:S04]  /*84f0*/  SHF.L.U32 R13, R13, 0x1f, RZ ;  /* 0x0000001f0d0d7819 */ /* 0x000fc800000006ff */
[----:B------:R-:W1:Y:S02]  /*8500*/  SYNCS.PHASECHK.TRANS64.TRYWAIT P1, [R12+URZ+0x36438], R13 ;  /* 0x0364380d0c0075a7 */ /* 0x000e64000802017f */
[----:B-1----:R-:W-:Y:S05]  /*8510*/  @!P1 BRA `(.L_x_2778) ;  /* 0x0000001c00089947 */ /* 0x002fea0003800000 */
.L_x_2811:
        /* <DEDUP_REMOVED lines=8> */
.L_x_2779:
        /* <DEDUP_REMOVED lines=48> */
.L_x_2812:
        /* <DEDUP_REMOVED lines=8> */
.L_x_2781:
        /* <DEDUP_REMOVED lines=46> */
.L_x_2813:
        /* <DEDUP_REMOVED lines=12> */
.L_x_2783:
        /* <DEDUP_REMOVED lines=37> */
.L_x_2815:
        /* <DEDUP_REMOVED lines=8> */
.L_x_2785:
        /* <DEDUP_REMOVED lines=41> */
.L_x_2777:
[----:B--2---:R-:W2:Y:S01]  /*9220*/  LDL.LU R4, [R1] ;  /* 0x0000000001047983 */ /* 0x004ea20000300800 */
[----:B------:R-:W-:-:S03]  /*9230*/  IMAD.MOV.U32 R10, RZ, RZ, 0x1 ;  /* 0x00000001ff0a7424 */ /* 0x000fc600078e00ff */
[----:B------:R3:W5:Y:S01]  /*9240*/  LDL R5, [R1+0x4] ;  /* 0x0000040001057983 */ /* 0x0007620000100800 */
[----:B--2---:R-:W-:-:S13]  /*9250*/  ISETP.NE.AND P1, PT, R4, RZ, PT ;  /* 0x000000ff0400720c */ /* 0x004fda0003f25270 */
[----:B---3--:R-:W-:Y:S05]  /*9260*/  @!P1 BRA `(.L_x_2776) ;  /* 0x0000000400889947 */ /* 0x008fea0003800000 */
[----:B------:R-:W2:Y:S02]  /*9270*/  SYNCS.PHASECHK.TRANS64.TRYWAIT P1, [R12+URZ+0x36438], R13 ;  /* 0x0364380d0c0075a7 */ /* 0x000ea4000802017f */
[----:B--2---:R-:W-:Y:S05]  /*9280*/  @!P1 BRA `(.L_x_2787) ;  /* 0x00000010000c9947 */ /* 0x004fea0003800000 */
.L_x_2816:
        /* <DEDUP_REMOVED lines=8> */
.L_x_2788:
        /* <DEDUP_REMOVED lines=41> */
.L_x_2817:
        /* <DEDUP_REMOVED lines=9> */
.L_x_2790:
        /* <DEDUP_REMOVED lines=38> */
.L_x_2776:
[----:B------:R-:W-:-:S04]  /*9890*/  SHF.L.U32 R3, R10, 0x1f, RZ ;  /* 0x0000001f0a037819 */ /* 0x000fc800000006ff */
[----:B------:R-:W2:Y:S02]  /*98a0*/  SYNCS.PHASECHK.TRANS64.TRYWAIT P1, [R12+URZ+0x36438], R3 ;  /* 0x036438030c0075a7 */ /* 0x000ea4000802017f */
[----:B--2---:R-:W-:Y:S05]  /*98b0*/  @!P1 BRA `(.L_x_2791) ;  /* 0x0000000800a89947 */ /* 0x004fea0003800000 */
.L_x_2818:
[----:B------:R-:W-:Y:S05]  /*98c0*/  @P0 BRA `(.L_x_2792) ;  /* 0x0000000000180947 */ /* 0x000fea0003800000 */
[----:B------:R-:W3:Y:S01]  /*98d0*/  S2R R0, SR_TID.X ;  /* 0x0000000000007919 */ /* 0x000ee20000002100 */
[----:B--2---:R-:W-:-:S04]  /*98e0*/  IMAD.MOV.U32 R3, RZ, RZ, 0x6100 ;  /* 0x00006100ff037424 */ /* 0x004fc800078e00ff */
[----:B------:R4:W-:Y:S01]  /*98f0*/  SYNCS.ARRIVE.TRANS64 RZ, [R12+URZ+0x36430], R3 ;  /* 0x036430030cff79a7 */ /* 0x0009e2000800003f */
[----:B---3--:R-:W-:-:S13]  /*9900*/  LOP3.LUT P0, RZ, R0, 0x1f, RZ, 0xc0, !PT ;  /* 0x0000001f00ff7812 */ /* 0x008fda000780c0ff */
[----:B----4-:R-:W-:Y:S05]  /*9910*/  @!P0 BRA `(.L_x_2792) ;  /* 0x0000000000048947 */ /* 0x010fea0003800000 */
[----:B------:R-:W-:Y:S01]  /*9920*/  BPT.TRAP 0x1 ;  /* 0x000000040000795c */ /* 0x000fe20000300000 */
.L_x_2792:
        /* <DEDUP_REMOVED lines=45> */
.L_x_2773:
[----:B------:R-:W-:Y:S05]  /*9c00*/  BSYNC B1 ;  /* 0x0000000000017941 */ /* 0x000fea0003800000 */
.L_x_2772:
[----:B------:R-:W-:-:S03]  /*9c10*/  UMOV UR4, 0xffffffff ;  /* 0xffffffff00047882 */ /* 0x000fc60000000000 */
[----:B------:R-:W-:Y:S05]  /*9c20*/  BRA.DIV UR4, `(.L_x_2793) ;  /* 0x0000000604e07947 */ /* 0x000fea000b800000 */
[----:B------:R-:W-:-:S13]  /*9c30*/  ELECT P6, URZ, PT ;  /* 0x00000000003f782f */ /* 0x000fda00038c0000 */
.L_x_2821:
[----:B------:R-:W-:Y:S05]  /*9c40*/  @!P6 BRA `(.L_x_2716) ;  /* 0x000000000074e947 */ /* 0x000fea0003800000 */
[----:B------:R-:W2:Y:S02]  /*9c50*/  LDL.LU R0, [R1+0x8] ;  /* 0x0000080001007983 */ /* 0x000ea40000300800 */
[----:B--2---:R-:W-:-:S04]  /*9c60*/  LOP3.LUT R0, R0, 0x2, RZ, 0xfc, !PT ;  /* 0x0000000200007812 */ /* 0x004fc800078efcff */
[----:B------:R-:W-:-:S13]  /*9c70*/  ISETP.NE.AND P2, PT, R0, 0x3, PT ;  /* 0x000000030000780c */ /* 0x000fda0003f45270 */
[----:B------:R-:W-:Y:S05]  /*9c80*/  @!P2 BRA `(.L_x_2794) ;  /* 0x000000000004a947 */ /* 0x000fea0003800000 */
[----:B------:R-:W-:Y:S01]  /*9c90*/  BPT.TRAP 0x1 ;  /* 0x000000040000795c */ /* 0x000fe20000300000 */
.L_x_2794:
        /* <DEDUP_REMOVED lines=15> */
.L_x_2822:
[----:B------:R-:W3:Y:S02]  /*9d90*/  SYNCS.PHASECHK.TRANS64.TRYWAIT P0, [R23+URZ], R0 ;  /* 0x00000000170075a7 */ /* 0x000ee4000800017f */
[----:B---3--:R-:W-:Y:S05]  /*9da0*/  @!P0 BRA `(.L_x_2796) ;  /* 0x0000000400b48947 */ /* 0x008fea0003800000 */
.L_x_2823:
[----:B------:R-:W-:Y:S05]  /*9db0*/  @!P2 BRA `(.L_x_2797) ;  /* 0x000000000004a947 */ /* 0x000fea0003800000 */
[----:B------:R-:W-:Y:S01]  /*9dc0*/  BPT.TRAP 0x1 ;  /* 0x000000040000795c */ /* 0x000fe20000300000 */
.L_x_2797:
[----:B------:R-:W-:-:S07]  /*9dd0*/  SHF.L.U32 R10, R10, 0x1f, RZ ;  /* 0x0000001f0a0a7819 */ /* 0x000fce00000006ff */
.L_x_2798:
[----:B----4-:R4:W1:Y:S02]  /*9de0*/  SYNCS.PHASECHK.TRANS64.TRYWAIT P0, [R7+URZ+0x36438], R10 ;  /* 0x0364380a070075a7 */ /* 0x010864000800017f */
[----:B-1----:R-:W-:Y:S05]  /*9df0*/  @!P0 NANOSLEEP.SYNCS 0x989680 ;  /* 0x009896800000895d */ /* 0x002fea0003900000 */
[----:B------:R-:W1:Y:S02]  /*9e00*/  @!P0 SYNCS.PHASECHK.TRANS64 P0, [R7+URZ+0x36438], R10 ;  /* 0x0364380a070085a7 */ /* 0x000e64000800007f */
[----:B-1----:R-:W-:Y:S05]  /*9e10*/  @!P0 BRA `(.L_x_2798) ;  /* 0xfffffffc00f08947 */ /* 0x002fea000383ffff */
.L_x_2716:
[----:B------:R-:W-:Y:S05]  /*9e20*/  BSYNC B0 ;  /* 0x0000000000007941 */ /* 0x000fea0003800000 */
.L_x_2714:
[----:B------:R-:W-:Y:S05]  /*9e30*/  EXIT ;  /* 0x000000000000794d */ /* 0x000fea0003800000 */
.L_x_2669:
[----:B------:R-:W-:Y:S02]  /*9e40*/  IMAD.MOV.U32 R12, RZ, RZ, RZ ;  /* 0x000000ffff0c7224 */ /* 0x000fe400078e00ff */
[----:B------:R-:W-:Y:S02]  /*9e50*/  IMAD.MOV.U32 R11, RZ, RZ, 0x1f ;  /* 0x0000001fff0b7424 */ /* 0x000fe400078e00ff */
[----:B------:R-:W-:-:S07]  /*9e60*/  IMAD.MOV.U32 R15, RZ, RZ, -0x1 ;  /* 0xffffffffff0f7424 */ /* 0x000fce00078e00ff */
[----:B------:R-:W-:Y:S05]  /*9e70*/  WARPSYNC.COLLECTIVE R15, `(.L_x_2799) ;  /* 0x000000000f087348 */ /* 0x000fea0003c00000 */
[----:B------:R1:W2:Y:S02]  /*9e80*/  SHFL.IDX P6, R14, R13, R12, R11 ;  /* 0x0000000c0d0e7389 */ /* 0x0002a400000c000b */
[----:B-12---:R-:W-:Y:S01]  /*9e90*/  ENDCOLLECTIVE ;  /* 0x000000000000791b */ /* 0x006fe20003800000 */
.L_x_2799:
[----:B------:R-:W-:Y:S05]  /*9ea0*/  BRA `(.L_x_2800) ;  /* 0xffffff7000ec7947 */ /* 0x000fea000383ffff */
.L_x_2671:
[----:B--2---:R2:W3:Y:S02]  /*9eb0*/  SYNCS.PHASECHK.TRANS64.TRYWAIT P0, [R19+URZ+0x36400], R10 ;  /* 0x0364000a130075a7 */ /* 0x0044e4000800017f */
[----:B---3--:R-:W-:Y:S05]  /*9ec0*/  @!P0 NANOSLEEP.SYNCS 0x989680 ;  /* 0x009896800000895d */ /* 0x008fea0003900000 */
[----:B------:R-:W3:Y:S02]  /*9ed0*/  @!P0 SYNCS.PHASECHK.TRANS64 P0, [R19+URZ+0x36400], R10 ;  /* 0x0364000a130085a7 */ /* 0x000ee4000800007f */
[----:B---3--:R-:W-:Y:S05]  /*9ee0*/  @!P0 BRA `(.L_x_2671) ;  /* 0xfffffffc00f08947 */ /* 0x008fea000383ffff */
[----:B------:R-:W-:Y:S05]  /*9ef0*/  BRA `(.L_x_2670) ;  /* 0xffffff7400247947 */ /* 0x000fea000383ffff */
.L_x_2675:
[----:B--2---:R2:W3:Y:S02]  /*9f00*/  SYNCS.PHASECHK.TRANS64.TRYWAIT P1, [R3+URZ+0x36410], R12 ;  /* 0x0364100c030075a7 */ /* 0x0044e4000802017f */
[----:B---3--:R-:W-:Y:S05]  /*9f10*/  @!P1 NANOSLEEP.SYNCS 0x989680 ;  /* 0x009896800000995d */ /* 0x008fea0003900000 */
[----:B------:R-:W3:Y:S02]  /*9f20*/  @!P1 SYNCS.PHASECHK.TRANS64 P1, [R3+URZ+0x36410], R12 ;  /* 0x0364100c030095a7 */ /* 0x000ee4000802007f */
[----:B---3--:R-:W-:Y:S05]  /*9f30*/  @!P1 BRA `(.L_x_2675) ;  /* 0xfffffffc00f09947 */ /* 0x008fea000383ffff */
[----:B------:R-:W-:Y:S05]  /*9f40*/  BRA `(.L_x_2674) ;  /* 0xffffff7800ec7947 */ /* 0x000fea000383ffff */
.L_x_2679:
[----:B------:R1:W1:Y:S02]  /*9f50*/  SYNCS.PHASECHK.TRANS64.TRYWAIT P1, [R19+URZ+0x36430], R14 ;  /* 0x0364300e130075a7 */ /* 0x000264000802017f */
[----:B-1----:R-:W-:Y:S05]  /*9f60*/  @!P1 NANOSLEEP.SYNCS 0x989680 ;  /* 0x009896800000995d */ /* 0x002fea0003900000 */
[----:B------:R-:W1:Y:S02]  /*9f70*/  @!P1 SYNCS.PHASECHK.TRANS64 P1, [R19+URZ+0x36430], R14 ;  /* 0x0364300e130095a7 */ /* 0x000e64000802007f */
[----:B-1----:R-:W-:Y:S05]  /*9f80*/  @!P1 BRA `(.L_x_2679) ;  /* 0xfffffffc00f09947 */ /* 0x002fea000383ffff */
[----:B------:R-:W-:Y:S05]  /*9f90*/  BRA `(.L_x_2678) ;  /* 0xffffff8000907947 */ /* 0x000fea000383ffff */
.L_x_2723:
[----:B------:R-:W-:Y:S01]  /*9fa0*/  BSSY B1, `(.L_x_2801) ;  /* 0x0000005000017945 */ /* 0x000fe20003800000 */
[----:B------:R-:W-:-:S07]  /*9fb0*/  IMAD.MOV.U32 R15, RZ, RZ, -0x1 ;  /* 0xffffffffff0f7424 */ /* 0x000fce00078e00ff */
[----:B------:R-:W-:Y:S05]  /*9fc0*/  WARPSYNC.COLLECTIVE R15, `(.L_x_2802) ;  /* 0x000000000f087348 */ /* 0x000fea0003c00000 */
[----:B------:R-:W-:Y:S01]  /*9fd0*/  NOP ;  /* 0x0000000000007918 */ /* 0x000fe20000000000 */
[----:B------:R-:W-:Y:S01]  /*9fe0*/  ENDCOLLECTIVE ;  /* 0x000000000000791b */ /* 0x000fe20003800000 */
.L_x_2802:
[----:B------:R-:W-:Y:S05]  /*9ff0*/  BSYNC B1 ;  /* 0x0000000000017941 */ /* 0x000fea0003800000 */
.L_x_2801:
[----:B------:R-:W-:Y:S05]  /*a000*/  BRA `(.L_x_2803) ;  /* 0xffffffc0009c7947 */ /* 0x000fea000383ffff */
.L_x_2740:
[----:B------:R-:W-:Y:S01]  /*a010*/  BSSY B1, `(.L_x_2804) ;  /* 0x0000005000017945 */ /* 0x000fe20003800000 */
[----:B------:R-:W-:-:S07]  /*a020*/  IMAD.MOV.U32 R15, RZ, RZ, -0x1 ;  /* 0xffffffffff0f7424 */ /* 0x000fce00078e00ff */
[----:B------:R-:W-:Y:S05]  /*a030*/  WARPSYNC.COLLECTIVE R15, `(.L_x_2805) ;  /* 0x000000000f087348 */ /* 0x000fea0003c00000 */
[----:B------:R-:W-:Y:S01]  /*a040*/  NOP ;  /* 0x0000000000007918 */ /* 0x000fe20000000000 */
[----:B------:R-:W-:Y:S01]  /*a050*/  ENDCOLLECTIVE ;  /* 0x000000000000791b */ /* 0x000fe20003800000 */
.L_x_2805:
[----:B------:R-:W-:Y:S05]  /*a060*/  BSYNC B1 ;  /* 0x0000000000017941 */ /* 0x000fea0003800000 */
.L_x_2804:
[----:B------:R-:W-:Y:S05]  /*a070*/  BRA `(.L_x_2806) ;  /* 0xffffffc800a07947 */ /* 0x000fea000383ffff */
.L_x_2756:
[----:B------:R-:W-:Y:S01]  /*a080*/  BSSY B1, `(.L_x_2807) ;  /* 0x0000005000017945 */ /* 0x000fe20003800000 */
[----:B------:R-:W-:-:S07]  /*a090*/  IMAD.MOV.U32 R15, RZ, RZ, -0x1 ;  /* 0xffffffffff0f7424 */ /* 0x000fce00078e00ff */
[----:B------:R-:W-:Y:S05]  /*a0a0*/  WARPSYNC.COLLECTIVE R15, `(.L_x_2808) ;  /* 0x000000000f087348 */ /* 0x000fea0003c00000 */
[----:B------:R-:W-:Y:S01]  /*a0b0*/  NOP ;  /* 0x0000000000007918 */ /* 0x000fe20000000000 */
[----:B------:R-:W-:Y:S01]  /*a0c0*/  ENDCOLLECTIVE ;  /* 0x000000000000791b */ /* 0x000fe20003800000 */
.L_x_2808:
[----:B------:R-:W-:Y:S05]  /*a0d0*/  BSYNC B1 ;  /* 0x0000000000017941 */ /* 0x000fea0003800000 */
.L_x_2807:
[----:B------:R-:W-:Y:S05]  /*a0e0*/  BRA `(.L_x_2809) ;  /* 0xffffffd0002c7947 */ /* 0x000fea000383ffff */
.L_x_2774:
[----:B-1----:R1:W2:Y:S02]  /*a0f0*/  SYNCS.PHASECHK.TRANS64.TRYWAIT P1, [R12+URZ+0x36420], R13 ;  /* 0x0364200d0c0075a7 */ /* 0x0022a4000802017f */
[----:B--2---:R-:W-:Y:S05]  /*a100*/  @!P1 NANOSLEEP.SYNCS 0x989680 ;  /* 0x009896800000995d */ /* 0x004fea0003900000 */
[----:B------:R-:W2:Y:S02]  /*a110*/  @!P1 SYNCS.PHASECHK.TRANS64 P1, [R12+URZ+0x36420], R13 ;  /* 0x0364200d0c0095a7 */ /* 0x000ea4000802007f */
[----:B--2---:R-:W-:Y:S05]  /*a120*/  @!P1 BRA `(.L_x_2774) ;  /* 0xfffffffc00f09947 */ /* 0x004fea000383ffff */
[----:B------:R-:W-:Y:S05]  /*a130*/  BRA `(.L_x_2810) ;  /* 0xffffffdc00147947 */ /* 0x000fea000383ffff */
.L_x_2778:
[----:B-1----:R1:W3:Y:S02]  /*a140*/  SYNCS.PHASECHK.TRANS64.TRYWAIT P1, [R12+URZ+0x36438], R13 ;  /* 0x0364380d0c0075a7 */ /* 0x0022e4000802017f */
[----:B---3--:R-:W-:Y:S05]  /*a150*/  @!P1 NANOSLEEP.SYNCS 0x989680 ;  /* 0x009896800000995d */ /* 0x008fea0003900000 */
[----:B------:R-:W3:Y:S02]  /*a160*/  @!P1 SYNCS.PHASECHK.TRANS64 P1, [R12+URZ+0x36438], R13 ;  /* 0x0364380d0c0095a7 */ /* 0x000ee4000802007f */
[----:B---3--:R-:W-:Y:S05]  /*a170*/  @!P1 BRA `(.L_x_2778) ;  /* 0xfffffffc00f09947 */ /* 0x008fea000383ffff */
[----:B------:R-:W-:Y:S05]  /*a180*/  BRA `(.L_x_2811) ;  /* 0xffffffe000e47947 */ /* 0x000fea000383ffff */
.L_x_2780:
[----:B--2---:R2:W3:Y:S02]  /*a190*/  SYNCS.PHASECHK.TRANS64.TRYWAIT P1, [R12+URZ+0x36428], R0 ;  /* 0x036428000c0075a7 */ /* 0x0044e4000802017f */
[----:B---3--:R-:W-:Y:S05]  /*a1a0*/  @!P1 NANOSLEEP.SYNCS 0x989680 ;  /* 0x009896800000995d */ /* 0x008fea0003900000 */
[----:B------:R-:W3:Y:S02]  /*a1b0*/  @!P1 SYNCS.PHASECHK.TRANS64 P1, [R12+URZ+0x36428], R0 ;  /* 0x036428000c0095a7 */ /* 0x000ee4000802007f */
[----:B---3--:R-:W-:Y:S05]  /*a1c0*/  @!P1 BRA `(.L_x_2780) ;  /* 0xfffffffc00f09947 */ /* 0x008fea000383ffff */
[----:B------:R-:W-:Y:S05]  /*a1d0*/  BRA `(.L_x_2812) ;  /* 0xffffffe400b07947 */ /* 0x000fea000383ffff */
.L_x_2782:
        /* <DEDUP_REMOVED lines=8> */
.L_x_2784:
[----:B------:R-:W-:-:S07]  /*a260*/  SHF.L.U32 R5, R16, 0x1f, RZ ;  /* 0x0000001f10057819 */ /* 0x000fce00000006ff */
.L_x_2814:
[----:B---3--:R3:W4:Y:S02]  /*a270*/  SYNCS.PHASECHK.TRANS64.TRYWAIT P1, [R12+URZ+0x36420], R5 ;  /* 0x036420050c0075a7 */ /* 0x008724000802017f */
[----:B----4-:R-:W-:Y:S05]  /*a280*/  @!P1 NANOSLEEP.SYNCS 0x989680 ;  /* 0x009896800000995d */ /* 0x010fea0003900000 */
[----:B------:R-:W4:Y:S02]  /*a290*/  @!P1 SYNCS.PHASECHK.TRANS64 P1, [R12+URZ+0x36420], R5 ;  /* 0x036420050c0095a7 */ /* 0x000f24000802007f */
[----:B----4-:R-:W-:Y:S05]  /*a2a0*/  @!P1 BRA `(.L_x_2814) ;  /* 0xfffffffc00f09947 */ /* 0x010fea000383ffff */
[----:B------:R-:W-:Y:S05]  /*a2b0*/  BRA `(.L_x_2815) ;  /* 0xffffffec00147947 */ /* 0x000fea000383ffff */
.L_x_2787:
[----:B--2---:R2:W3:Y:S02]  /*a2c0*/  SYNCS.PHASECHK.TRANS64.TRYWAIT P1, [R12+URZ+0x36438], R13 ;  /* 0x0364380d0c0075a7 */ /* 0x0044e4000802017f */
[----:B---3--:R-:W-:Y:S05]  /*a2d0*/  @!P1 NANOSLEEP.SYNCS 0x989680 ;  /* 0x009896800000995d */ /* 0x008fea0003900000 */
[----:B------:R-:W3:Y:S02]  /*a2e0*/  @!P1 SYNCS.PHASECHK.TRANS64 P1, [R12+URZ+0x36438], R13 ;  /* 0x0364380d0c0095a7 */ /* 0x000ee4000802007f */
[----:B---3--:R-:W-:Y:S05]  /*a2f0*/  @!P1 BRA `(.L_x_2787) ;  /* 0xfffffffc00f09947 */ /* 0x008fea000383ffff */
[----:B------:R-:W-:Y:S05]  /*a300*/  BRA `(.L_x_2816) ;  /* 0xffffffec00e07947 */ /* 0x000fea000383ffff */
.L_x_2789:
[----:B-1----:R1:W2:Y:S02]  /*a310*/  SYNCS.PHASECHK.TRANS64.TRYWAIT P1, [R12+URZ+0x36428], R5 ;  /* 0x036428050c0075a7 */ /* 0x0022a4000802017f */
[----:B--2---:R-:W-:Y:S05]  /*a320*/  @!P1 NANOSLEEP.SYNCS 0x989680 ;  /* 0x009896800000995d */ /* 0x004fea0003900000 */
[----:B------:R-:W2:Y:S02]  /*a330*/  @!P1 SYNCS.PHASECHK.TRANS64 P1, [R12+URZ+0x36428], R5 ;  /* 0x036428050c0095a7 */ /* 0x000ea4000802007f */
[----:B--2---:R-:W-:Y:S05]  /*a340*/  @!P1 BRA `(.L_x_2789) ;  /* 0xfffffffc00f09947 */ /* 0x004fea000383ffff */
[----:B------:R-:W-:Y:S05]  /*a350*/  BRA `(.L_x_2817) ;  /* 0xfffffff000907947 */ /* 0x000fea000383ffff */
.L_x_2791:
[----:B--2---:R2:W3:Y:S02]  /*a360*/  SYNCS.PHASECHK.TRANS64.TRYWAIT P1, [R12+URZ+0x36438], R3 ;  /* 0x036438030c0075a7 */ /* 0x0044e4000802017f */
[----:B---3--:R-:W-:Y:S05]  /*a370*/  @!P1 NANOSLEEP.SYNCS 0x989680 ;  /* 0x009896800000995d */ /* 0x008fea0003900000 */
[----:B------:R-:W3:Y:S02]  /*a380*/  @!P1 SYNCS.PHASECHK.TRANS64 P1, [R12+URZ+0x36438], R3 ;  /* 0x036438030c0095a7 */ /* 0x000ee4000802007f */
[----:B---3--:R-:W-:Y:S05]  /*a390*/  @!P1 BRA `(.L_x_2791) ;  /* 0xfffffffc00f09947 */ /* 0x008fea000383ffff */
[----:B------:R-:W-:Y:S05]  /*a3a0*/  BRA `(.L_x_2818) ;  /* 0xfffffff400447947 */ /* 0x000fea000383ffff */
.L_x_2793:
[----:B------:R-:W-:Y:S01]  /*a3b0*/  BSSY B1, `(.L_x_2819) ;  /* 0x0000006000017945 */ /* 0x000fe20003800000 */
[----:B------:R-:W-:-:S07]  /*a3c0*/  IMAD.MOV.U32 R15, RZ, RZ, -0x1 ;  /* 0xffffffffff0f7424 */ /* 0x000fce00078e00ff */
[----:B-1----:R-:W-:Y:S05]  /*a3d0*/  WARPSYNC.COLLECTIVE R15, `(.L_x_2820) ;  /* 0x000000000f0c7348 */ /* 0x002fea0003c00000 */
[----:B------:R-:W-:Y:S02]  /*a3e0*/  ELECT P6, UR62, PT ;  /* 0x00000000003e782f */ /* 0x000fe400038c0000 */
[----:B------:R-:W-:Y:S01]  /*a3f0*/  MOV R14, UR62 ;  /* 0x0000003e000e7c02 */ /* 0x000fe20008000f00 */
[----:B-1----:R-:W-:Y:S10]  /*a400*/  ENDCOLLECTIVE ;  /* 0x000000000000791b */ /* 0x002ff40003800000 */
.L_x_2820:
[----:B------:R-:W-:Y:S05]  /*a410*/  BSYNC B1 ;  /* 0x0000000000017941 */ /* 0x000fea0003800000 */
.L_x_2819:
[----:B------:R-:W-:Y:S05]  /*a420*/  BRA `(.L_x_2821) ;  /* 0xfffffff800047947 */ /* 0x000fea000383ffff */
.L_x_2795:
[----:B--2---:R2:W3:Y:S02]  /*a430*/  SYNCS.PHASECHK.TRANS64.TRYWAIT P0, [R5+URZ], R2 ;  /* 0x00000002050075a7 */ /* 0x0044e4000800017f */
[----:B---3--:R-:W-:Y:S05]  /*a440*/  @!P0 NANOSLEEP.SYNCS 0x989680 ;  /* 0x009896800000895d */ /* 0x008fea0003900000 */
[----:B------:R-:W3:Y:S02]  /*a450*/  @!P0 SYNCS.PHASECHK.TRANS64 P0, [R5+URZ], R2 ;  /* 0x00000002050085a7 */ /* 0x000ee4000800007f */
[----:B---3--:R-:W-:Y:S05]  /*a460*/  @!P0 BRA `(.L_x_2795) ;  /* 0xfffffffc00f08947 */ /* 0x008fea000383ffff */
[----:B------:R-:W-:Y:S05]  /*a470*/  BRA `(.L_x_2822) ;  /* 0xfffffff800447947 */ /* 0x000fea000383ffff */
.L_x_2796:
[----:B---3--:R3:W4:Y:S02]  /*a480*/  SYNCS.PHASECHK.TRANS64.TRYWAIT P0, [R23+URZ], R0 ;  /* 0x00000000170075a7 */ /* 0x008724000800017f */
[----:B----4-:R-:W-:Y:S05]  /*a490*/  @!P0 NANOSLEEP.SYNCS 0x989680 ;  /* 0x009896800000895d */ /* 0x010fea0003900000 */
[----:B------:R-:W4:Y:S02]  /*a4a0*/  @!P0 SYNCS.PHASECHK.TRANS64 P0, [R23+URZ], R0 ;  /* 0x00000000170085a7 */ /* 0x000f24000800007f */
[----:B----4-:R-:W-:Y:S05]  /*a4b0*/  @!P0 BRA `(.L_x_2796) ;  /* 0xfffffffc00f08947 */ /* 0x010fea000383ffff */
[----:B------:R-:W-:Y:S05]  /*a4c0*/  BRA `(.L_x_2823) ;  /* 0xfffffff800387947 */ /* 0x000fea000383ffff */
.L_x_2824:
        /* <DEDUP_REMOVED lines=11> */
.L_x_3872:


//--------------------- .text._ZN7cutlass13device_kernelIN5flash11enable_sm90INS1_16FlashAttnBwdSm90INS1_25CollectiveMainloopBwdSm90ILi2ELi1ELi1EN4cute5tupleIJNS5_1CILi1EEES8_S8_EEENS6_IJNS7_ILi64EEENS7_ILi96EEENS7_ILi192EEEEEENS_10bfloat16_tEfNS_4arch4Sm90ELb1ELb0ELb0ELb0ELb0ELb0ELb1ELb0ELi3ELi1ELi1ELi1ELb0EEENS1_24CollectiveEpilogueBwdGQAISD_fSG_Li384ELb0ELb0EEENS1_25SingleTileBwdLPTSchedulerILb0ELi96ELb0EEEEEEEEEvNT_6ParamsE --------------------------
	.section	.text._ZN7cutlass13device_kernelIN5flash11enable_sm90INS1_16FlashAttnBwdSm90INS1_25CollectiveMainloopBwdSm90ILi2ELi1ELi1EN4cute5tupleIJNS5_1CILi1EEES8_S8_EEENS6_IJNS7_ILi64EEENS7_ILi96EEENS7_ILi192EEEEEENS_10bfloat16_tEfNS_4arch4Sm90ELb1ELb0ELb0ELb0ELb0ELb0ELb1ELb0ELi3ELi1ELi1ELi1ELb0EEENS1_24CollectiveEpilogueBwdGQAISD_fSG_Li384ELb0ELb0EEENS1_25SingleTileBwdLPTSchedulerILb0ELi96ELb0EEEEEEEEEvNT_6ParamsE,"ax",@progbits
	.align	128
.text._ZN7cutlass13device_kernelIN5flash11enable_sm90INS1_16FlashAttnBwdSm90INS1_25CollectiveMainloopBwdSm90ILi2ELi1ELi1EN4cute5tupleIJNS5_1CILi1EEES8_S8_EEENS6_IJNS7_ILi64EEENS7_ILi96EEENS7_ILi192EEEEEENS_10bfloat16_tEfNS_4arch4Sm90ELb1ELb0ELb0ELb0ELb0ELb0ELb1ELb0ELi3ELi1ELi1ELi1ELb0EEENS1_24CollectiveEpilogueBwdGQAISD_fSG_Li384ELb0ELb0EEENS1_25SingleTileBwdLPTSchedulerILb0ELi96ELb0EEEEEEEEEvNT_6ParamsE:
        .type           _ZN7cutlass13device_kernelIN5flash11enable_sm90INS1_16FlashAttnBwdSm90INS1_25CollectiveMainloopBwdSm90ILi2ELi1ELi1EN4cute5tupleIJNS5_1CILi1EEES8_S8_EEENS6_IJNS7_ILi64EEENS7_ILi96EEENS7_ILi192EEEEEENS_10bfloat16_tEfNS_4arch4Sm90ELb1ELb0ELb0ELb0ELb0ELb0ELb1ELb0ELi3ELi1ELi1ELi1ELb0EEENS1_24CollectiveEpilogueBwdGQAISD_fSG_Li384ELb0ELb0EEENS1_25SingleTileBwdLPTSchedulerILb0ELi96ELb0EEEEEEEEEvNT_6ParamsE,@function
        .size           _ZN7cutlass13device_kernelIN5flash11enable_sm90INS1_16FlashAttnBwdSm90INS1_25CollectiveMainloopBwdSm90ILi2ELi1ELi1EN4cute5tupleIJNS5_1CILi1EEES8_S8_EEENS6_IJNS7_ILi64EEENS7_ILi96EEENS7_ILi192EEEEEENS_10bfloat16_tEfNS_4arch4Sm90ELb1ELb0ELb0ELb0ELb0ELb0ELb1ELb0ELi3ELi1ELi1ELi1ELb0EEENS1_24CollectiveEpilogueBwdGQAISD_fSG_Li384ELb0ELb0EEENS1_25SingleTileBwdLPTSchedulerILb0ELi96ELb0EEEEEEEEEvNT_6ParamsE,(.L_x_3873 - _ZN7cutlass13device_kernelIN5flash11enable_sm90INS1_16FlashAttnBwdSm90INS1_25CollectiveMainloopBwdSm90ILi2ELi1ELi1EN4cute5tupleIJNS5_1CILi1EEES8_S8_EEENS6_IJNS7_ILi64EEENS7_ILi96EEENS7_ILi192EEEEEENS_10bfloat16_tEfNS_4arch4Sm90ELb1ELb0ELb0ELb0ELb0ELb0ELb1ELb0ELi3ELi1ELi1ELi1ELb0EEENS1_24CollectiveEpilogueBwdGQAISD_fSG_Li384ELb0ELb0EEENS1_25SingleTileBwdLPTSchedulerILb0ELi96ELb0EEEEEEEEEvNT_6ParamsE)
        .other          _ZN7cutlass13device_kernelIN5flash11enable_sm90INS1_16FlashAttnBwdSm90INS1_25CollectiveMainloopBwdSm90ILi2ELi1ELi1EN4cute5tupleIJNS5_1CILi1EEES8_S8_EEENS6_IJNS7_ILi64EEENS7_ILi96EEENS7_ILi192EEEEEENS_10bfloat16_tEfNS_4arch4Sm90ELb1ELb0ELb0ELb0ELb0ELb0ELb1ELb0ELi3ELi1ELi1ELi1ELb0EEENS1_24CollectiveEpilogueBwdGQAISD_fSG_Li384ELb0ELb0EEENS1_25SingleTileBwdLPTSchedulerILb0ELi96ELb0EEEEEEEEEvNT_6ParamsE,@"STO_CUDA_ENTRY STV_DEFAULT"
_ZN7cutlass13device_kernelIN5flash11enable_sm90INS1_16FlashAttnBwdSm90INS1_25CollectiveMainloopBwdSm90ILi2ELi1ELi1EN4cute5tupleIJNS5_1CILi1EEES8_S8_EEENS6_IJNS7_ILi64EEENS7_ILi96EEENS7_ILi192EEEEEENS_10bfloat16_tEfNS_4arch4Sm90ELb1ELb0ELb0ELb0ELb0ELb0ELb1ELb0ELi3ELi1ELi1ELi1ELb0EEENS1_24CollectiveEpilogueBwdGQAISD_fSG_Li384ELb0ELb0EEENS1_25SingleTileBwdLPTSchedulerILb0ELi96ELb0EEEEEEEEEvNT_6ParamsE:
        /* <DEDUP_REMOVED lines=23> */
.L_x_2826:
[----:B------:R-:W-:Y:S05]  /*0170*/  BSYNC B0 ;  /* 0x0000000000007941 */ /* 0x000fea0003800000 */
.L_x_2825:
        /* <DEDUP_REMOVED lines=34> */
.L_x_2827:
        /* <DEDUP_REMOVED lines=20> */
.L_x_2828:
[----:B---3--:R-:W-:Y:S01]  /*04e0*/  ISETP.NE.AND P0, PT, R2, RZ, PT ;  /* 0x000000ff0200720c */ /* 0x008fe20003f05270 */
[----:B------:R-:W-:Y:S01]  /*04f0*/  IMAD.MOV.U32 R2, RZ, RZ, 0x1 ;  /* 0x00000001ff027424 */ /* 0x000fe200078e00ff */
[----:B------:R-:W-:Y:S01]  /*0500*/  NOP ;  /* 0x0000000000007918 */ /* 0x000fe20000000000 */
[----:B------:R-:W-:Y:S03]  /*0510*/  BSSY B6, `(.L_x_2829) ;  /* 0x000078e000067945 */ /* 0x000fe60003800000 */
[----:B------:R-:W-:-:S05]  /*0520*/  SEL R2, R2, 0x2, !P0 ;  /* 0x0000000202027807 */ /* 0x000fca0004000000 */
[----:B------:R3:W-:Y:S01]  /*0530*/  STL [R1+0x8], R2 ;  /* 0x0000080201007387 */ /* 0x0007e20000100800 */
[----:B-12-4-:R-:W-:Y:S06]  /*0540*/  BAR.SYNC.DEFER_BLOCKING 0x0 ;  /* 0x0000000000007b1d */ /* 0x016fec0000010000 */
[----:B------:R-:W-:Y:S05]  /*0550*/  @!P0 BRA `(.L_x_2830) ;  /* 0x0000003c00b48947 */ /* 0x000fea0003800000 */
.L_x_2831:
        /* <DEDUP_REMOVED lines=32> */
.L_x_2832:
[----:B------:R-:W-:Y:S01]  /*0760*/  ULDC UR7, c[0x0][0x8cc] ;  /* 0x0002330000077ab9 */ /* 0x000fe20000000800 */
[----:B------:R-:W-:Y:S01]  /*0770*/  UMOV UR36, UR10 ;  /* 0x0000000a00247c82 */ /* 0x000fe20008000000 */
[----:B------:R-:W-:-:S11]  /*0780*/  UISETP.NE.AND UP0, UPT, UR7, 0x1, UPT ;  /* 0x000000010700788c */ /* 0x000fd6000bf05270 */
[----:B------:R-:W-:Y:S02]  /*0790*/  @UP0 ULDC.64 UR8, c[0x0][0x8d0] ;  /* 0x0002340000080ab9 */ /* 0x000fe40000000a00 */
[----:B------:R-:W-:-:S04]  /*07a0*/  UIMAD.WIDE.U32 UR4, UR10, UR8, URZ ;  /* 0x000000080a0472a5 */ /* 0x000fc8000f8e003f */
[----:B------:R-:W-:-:S04]  /*07b0*/  @UP0 USHF.R.U32.HI UR36, URZ, UR9, UR5 ;  /* 0x000000093f240299 */ /* 0x000fc80008011605 */
[----:B------:R-:W-:-:S12]  /*07c0*/  UIMAD UR4, UR36, UR7, URZ ;  /* 0x00000007240472a4 */ /* 0x000fd8000f8e023f */
.L_x_2833:
        /* <DEDUP_REMOVED lines=102> */
.L_x_2837:
        /* <DEDUP_REMOVED lines=15> */
.L_x_2836:
        /* <DEDUP_REMOVED lines=20> */
.L_x_2839:
        /* <DEDUP_REMOVED lines=15> */
.L_x_2838:
        /* <DEDUP_REMOVED lines=8> */
.L_x_2924:
        /* <DEDUP_REMOVED lines=19> */
.L_x_2841:
        /* <DEDUP_REMOVED lines=107> */
.L_x_2853:
[----:B------:R-:W-:-:S13]  /*19b0*/  ISETP.NE.AND P0, PT, R10, 0x3, PT ;  /* 0x000000030a00780c */ /* 0x000fda0003f05270 */
[----:B-1----:R-:W-:Y:S05]  /*19c0*/  @!P0 BRA `(.L_x_2843) ;  /* 0x0000000000048947 */ /* 0x002fea0003800000 */
[----:B------:R-:W-:Y:S01]  /*19d0*/  BPT.TRAP 0x1 ;  /* 0x000000040000795c */ /* 0x000fe20000300000 */
.L_x_2843:
[----:B------:R-:W-:Y:S02]  /*19e0*/  LEA R3, R2, UR40, 0x3 ;  /* 0x0000002802037c11 */ /* 0x000fe4000f8e18ff */
[----:B------:R-:W-:-:S04]  /*19f0*/  SHF.L.U32 R12, R7, 0x1f, RZ ;  /* 0x0000001f070c7819 */ /* 0x000fc800000006ff */
[----:B------:R1:W2:Y:S01]  /*1a00*/  SYNCS.PHASECHK.TRANS64.TRYWAIT P1, [R3+URZ+0x36410], R12 ;  /* 0x0364100c030075a7 */ /* 0x0002a2000802017f */
[----:B------:R-:W-:Y:S05]  /*1a10*/  @!P0 BRA `(.L_x_2844) ;  /* 0x0000000000048947 */ /* 0x000fea0003800000 */
[----:B------:R-:W-:Y:S01]  /*1a20*/  BPT.TRAP 0x1 ;  /* 0x000000040000795c */ /* 0x000fe20000300000 */
.L_x_2844:
[----:B--2---:R-:W-:Y:S05]  /*1a30*/  @P1 BRA `(.L_x_2845) ;  /* 0x0000000000081947 */ /* 0x004fea0003800000 */
[----:B------:R-:W2:Y:S02]  /*1a40*/  SYNCS.PHASECHK.TRANS64.TRYWAIT P1, [R3+URZ+0x36410], R12 ;  /* 0x0364100c030075a7 */ /* 0x000ea4000802017f */
[----:B--2---:R-:W-:Y:S05]  /*1a50*/  @!P1 BRA `(.L_x_2846) ;  /* 0x00000064001c9947 */ /* 0x004fea0003800000 */
.L_x_2845:
        /* <DEDUP_REMOVED lines=103> */
.L_x_2847:
[----:B------:R-:W-:-:S04]  /*20d0*/  SHF.L.U32 R14, R5, 0x1f, RZ ;  /* 0x0000001f050e7819 */ /* 0x000fc800000006ff */
[----:B------:R4:W1:Y:S01]  /*20e0*/  SYNCS.PHASECHK.TRANS64.TRYWAIT P1, [UR40+0x36430], R14 ;  /* 0x0364300eff0075a7 */ /* 0x0008620008020168 */
[----:B------:R-:W-:Y:S05]  /*20f0*/  @!P0 BRA `(.L_x_2848) ;  /* 0x0000000000048947 */ /* 0x000fea0003800000 */
[----:B------:R-:W-:Y:S01]  /*2100*/  BPT.TRAP 0x1 ;  /* 0x000000040000795c */ /* 0x000fe20000300000 */
.L_x_2848:
[----:B-1----:R-:W-:Y:S05]  /*2110*/  @P1 BRA `(.L_x_2849) ;  /* 0x0000000000081947 */ /* 0x002fea0003800000 */
[----:B------:R-:W1:Y:S02]  /*2120*/  SYNCS.PHASECHK.TRANS64.TRYWAIT P1, [UR40+0x36430], R14 ;  /* 0x0364300eff0075a7 */ /* 0x000e640008020168 */
[----:B-1----:R-:W-:Y:S05]  /*2130*/  @!P1 BRA `(.L_x_2850) ;  /* 0x0000005c00789947 */ /* 0x002fea0003800000 */
.L_x_2849:
        /* <DEDUP_REMOVED lines=315> */
.L_x_2851:
        /* <DEDUP_REMOVED lines=60> */
.L_x_2852:
        /* <DEDUP_REMOVED lines=62> */
.L_x_2835:
[----:B------:R-:W-:Y:S05]  /*3c90*/  @P0 BRA `(.L_x_2834) ;  /* 0x0000004000540947 */ /* 0x000fea0003800000 */
[----:B------:R-:W1:Y:S01]  /*3ca0*/  S2R R4, SR_TID.X ;  /* 0x0000000000047919 */ /* 0x000e620000002100 */
[----:B------:R-:W2:Y:S01]  /*3cb0*/  S2UR UR5, SR_CgaCtaId ;  /* 0x00000000000579c3 */ /* 0x000ea20000008800 */
[----:B------:R-:W-:Y:S01]  /*3cc0*/  ULDC UR4, c[0x0][0x850] ;  /* 0x0002140000047ab9 */ /* 0x000fe20000000800 */
[----:B------:R-:W-:Y:S01]  /*3cd0*/  UIMAD UR8, UR36, 0x4800, URZ ;  /* 0x00004800240878a4 */ /* 0x000fe2000f8e023f */
[----:B------:R-:W-:Y:S01]  /*3ce0*/  BSSY B0, `(.L_x_2854) ;  /* 0x0000050000007945 */ /* 0x000fe20003800000 */
[----:B------:R-:W-:Y:S01]  /*3cf0*/  UISETP.NE.AND UP0, UPT, UR4, 0x1, UPT ;  /* 0x000000010400788c */ /* 0x000fe2000bf05270 */
[----:B------:R-:W-:Y:S02]  /*3d00*/  ULDC.64 UR12, c[0x0][0x818] ;  /* 0x00020600000c7ab9 */ /* 0x000fe40000000a00 */
[----:B------:R-:W-:Y:S01]  /*3d10*/  UMOV UR4, 0x400 ;  /* 0x0000040000047882 */ /* 0x000fe20000000000 */
[----:B------:R-:W-:Y:S01]  /*3d20*/  USHF.R.S32.HI UR9, URZ, 0x1f, UR8 ;  /* 0x0000001f3f097899 */ /* 0x000fe20008011408 */
[----:B------:R-:W-:Y:S01]  /*3d30*/  ULDC.64 UR14, c[0x0][0x820] ;  /* 0x00020800000e7ab9 */ /* 0x000fe20000000a00 */
[----:B------:R-:W-:-:S05]  /*3d40*/  ULDC.64 UR16, c[0x0][0x848] ;  /* 0x0002120000107ab9 */ /* 0x000fca0000000a00 */
[----:B------:R-:W-:Y:S02]  /*3d50*/  @UP0 ULDC UR6, c[0x0][0x854] ;  /* 0x0002150000060ab9 */ /* 0x000fe40000000800 */
[----:B------:R-:W-:Y:S02]  /*3d60*/  UIMAD.WIDE.U32 UR6, UR39, UR6, URZ ;  /* 0x00000006270672a5 */ /* 0x000fe4000f8e003f */
[----:B--2---:R-:W-:-:S03]  /*3d70*/  ULEA UR4, UR5, UR4, 0x18 ;  /* 0x0000000405047291 */ /* 0x004fc6000f8ec03f */
[----:B------:R-:W-:Y:S02]  /*3d80*/  @UP0 ULDC UR5, c[0x0][0x858] ;  /* 0x0002160000050ab9 */ /* 0x000fe40000000800 */
[----:B------:R-:W-:Y:S01]  /*3d90*/  @UP0 USHF.R.U32.HI UR39, URZ, UR5, UR7 ;  /* 0x000000053f270299 */ /* 0x000fe20008011607 */
[----:B-1----:R-:W-:-:S03]  /*3da0*/  VIADD R3, R4, 0xffffff80 ;  /* 0xffffff8004037836 */ /* 0x002fc60000000000 */
[----:B------:R-:W-:Y:S02]  /*3db0*/  USHF.R.S32.HI UR5, URZ, 0x1f, UR39 ;  /* 0x0000001f3f057899 */ /* 0x000fe40008011427 */
[----:B------:R-:W-:Y:S01]  /*3dc0*/  UIMAD.WIDE.U32 UR6, UR39, UR12, UR8 ;  /* 0x0000000c270672a5 */ /* 0x000fe2000f8e0008 */
[----:B------:R-:W-:Y:S01]  /*3dd0*/  SHF.R.S32.HI R0, RZ, 0x1f, R3 ;  /* 0x0000001fff007819 */ /* 0x000fe20000011403 */
[----:B------:R-:W-:Y:S01]  /*3de0*/  UIMAD UR10, UR5, UR12, URZ ;  /* 0x0000000c050a72a4 */ /* 0x000fe2000f8e023f */
[----:B------:R-:W-:Y:S01]  /*3df0*/  BAR.SYNC.DEFER_BLOCKING 0x1, 0x180 ;  /* 0x0046000000007b1d */ /* 0x000fe20000010000 */
[----:B------:R-:W-:Y:S02]  /*3e00*/  ISETP.NE.AND P0, PT, R3, RZ, PT ;  /* 0x000000ff0300720c */ /* 0x000fe40003f05270 */
[----:B------:R-:W-:Y:S01]  /*3e10*/  LEA.HI R2, R0, R3, RZ, 0x7 ;  /* 0x0000000300027211 */ /* 0x000fe200078f38ff */
[----:B------:R-:W-:-:S03]  /*3e20*/  UIMAD UR10, UR39, UR13, UR10 ;  /* 0x0000000d270a72a4 */ /* 0x000fc6000f8e020a */
[----:B------:R-:W-:Y:S01]  /*3e30*/  LOP3.LUT R0, R2, 0x3fffff80, RZ, 0xc0, !PT ;  /* 0x3fffff8002007812 */ /* 0x000fe200078ec0ff */
[----:B------:R-:W-:Y:S01]  /*3e40*/  ULDC.64 UR12, c[0x0][0x840] ;  /* 0x00021000000c7ab9 */ /* 0x000fe20000000a00 */
[----:B------:R-:W-:Y:S01]  /*3e50*/  SHF.R.S32.HI R5, RZ, 0x7, R2 ;  /* 0x00000007ff057819 */ /* 0x000fe20000011402 */
[----:B------:R-:W-:Y:S02]  /*3e60*/  UIMAD UR5, UR5, UR12, URZ ;  /* 0x0000000c050572a4 */ /* 0x000fe4000f8e023f */
[----:B------:R-:W-:Y:S01]  /*3e70*/  IMAD.IADD R0, R3, 0x1, -R0 ;  /* 0x0000000103007824 */ /* 0x000fe200078e0a00 */
[----:B------:R-:W-:Y:S02]  /*3e80*/  UIMAD.WIDE.U32 UR8, UR39, UR12, UR8 ;  /* 0x0000000c270872a5 */ /* 0x000fe4000f8e0008 */
[----:B------:R-:W-:Y:S01]  /*3e90*/  UIMAD UR12, UR39, UR13, UR5 ;  /* 0x0000000d270c72a4 */ /* 0x000fe2000f8e0205 */
[----:B------:R-:W-:Y:S01]  /*3ea0*/  IMAD R0, R5, 0x600, R0 ;  /* 0x0000060005007824 */ /* 0x000fe200078e0200 */
[----:B------:R-:W-:-:S02]  /*3eb0*/  USHF.R.S32.HI UR5, URZ, 0x1f, UR37 ;  /* 0x0000001f3f057899 */ /* 0x000fc40008011425 */
[----:B------:R-:W-:Y:S01]  /*3ec0*/  UIADD3 UR7, UR7, UR10, URZ ;  /* 0x0000000a07077290 */ /* 0x000fe2000fffe03f */
[----:B------:R-:W-:Y:S01]  /*3ed0*/  IMAD.SHL.U32 R0, R0, 0x4, RZ ;  /* 0x0000000400007824 */ /* 0x000fe200078e00ff */
[----:B------:R-:W-:Y:S02]  /*3ee0*/  UIMAD UR11, UR5, UR14, URZ ;  /* 0x0000000e050b72a4 */ /* 0x000fe4000f8e023f */
[----:B------:R-:W-:Y:S02]  /*3ef0*/  UIMAD UR5, UR5, UR16, URZ ;  /* 0x00000010050572a4 */ /* 0x000fe4000f8e023f */
[----:B------:R-:W-:Y:S01]  /*3f00*/  LEA R0, R0, UR4, 0x2 ;  /* 0x0000000400007c11 */ /* 0x000fe2000f8e10ff */
[----:B------:R-:W-:Y:S02]  /*3f10*/  UIADD3 UR9, UR9, UR12, URZ ;  /* 0x0000000c09097290 */ /* 0x000fe4000fffe03f */
[----:B------:R-:W-:Y:S02]  /*3f20*/  UIMAD UR11, UR37, UR15, UR11 ;  /* 0x0000000f250b72a4 */ /* 0x000fe4000f8e020b */
[----:B------:R1:W-:Y:S01]  /*3f30*/  STS.128 [R0], R24 ;  /* 0x0000001800007388 */ /* 0x0003e20000000c00 */
        /* <DEDUP_REMOVED lines=35> */
.L_x_2856:
[----:B------:R-:W-:Y:S01]  /*4170*/  @P0 ELECT P1, URZ, PT ;  /* 0x00000000003f082f */ /* 0x000fe20003820000 */
[----:B------:R2:W-:-:S12]  /*4180*/  UBLKRED.G.S.ADD.F32.RN [UR6], [UR4], UR5, desc[UR8] ;  /* 0x00000806040073bb */ /* 0x0005d800080a1405 */
[----:B------:R-:W-:Y:S02]  /*4190*/  @P1 PLOP3.LUT P0, PT, P1, PT, PT, 0x8, 0x0 ;  /* 0x000000000000181c */ /* 0x000fe40000f0e170 */
[----:B------:R-:W-:-:S11]  /*41a0*/  PLOP3.LUT P1, PT, PT, PT, PT, 0x8, 0x0 ;  /* 0x000000000000781c */ /* 0x000fd60003f2e170 */
[----:B--2---:R-:W-:Y:S05]  /*41b0*/  @P0 BRA.U.ANY `(.L_x_2856) ;  /* 0xfffffffd00ec0947 */ /* 0x004fea000393ffff */
[----:B------:R0:W-:Y:S01]  /*41c0*/  UTMACMDFLUSH ;  /* 0x00000000000079b7 */ /* 0x0001e20000000000 */
[----:B------:R-:W-:-:S04]  /*41d0*/  DEPBAR.LE SB0, 0x0 ;  /* 0x000080000000791a */ /* 0x000fc80000000000 */
.L_x_2855:
[----:B------:R-:W-:Y:S05]  /*41e0*/  BSYNC B0 ;  /* 0x0000000000007941 */ /* 0x000fea0003800000 */
.L_x_2854:
        /* <DEDUP_REMOVED lines=28> */
.L_x_2857:
[----:B------:R-:W-:Y:S01]  /*43b0*/  @P0 ELECT P1, URZ, PT ;  /* 0x00000000003f082f */ /* 0x000fe20003820000 */
[----:B------:R3:W-:-:S12]  /*43c0*/  UBLKRED.G.S.ADD.F32.RN [UR6], [UR4], UR5, desc[UR8] ;  /* 0x00000806040073bb */ /* 0x0007d800080a1405 */
[----:B------:R-:W-:Y:S02]  /*43d0*/  @P1 PLOP3.LUT P0, PT, P1, PT, PT, 0x8, 0x0 ;  /* 0x000000000000181c */ /* 0x000fe40000f0e170 */
[----:B------:R-:W-:-:S11]  /*43e0*/  PLOP3.LUT P1, PT, PT, PT, PT, 0x8, 0x0 ;  /* 0x000000000000781c */ /* 0x000fd60003f2e170 */
[----:B---3--:R-:W-:Y:S05]  /*43f0*/  @P0 BRA.U.ANY `(.L_x_2857) ;  /* 0xfffffffd00ec0947 */ /* 0x008fea000393ffff */
[----:B------:R0:W-:Y:S01]  /*4400*/  UTMACMDFLUSH ;  /* 0x00000000000079b7 */ /* 0x0001e20000000000 */
[----:B------:R-:W-:-:S04]  /*4410*/  DEPBAR.LE SB0, 0x0 ;  /* 0x000080000000791a */ /* 0x000fc80000000000 */
[----:B------:R-:W-:Y:S05]  /*4420*/  BRA `(.L_x_2834) ;  /* 0x0000003800707947 */ /* 0x000fea0003800000 */
.L_x_2830:
[----:B------:R-:W-:-:S08]  /*4430*/  NOP ;  /* 0x0000000000007918 */ /* 0x000fd00000000000 */
[----:B---3--:R-:W1:-:S00]  /*4440*/  USETMAXREG.DEALLOC.CTAPOOL 0x20 ;  /* 0x00000020000079c8 */ /* 0x008e4000080e0500 */
[----:B-1----:R-:W-:-:S06]  /*4450*/  LOP3.LUT R0, R0, 0x3, RZ, 0xc0, !PT ;  /* 0x0000000300007812 */ /* 0x002fcc00078ec0ff */
        /* <DEDUP_REMOVED lines=26> */
.L_x_2859:
[----:B------:R-:W-:Y:S01]  /*4600*/  ULDC UR9, c[0x0][0x8cc] ;  /* 0x0002330000097ab9 */ /* 0x000fe20000000800 */
[----:B------:R-:W-:Y:S01]  /*4610*/  UMOV UR7, UR8 ;  /* 0x0000000800077c82 */ /* 0x000fe20008000000 */
[----:B------:R-:W-:-:S11]  /*4620*/  UISETP.NE.AND UP0, UPT, UR9, 0x1, UPT ;  /* 0x000000010900788c */ /* 0x000fd6000bf05270 */
[----:B------:R-:W-:Y:S02]  /*4630*/  @UP0 ULDC.64 UR10, c[0x0][0x8d0] ;  /* 0x00023400000a0ab9 */ /* 0x000fe40000000a00 */
[----:B------:R-:W-:-:S04]  /*4640*/  UIMAD.WIDE.U32 UR4, UR8, UR10, URZ ;  /* 0x0000000a080472a5 */ /* 0x000fc8000f8e003f */
[----:B------:R-:W-:-:S04]  /*4650*/  @UP0 USHF.R.U32.HI UR7, URZ, UR11, UR5 ;  /* 0x0000000b3f070299 */ /* 0x000fc80008011605 */
[----:B------:R-:W-:-:S12]  /*4660*/  UIMAD UR4, UR7, UR9, URZ ;  /* 0x00000009070472a4 */ /* 0x000fd8000f8e023f */
.L_x_2860:
        /* <DEDUP_REMOVED lines=67> */
.L_x_2863:
[----:B------:R-:W-:Y:S05]  /*4aa0*/  BSYNC B0 ;  /* 0x0000000000007941 */ /* 0x000fea0003800000 */
.L_x_2862:
        /* <DEDUP_REMOVED lines=18> */
.L_x_2865:
[----:B------:R-:W-:Y:S05]  /*4bd0*/  BSYNC B0 ;  /* 0x0000000000007941 */ /* 0x000fea0003800000 */
.L_x_2864:
        /* <DEDUP_REMOVED lines=19> */
.L_x_2867:
[----:B------:R-:W-:Y:S05]  /*4d10*/  BSYNC B0 ;  /* 0x0000000000007941 */ /* 0x000fea0003800000 */
.L_x_2866:
[----:B------:R-:W-:Y:S06]  /*4d20*/  BAR.ARV 0xa, 0xa0 ;  /* 0x0282800000007b1d */ /* 0x000fec0000002000 */
[----:B------:R-:W-:Y:S04]  /*4d30*/  BSSY B0, `(.L_x_2868) ;  /* 0x0000003000007945 */ /* 0x000fe80003800000 */
[----:B------:R-:W-:Y:S05]  /*4d40*/  @!P0 BRA `(.L_x_2869) ;  /* 0x0000000000048947 */ /* 0x000fea0003800000 */
[----:B------:R-:W-:-:S04]  /*4d50*/  DEPBAR.LE SB0, 0x1 ;  /* 0x000080400000791a */ /* 0x000fc80000000000 */
.L_x_2869:
[----:B------:R-:W-:Y:S05]  /*4d60*/  BSYNC B0 ;  /* 0x0000000000007941 */ /* 0x000fea0003800000 */
.L_x_2868:
[----:B------:R-:W-:Y:S06]  /*4d70*/  BAR.ARV 0xb, 0xa0 ;  /* 0x02c2800000007b1d */ /* 0x000fec0000002000 */
[----:B------:R-:W-:Y:S04]  /*4d80*/  BSSY B0, `(.L_x_2870) ;  /* 0x0000003000007945 */ /* 0x000fe80003800000 */
[----:B------:R-:W-:Y:S05]  /*4d90*/  @!P0 BRA `(.L_x_2871) ;  /* 0x0000000000048947 */ /* 0x000fea0003800000 */
[----:B------:R-:W-:-:S04]  /*4da0*/  DEPBAR.LE SB0, 0x0 ;  /* 0x000080000000791a */ /* 0x000fc80000000000 */
.L_x_2871:
[----:B------:R-:W-:Y:S05]  /*4db0*/  BSYNC B0 ;  /* 0x0000000000007941 */ /* 0x000fea0003800000 */
.L_x_2870:
[----:B------:R-:W-:Y:S06]  /*4dc0*/  BAR.ARV 0xc, 0xa0 ;  /* 0x0302800000007b1d */ /* 0x000fec0000002000 */
[----:B------:R-:W-:Y:S01]  /*4dd0*/  UIADD3 UR12, UR8, 0x1, URZ ;  /* 0x00000001080c7890 */ /* 0x000fe2000fffe03f */
[----:B------:R-:W-:Y:S11]  /*4de0*/  BRA `(.L_x_2872) ;  /* 0x0000000000047947 */ /* 0x000ff60003800000 */
.L_x_2861:
[----:B------:R-:W-:-:S05]  /*4df0*/  UMOV UR12, UR8 ;  /* 0x00000008000c7c82 */ /* 0x000fca0008000000 */
.L_x_2872:
        /* <DEDUP_REMOVED lines=22> */
.L_x_2893:
        /* <DEDUP_REMOVED lines=22> */
.L_x_2874:
[----:B------:R-:W-:Y:S05]  /*50c0*/  BSYNC B0 ;  /* 0x0000000000007941 */ /* 0x000fea0003800000 */
.L_x_2873:
        /* <DEDUP_REMOVED lines=12> */
.L_x_2876:
[----:B------:R-:W-:Y:S05]  /*5190*/  BSYNC B0 ;  /* 0x0000000000007941 */ /* 0x000fea0003800000 */
.L_x_2875:
        /* <DEDUP_REMOVED lines=13> */
.L_x_2878:
[----:B------:R-:W-:Y:S05]  /*5270*/  BSYNC B0 ;  /* 0x0000000000007941 */ /* 0x000fea0003800000 */
.L_x_2877:
[----:B------:R-:W-:Y:S06]  /*5280*/  BAR.ARV 0xa, 0xa0 ;  /* 0x0282800000007b1d */ /* 0x000fec0000002000 */
[----:B------:R-:W-:Y:S04]  /*5290*/  BSSY B0, `(.L_x_2879) ;  /* 0x0000003000007945 */ /* 0x000fe80003800000 */
[----:B------:R-:W-:Y:S05]  /*52a0*/  @!P0 BRA `(.L_x_2880) ;  /* 0x0000000000048947 */ /* 0x000fea0003800000 */
[----:B------:R-:W-:-:S04]  /*52b0*/  DEPBAR.LE SB0, 0x1 ;  /* 0x000080400000791a */ /* 0x000fc80000000000 */
.L_x_2880:
[----:B------:R-:W-:Y:S05]  /*52c0*/  BSYNC B0 ;  /* 0x0000000000007941 */ /* 0x000fea0003800000 */
.L_x_2879:
[----:B------:R-:W-:Y:S06]  /*52d0*/  BAR.ARV 0xb, 0xa0 ;  /* 0x02c2800000007b1d */ /* 0x000fec0000002000 */
[----:B------:R-:W-:Y:S04]  /*52e0*/  BSSY B0, `(.L_x_2881) ;  /* 0x0000003000007945 */ /* 0x000fe80003800000 */
[----:B------:R-:W-:Y:S05]  /*52f0*/  @!P0 BRA `(.L_x_2882) ;  /* 0x0000000000048947 */ /* 0x000fea0003800000 */
[----:B------:R-:W-:-:S04]  /*5300*/  DEPBAR.LE SB0, 0x0 ;  /* 0x000080000000791a */ /* 0x000fc80000000000 */
.L_x_2882:
[----:B------:R-:W-:Y:S05]  /*5310*/  BSYNC B0 ;  /* 0x0000000000007941 */ /* 0x000fea0003800000 */
.L_x_2881:
        /* <DEDUP_REMOVED lines=13> */
.L_x_2884:
[----:B------:R-:W-:Y:S05]  /*53f0*/  BSYNC B0 ;  /* 0x0000000000007941 */ /* 0x000fea0003800000 */
.L_x_2883:
        /* <DEDUP_REMOVED lines=12> */
.L_x_2886:
[----:B------:R-:W-:Y:S05]  /*54c0*/  BSYNC B0 ;  /* 0x0000000000007941 */ /* 0x000fea0003800000 */
.L_x_2885:
        /* <DEDUP_REMOVED lines=13> */
.L_x_2888:
[----:B------:R-:W-:Y:S05]  /*55a0*/  BSYNC B0 ;  /* 0x0000000000007941 */ /* 0x000fea0003800000 */
.L_x_2887:
[----:B------:R-:W-:Y:S06]  /*55b0*/  BAR.ARV 0xa, 0xa0 ;  /* 0x0282800000007b1d */ /* 0x000fec0000002000 */
[----:B------:R-:W-:Y:S04]  /*55c0*/  BSSY B0, `(.L_x_2889) ;  /* 0x0000003000007945 */ /* 0x000fe80003800000 */
[----:B------:R-:W-:Y:S05]  /*55d0*/  @!P0 BRA `(.L_x_2890) ;  /* 0x0000000000048947 */ /* 0x000fea0003800000 */
[----:B------:R-:W-:-:S04]  /*55e0*/  DEPBAR.LE SB0, 0x1 ;  /* 0x000080400000791a */ /* 0x000fc80000000000 */
.L_x_2890:
[----:B------:R-:W-:Y:S05]  /*55f0*/  BSYNC B0 ;  /* 0x0000000000007941 */ /* 0x000fea0003800000 */
.L_x_2889:
[----:B------:R-:W-:Y:S01]  /*5600*/  UIADD3 UR12, UR12, 0x2, URZ ;  /* 0x000000020c0c7890 */ /* 0x000fe2000fffe03f */
[----:B------:R-:W-:Y:S06]  /*5610*/  BAR.ARV 0xb, 0xa0 ;  /* 0x02c2800000007b1d */ /* 0x000fec0000002000 */
[----:B------:R-:W-:Y:S01]  /*5620*/  UISETP.GE.AND UP0, UPT, UR12, UR5, UPT ;  /* 0x000000050c00728c */ /* 0x000fe2000bf06270 */
[----:B------:R-:W-:Y:S04]  /*5630*/  BSSY B0, `(.L_x_2891) ;  /* 0x0000003000007945 */ /* 0x000fe80003800000 */
[----:B------:R-:W-:Y:S06]  /*5640*/  @!P0 BRA `(.L_x_2892) ;  /* 0x0000000000048947 */ /* 0x000fec0003800000 */
[----:B------:R-:W-:-:S04]  /*5650*/  DEPBAR.LE SB0, 0x0 ;  /* 0x000080000000791a */ /* 0x000fc80000000000 */
.L_x_2892:
[----:B------:R-:W-:Y:S05]  /*5660*/  BSYNC B0 ;  /* 0x0000000000007941 */ /* 0x000fea0003800000 */
.L_x_2891:
[----:B------:R-:W-:Y:S06]  /*5670*/  BAR.ARV 0xc, 0xa0 ;  /* 0x0302800000007b1d */ /* 0x000fec0000002000 */
[----:B------:R-:W-:Y:S01]  /*5680*/  PLOP3.LUT P1, PT, PT, PT, UP0, 0x80, 0x0 ;  /* 0x000000000000781c */ /* 0x000fe20003f2f008 */
[----:B------:R-:W-:Y:S02]  /*5690*/  UIADD3 UR24, UR24, 0x6000, URZ ;  /* 0x0000600018187890 */ /* 0x000fe4000fffe03f */
[----:B------:R-:W-:-:S10]  /*56a0*/  UIADD3 UR4, UR4, 0x6000, URZ ;  /* 0x0000600004047890 */ /* 0x000fd4000fffe03f */
[----:B------:R-:W-:Y:S05]  /*56b0*/  @!P1 BRA `(.L_x_2893) ;  /* 0xfffffff800289947 */ /* 0x000fea000383ffff */
[----:B------:R-:W-:Y:S05]  /*56c0*/  BRA `(.L_x_2834) ;  /* 0x0000002400c87947 */ /* 0x000fea0003800000 */
.L_x_2858:
        /* <DEDUP_REMOVED lines=21> */
.L_x_2894:
[----:B------:R-:W-:Y:S01]  /*5820*/  ULDC UR8, c[0x0][0x8cc] ;  /* 0x0002330000087ab9 */ /* 0x000fe20000000800 */
[----:B------:R-:W-:Y:S01]  /*5830*/  UMOV UR35, UR7 ;  /* 0x0000000700237c82 */ /* 0x000fe20008000000 */
[----:B------:R-:W-:-:S11]  /*5840*/  UISETP.NE.AND UP0, UPT, UR8, 0x1, UPT ;  /* 0x000000010800788c */ /* 0x000fd6000bf05270 */
[----:B------:R-:W-:Y:S02]  /*5850*/  @UP0 ULDC.64 UR10, c[0x0][0x8d0] ;  /* 0x00023400000a0ab9 */ /* 0x000fe40000000a00 */
[----:B------:R-:W-:-:S04]  /*5860*/  UIMAD.WIDE.U32 UR4, UR7, UR10, URZ ;  /* 0x0000000a070472a5 */ /* 0x000fc8000f8e003f */
[----:B------:R-:W-:-:S04]  /*5870*/  @UP0 USHF.R.U32.HI UR35, URZ, UR11, UR5 ;  /* 0x0000000b3f230299 */ /* 0x000fc80008011605 */
[----:B------:R-:W-:-:S12]  /*5880*/  UIMAD UR4, UR35, UR8, URZ ;  /* 0x00000008230472a4 */ /* 0x000fd8000f8e023f */
.L_x_2895:
        /* <DEDUP_REMOVED lines=77> */
.L_x_2925:
        /* <DEDUP_REMOVED lines=9> */
.L_x_2899:
        /* <DEDUP_REMOVED lines=108> */
.L_x_2910:
[----:B-1----:R-:W-:-:S05]  /*64b0*/  IMAD.MOV.U32 R13, RZ, RZ, 0x1 ;  /* 0x00000001ff0d7424 */ /* 0x002fca00078e00ff */
[----:B------:R-:W-:-:S04]  /*64c0*/  SHF.L.U32 R13, R13, 0x1f, RZ ;  /* 0x0000001f0d0d7819 */ /* 0x000fc800000006ff */
[----:B------:R-:W1:Y:S02]  /*64d0*/  SYNCS.PHASECHK.TRANS64.TRYWAIT P1, [R12+URZ+0x36438], R13 ;  /* 0x0364380d0c0075a7 */ /* 0x000e64000802017f */
[----:B-1----:R-:W-:Y:S05]  /*64e0*/  @!P1 BRA `(.L_x_2902) ;  /* 0x0000001800b49947 */ /* 0x002fea0003800000 */
.L_x_2926:
        /* <DEDUP_REMOVED lines=8> */
.L_x_2903:
        /* <DEDUP_REMOVED lines=48> */
.L_x_2927:
        /* <DEDUP_REMOVED lines=8> */
.L_x_2905:
        /* <DEDUP_REMOVED lines=46> */
.L_x_2928:
        /* <DEDUP_REMOVED lines=12> */
.L_x_2907:
        /* <DEDUP_REMOVED lines=37> */
.L_x_2930:
        /* <DEDUP_REMOVED lines=8> */
.L_x_2909:
        /* <DEDUP_REMOVED lines=41> */
.L_x_2901:
[----:B--2---:R-:W2:Y:S01]  /*71f0*/  LDL.LU R4, [R1] ;  /* 0x0000000001047983 */ /* 0x004ea20000300800 */
[----:B------:R-:W-:-:S03]  /*7200*/  IMAD.MOV.U32 R10, RZ, RZ, 0x1 ;  /* 0x00000001ff0a7424 */ /* 0x000fc600078e00ff */
[----:B------:R3:W5:Y:S01]  /*7210*/  LDL R5, [R1+0x4] ;  /* 0x0000040001057983 */ /* 0x0007620000100800 */
[----:B--2---:R-:W-:-:S13]  /*7220*/  ISETP.NE.AND P1, PT, R4, RZ, PT ;  /* 0x000000ff0400720c */ /* 0x004fda0003f25270 */
[----:B---3--:R-:W-:Y:S05]  /*7230*/  @!P1 BRA `(.L_x_2900) ;  /* 0x0000000400889947 */ /* 0x008fea0003800000 */
[----:B------:R-:W2:Y:S02]  /*7240*/  SYNCS.PHASECHK.TRANS64.TRYWAIT P1, [R12+URZ+0x36438], R13 ;  /* 0x0364380d0c0075a7 */ /* 0x000ea4000802017f */
[----:B--2---:R-:W-:Y:S05]  /*7250*/  @!P1 BRA `(.L_x_2911) ;  /* 0x0000000c00b89947 */ /* 0x004fea0003800000 */
.L_x_2931:
        /* <DEDUP_REMOVED lines=8> */
.L_x_2912:
        /* <DEDUP_REMOVED lines=41> */
.L_x_2932:
        /* <DEDUP_REMOVED lines=9> */
.L_x_2914:
        /* <DEDUP_REMOVED lines=38> */
.L_x_2900:
[----:B------:R-:W-:-:S04]  /*7860*/  SHF.L.U32 R3, R10, 0x1f, RZ ;  /* 0x0000001f0a037819 */ /* 0x000fc800000006ff */
[----:B------:R-:W2:Y:S02]  /*7870*/  SYNCS.PHASECHK.TRANS64.TRYWAIT P1, [R12+URZ+0x36438], R3 ;  /* 0x036438030c0075a7 */ /* 0x000ea4000802017f */
[----:B--2---:R-:W-:Y:S05]  /*7880*/  @!P1 BRA `(.L_x_2915) ;  /* 0x0000000800549947 */ /* 0x004fea0003800000 */
.L_x_2933:
[----:B------:R-:W-:Y:S05]  /*7890*/  @P0 BRA `(.L_x_2916) ;  /* 0x0000000000180947 */ /* 0x000fea0003800000 */
[----:B------:R-:W3:Y:S01]  /*78a0*/  S2R R0, SR_TID.X ;  /* 0x0000000000007919 */ /* 0x000ee20000002100 */
[----:B--2---:R-:W-:-:S04]  /*78b0*/  IMAD.MOV.U32 R3, RZ, RZ, 0x6100 ;  /* 0x00006100ff037424 */ /* 0x004fc800078e00ff */
[----:B------:R4:W-:Y:S01]  /*78c0*/  SYNCS.ARRIVE.TRANS64 RZ, [R12+URZ+0x36430], R3 ;  /* 0x036430030cff79a7 */ /* 0x0009e2000800003f */
[----:B---3--:R-:W-:-:S13]  /*78d0*/  LOP3.LUT P0, RZ, R0, 0x1f, RZ, 0xc0, !PT ;  /* 0x0000001f00ff7812 */ /* 0x008fda000780c0ff */
[----:B----4-:R-:W-:Y:S05]  /*78e0*/  @!P0 BRA `(.L_x_2916) ;  /* 0x0000000000048947 */ /* 0x010fea0003800000 */
[----:B------:R-:W-:Y:S01]  /*78f0*/  BPT.TRAP 0x1 ;  /* 0x000000040000795c */ /* 0x000fe20000300000 */
.L_x_2916:
        /* <DEDUP_REMOVED lines=45> */
.L_x_2897:
[----:B------:R-:W-:Y:S05]  /*7bd0*/  BSYNC B0 ;  /* 0x0000000000007941 */ /* 0x000fea0003800000 */
.L_x_2896:
[----:B------:R-:W-:-:S03]  /*7be0*/  UMOV UR4, 0xffffffff ;  /* 0xffffffff00047882 */ /* 0x000fc60000000000 */
[----:B------:R-:W-:Y:S05]  /*7bf0*/  BRA.DIV UR4, `(.L_x_2917) ;  /* 0x00000006048c7947 */ /* 0x000fea000b800000 */
[----:B------:R-:W-:-:S13]  /*7c00*/  ELECT P0, URZ, PT ;  /* 0x00000000003f782f */ /* 0x000fda0003800000 */
.L_x_2936:
[----:B------:R-:W-:Y:S05]  /*7c10*/  @!P0 BRA `(.L_x_2834) ;  /* 0x0000000000748947 */ /* 0x000fea0003800000 */
[----:B------:R-:W2:Y:S02]  /*7c20*/  LDL.LU R0, [R1+0x8] ;  /* 0x0000080001007983 */ /* 0x000ea40000300800 */
[----:B--2---:R-:W-:-:S04]  /*7c30*/  LOP3.LUT R0, R0, 0x2, RZ, 0xfc, !PT ;  /* 0x0000000200007812 */ /* 0x004fc800078efcff */
[----:B------:R-:W-:-:S13]  /*7c40*/  ISETP.NE.AND P0, PT, R0, 0x3, PT ;  /* 0x000000030000780c */ /* 0x000fda0003f05270 */
[----:B------:R-:W-:Y:S05]  /*7c50*/  @!P0 BRA `(.L_x_2918) ;  /* 0x0000000000048947 */ /* 0x000fea0003800000 */
[----:B------:R-:W-:Y:S01]  /*7c60*/  BPT.TRAP 0x1 ;  /* 0x000000040000795c */ /* 0x000fe20000300000 */
.L_x_2918:
        /* <DEDUP_REMOVED lines=15> */
.L_x_2937:
[----:B------:R-:W3:Y:S02]  /*7d60*/  SYNCS.PHASECHK.TRANS64.TRYWAIT P1, [R23+URZ], R0 ;  /* 0x00000000170075a7 */ /* 0x000ee4000802017f */
[----:B---3--:R-:W-:Y:S05]  /*7d70*/  @!P1 BRA `(.L_x_2920) ;  /* 0x0000000400649947 */ /* 0x008fea0003800000 */
.L_x_2938:
[----:B------:R-:W-:Y:S05]  /*7d80*/  @!P0 BRA `(.L_x_2921) ;  /* 0x0000000000048947 */ /* 0x000fea0003800000 */
[----:B------:R-:W-:Y:S01]  /*7d90*/  BPT.TRAP 0x1 ;  /* 0x000000040000795c */ /* 0x000fe20000300000 */
.L_x_2921:
[----:B------:R-:W-:-:S07]  /*7da0*/  SHF.L.U32 R10, R10, 0x1f, RZ ;  /* 0x0000001f0a0a7819 */ /* 0x000fce00000006ff */
.L_x_2922:
[----:B----4-:R4:W1:Y:S02]  /*7db0*/  SYNCS.PHASECHK.TRANS64.TRYWAIT P0, [R7+URZ+0x36438], R10 ;  /* 0x0364380a070075a7 */ /* 0x010864000800017f */
[----:B-1----:R-:W-:Y:S05]  /*7dc0*/  @!P0 NANOSLEEP.SYNCS 0x989680 ;  /* 0x009896800000895d */ /* 0x002fea0003900000 */
[----:B------:R-:W1:Y:S02]  /*7dd0*/  @!P0 SYNCS.PHASECHK.TRANS64 P0, [R7+URZ+0x36438], R10 ;  /* 0x0364380a070085a7 */ /* 0x000e64000800007f */
[----:B-1----:R-:W-:Y:S05]  /*7de0*/  @!P0 BRA `(.L_x_2922) ;  /* 0xfffffffc00f08947 */ /* 0x002fea000383ffff */
.L_x_2834:
[----:B------:R-:W-:Y:S05]  /*7df0*/  BSYNC B6 ;  /* 0x0000000000067941 */ /* 0x000fea0003800000 */
.L_x_2829:
[----:B------:R-:W-:Y:S05]  /*7e00*/  EXIT ;  /* 0x000000000000794d */ /* 0x000fea0003800000 */
.L_x_2840:
[----:B------:R-:W-:Y:S02]  /*7e10*/  IMAD.MOV.U32 R12, RZ, RZ, RZ ;  /* 0x000000ffff0c7224 */ /* 0x000fe400078e00ff */
[----:B------:R-:W-:Y:S02]  /*7e20*/  IMAD.MOV.U32 R11, RZ, RZ, 0x1f ;  /* 0x0000001fff0b7424 */ /* 0x000fe400078e00ff */
[----:B------:R-:W-:-:S07]  /*7e30*/  IMAD.MOV.U32 R15, RZ, RZ, -0x1 ;  /* 0xffffffffff0f7424 */ /* 0x000fce00078e00ff */
[----:B------:R-:W-:Y:S05]  /*7e40*/  WARPSYNC.COLLECTIVE R15, `(.L_x_2923) ;  /* 0x000000000f087348 */ /* 0x000fea0003c00000 */
[----:B------:R1:W2:Y:S02]  /*7e50*/  SHFL.IDX P6, R14, R13, R12, R11 ;  /* 0x0000000c0d0e7389 */ /* 0x0002a400000c000b */
[----:B-12---:R-:W-:Y:S01]  /*7e60*/  ENDCOLLECTIVE ;  /* 0x000000000000791b */ /* 0x006fe20003800000 */
.L_x_2923:
[----:B------:R-:W-:Y:S05]  /*7e70*/  BRA `(.L_x_2924) ;  /* 0xffffff9000d47947 */ /* 0x000fea000383ffff */
.L_x_2842:
[----:B--2---:R2:W3:Y:S02]  /*7e80*/  SYNCS.PHASECHK.TRANS64.TRYWAIT P0, [R19+URZ+0x36400], R10 ;  /* 0x0364000a130075a7 */ /* 0x0044e4000800017f */
[----:B---3--:R-:W-:Y:S05]  /*7e90*/  @!P0 NANOSLEEP.SYNCS 0x989680 ;  /* 0x009896800000895d */ /* 0x008fea0003900000 */
[----:B------:R-:W3:Y:S02]  /*7ea0*/  @!P0 SYNCS.PHASECHK.TRANS64 P0, [R19+URZ+0x36400], R10 ;  /* 0x0364000a130085a7 */ /* 0x000ee4000800007f */
[----:B---3--:R-:W-:Y:S05]  /*7eb0*/  @!P0 BRA `(.L_x_2842) ;  /* 0xfffffffc00f08947 */ /* 0x008fea000383ffff */
[----:B------:R-:W-:Y:S05]  /*7ec0*/  BRA `(.L_x_2841) ;  /* 0xffffff94000c7947 */ /* 0x000fea000383ffff */
.L_x_2846:
[----:B--2---:R2:W3:Y:S02]  /*7ed0*/  SYNCS.PHASECHK.TRANS64.TRYWAIT P1, [R3+URZ+0x36410], R12 ;  /* 0x0364100c030075a7 */ /* 0x0044e4000802017f */
[----:B---3--:R-:W-:Y:S05]  /*7ee0*/  @!P1 NANOSLEEP.SYNCS 0x989680 ;  /* 0x009896800000995d */ /* 0x008fea0003900000 */
[----:B------:R-:W3:Y:S02]  /*7ef0*/  @!P1 SYNCS.PHASECHK.TRANS64 P1, [R3+URZ+0x36410], R12 ;  /* 0x0364100c030095a7 */ /* 0x000ee4000802007f */
[----:B---3--:R-:W-:Y:S05]  /*7f00*/  @!P1 BRA `(.L_x_2846) ;  /* 0xfffffffc00f09947 */ /* 0x008fea000383ffff */
[----:B------:R-:W-:Y:S05]  /*7f10*/  BRA `(.L_x_2845) ;  /* 0xffffff9800d07947 */ /* 0x000fea000383ffff */
.L_x_2850:
[----:B------:R1:W1:Y:S02]  /*7f20*/  SYNCS.PHASECHK.TRANS64.TRYWAIT P1, [R19+URZ+0x36430], R14 ;  /* 0x0364300e130075a7 */ /* 0x000264000802017f */
[----:B-1----:R-:W-:Y:S05]  /*7f30*/  @!P1 NANOSLEEP.SYNCS 0x989680 ;  /* 0x009896800000995d */ /* 0x002fea0003900000 */
[----:B------:R-:W1:Y:S02]  /*7f40*/  @!P1 SYNCS.PHASECHK.TRANS64 P1, [R19+URZ+0x36430], R14 ;  /* 0x0364300e130095a7 */ /* 0x000e64000802007f */
[----:B-1----:R-:W-:Y:S05]  /*7f50*/  @!P1 BRA `(.L_x_2850) ;  /* 0xfffffffc00f09947 */ /* 0x002fea000383ffff */
[----:B------:R-:W-:Y:S05]  /*7f60*/  BRA `(.L_x_2849) ;  /* 0xffffffa000747947 */ /* 0x000fea000383ffff */
.L_x_2898:
[----:B-1----:R1:W2:Y:S02]  /*7f70*/  SYNCS.PHASECHK.TRANS64.TRYWAIT P1, [R12+URZ+0x36420], R13 ;  /* 0x0364200d0c0075a7 */ /* 0x0022a4000802017f */
[----:B--2---:R-:W-:Y:S05]  /*7f80*/  @!P1 NANOSLEEP.SYNCS 0x989680 ;  /* 0x009896800000995d */ /* 0x004fea0003900000 */
[----:B------:R-:W2:Y:S02]  /*7f90*/  @!P1 SYNCS.PHASECHK.TRANS64 P1, [R12+URZ+0x36420], R13 ;  /* 0x0364200d0c0095a7 */ /* 0x000ea4000802007f */
[----:B--2---:R-:W-:Y:S05]  /*7fa0*/  @!P1 BRA `(.L_x_2898) ;  /* 0xfffffffc00f09947 */ /* 0x004fea000383ffff */
[----:B------:R-:W-:Y:S05]  /*7fb0*/  BRA `(.L_x_2925) ;  /* 0xffffffdc00687947 */ /* 0x000fea000383ffff */
.L_x_2902:
[----:B-1----:R1:W3:Y:S02]  /*7fc0*/  SYNCS.PHASECHK.TRANS64.TRYWAIT P1, [R12+URZ+0x36438], R13 ;  /* 0x0364380d0c0075a7 */ /* 0x0022e4000802017f */
[----:B---3--:R-:W-:Y:S05]  /*7fd0*/  @!P1 NANOSLEEP.SYNCS 0x989680 ;  /* 0x009896800000995d */ /* 0x008fea0003900000 */
[----:B------:R-:W3:Y:S02]  /*7fe0*/  @!P1 SYNCS.PHASECHK.TRANS64 P1, [R12+URZ+0x36438], R13 ;  /* 0x0364380d0c0095a7 */ /* 0x000ee4000802007f */
[----:B---3--:R-:W-:Y:S05]  /*7ff0*/  @!P1 BRA `(.L_x_2902) ;  /* 0xfffffffc00f09947 */ /* 0x008fea000383ffff */
[----:B------:R-:W-:Y:S05]  /*8000*/  BRA `(.L_x_2926) ;  /* 0xffffffe400387947 */ /* 0x000fea000383ffff */
.L_x_2904:
[----:B--2---:R2:W3:Y:S02]  /*8010*/  SYNCS.PHASECHK.TRANS64.TRYWAIT P1, [R12+URZ+0x36428], R0 ;  /* 0x036428000c0075a7 */ /* 0x0044e4000802017f */
[----:B---3--:R-:W-:Y:S05]  /*8020*/  @!P1 NANOSLEEP.SYNCS 0x989680 ;  /* 0x009896800000995d */ /* 0x008fea0003900000 */
[----:B------:R-:W3:Y:S02]  /*8030*/  @!P1 SYNCS.PHASECHK.TRANS64 P1, [R12+URZ+0x36428], R0 ;  /* 0x036428000c0095a7 */ /* 0x000ee4000802007f */
[----:B---3--:R-:W-:Y:S05]  /*8040*/  @!P1 BRA `(.L_x_2904) ;  /* 0xfffffffc00f09947 */ /* 0x008fea000383ffff */
[----:B------:R-:W-:Y:S05]  /*8050*/  BRA `(.L_x_2927) ;  /* 0xffffffe800047947 */ /* 0x000fea000383ffff */
.L_x_2906:
        /* <DEDUP_REMOVED lines=8> */
.L_x_2908:
[----:B------:R-:W-:-:S07]  /*80e0*/  SHF.L.U32 R5, R16, 0x1f, RZ ;  /* 0x0000001f10057819 */ /* 0x000fce00000006ff */
.L_x_2929:
[----:B---3--:R3:W4:Y:S02]  /*80f0*/  SYNCS.PHASECHK.TRANS64.TRYWAIT P1, [R12+URZ+0x36420], R5 ;  /* 0x036420050c0075a7 */ /* 0x008724000802017f */
[----:B----4-:R-:W-:Y:S05]  /*8100*/  @!P1 NANOSLEEP.SYNCS 0x989680 ;  /* 0x009896800000995d */ /* 0x010fea0003900000 */
[----:B------:R-:W4:Y:S02]  /*8110*/  @!P1 SYNCS.PHASECHK.TRANS64 P1, [R12+URZ+0x36420], R5 ;  /* 0x036420050c0095a7 */ /* 0x000f24000802007f */
[----:B----4-:R-:W-:Y:S05]  /*8120*/  @!P1 BRA `(.L_x_2929) ;  /* 0xfffffffc00f09947 */ /* 0x010fea000383ffff */
[----:B------:R-:W-:Y:S05]  /*8130*/  BRA `(.L_x_2930) ;  /* 0xffffffec00687947 */ /* 0x000fea000383ffff */
.L_x_2911:
[----:B--2---:R2:W3:Y:S02]  /*8140*/  SYNCS.PHASECHK.TRANS64.TRYWAIT P1, [R12+URZ+0x36438], R13 ;  /* 0x0364380d0c0075a7 */ /* 0x0044e4000802017f */
[----:B---3--:R-:W-:Y:S05]  /*8150*/  @!P1 NANOSLEEP.SYNCS 0x989680 ;  /* 0x009896800000995d */ /* 0x008fea0003900000 */
[----:B------:R-:W3:Y:S02]  /*8160*/  @!P1 SYNCS.PHASECHK.TRANS64 P1, [R12+URZ+0x36438], R13 ;  /* 0x0364380d0c0095a7 */ /* 0x000ee4000802007f */
[----:B---3--:R-:W-:Y:S05]  /*8170*/  @!P1 BRA `(.L_x_2911) ;  /* 0xfffffffc00f09947 */ /* 0x008fea000383ffff */
[----:B------:R-:W-:Y:S05]  /*8180*/  BRA `(.L_x_2931) ;  /* 0xfffffff000347947 */ /* 0x000fea000383ffff */
.L_x_2913:
[----:B-1----:R1:W2:Y:S02]  /*8190*/  SYNCS.PHASECHK.TRANS64.TRYWAIT P1, [R12+URZ+0x36428], R5 ;  /* 0x036428050c0075a7 */ /* 0x0022a4000802017f */
[----:B--2---:R-:W-:Y:S05]  /*81a0*/  @!P1 NANOSLEEP.SYNCS 0x989680 ;  /* 0x009896800000995d */ /* 0x004fea0003900000 */
[----:B------:R-:W2:Y:S02]  /*81b0*/  @!P1 SYNCS.PHASECHK.TRANS64 P1, [R12+URZ+0x36428], R5 ;  /* 0x036428050c0095a7 */ /* 0x000ea4000802007f */
[----:B--2---:R-:W-:Y:S05]  /*81c0*/  @!P1 BRA `(.L_x_2913) ;  /* 0xfffffffc00f09947 */ /* 0x004fea000383ffff */
[----:B------:R-:W-:Y:S05]  /*81d0*/  BRA `(.L_x_2932) ;  /* 0xfffffff000e47947 */ /* 0x000fea000383ffff */
.L_x_2915:
[----:B--2---:R2:W3:Y:S02]  /*81e0*/  SYNCS.PHASECHK.TRANS64.TRYWAIT P1, [R12+URZ+0x36438], R3 ;  /* 0x036438030c0075a7 */ /* 0x0044e4000802017f */
[----:B---3--:R-:W-:Y:S05]  /*81f0*/  @!P1 NANOSLEEP.SYNCS 0x989680 ;  /* 0x009896800000995d */ /* 0x008fea0003900000 */
[----:B------:R-:W3:Y:S02]  /*8200*/  @!P1 SYNCS.PHASECHK.TRANS64 P1, [R12+URZ+0x36438], R3 ;  /* 0x036438030c0095a7 */ /* 0x000ee4000802007f */
[----:B---3--:R-:W-:Y:S05]  /*8210*/  @!P1 BRA `(.L_x_2915) ;  /* 0xfffffffc00f09947 */ /* 0x008fea000383ffff */
[----:B------:R-:W-:Y:S05]  /*8220*/  BRA `(.L_x_2933) ;  /* 0xfffffff400987947 */ /* 0x000fea000383ffff */
.L_x_2917:
[----:B------:R-:W-:Y:S01]  /*8230*/  BSSY B0, `(.L_x_2934) ;  /* 0x0000006000007945 */ /* 0x000fe20003800000 */
[----:B------:R-:W-:-:S07]  /*8240*/  IMAD.MOV.U32 R15, RZ, RZ, -0x1 ;  /* 0xffffffffff0f7424 */ /* 0x000fce00078e00ff */
[----:B-1----:R-:W-:Y:S05]  /*8250*/  WARPSYNC.COLLECTIVE R15, `(.L_x_2935) ;  /* 0x000000000f0c7348 */ /* 0x002fea0003c00000 */
[----:B------:R-:W-:Y:S02]  /*8260*/  ELECT P6, UR62, PT ;  /* 0x00000000003e782f */ /* 0x000fe400038c0000 */
[----:B------:R-:W-:Y:S01]  /*8270*/  MOV R14, UR62 ;  /* 0x0000003e000e7c02 */ /* 0x000fe20008000f00 */
[----:B-1----:R-:W-:Y:S10]  /*8280*/  ENDCOLLECTIVE ;  /* 0x000000000000791b */ /* 0x002ff40003800000 */
.L_x_2935:
[----:B------:R-:W-:Y:S05]  /*8290*/  BSYNC B0 ;  /* 0x0000000000007941 */ /* 0x000fea0003800000 */
.L_x_2934:
[----:B------:R-:W-:Y:S01]  /*82a0*/  PLOP3.LUT P0, PT, P6, PT, PT, 0x80, 0x0 ;  /* 0x000000000000781c */ /* 0x000fe2000370f070 */
[----:B------:R-:W-:-:S12]  /*82b0*/  BRA `(.L_x_2936) ;  /* 0xfffffff800547947 */ /* 0x000fd8000383ffff */
.L_x_2919:
[----:B--2---:R2:W3:Y:S02]  /*82c0*/  SYNCS.PHASECHK.TRANS64.TRYWAIT P1, [R5+URZ], R2 ;  /* 0x00000002050075a7 */ /* 0x0044e4000802017f */
[----:B---3--:R-:W-:Y:S05]  /*82d0*/  @!P1 NANOSLEEP.SYNCS 0x989680 ;  /* 0x009896800000995d */ /* 0x008fea0003900000 */
[----:B------:R-:W3:Y:S02]  /*82e0*/  @!P1 SYNCS.PHASECHK.TRANS64 P1, [R5+URZ], R2 ;  /* 0x00000002050095a7 */ /* 0x000ee4000802007f */
[----:B---3--:R-:W-:Y:S05]  /*82f0*/  @!P1 BRA `(.L_x_2919) ;  /* 0xfffffffc00f09947 */ /* 0x008fea000383ffff */
[----:B------:R-:W-:Y:S05]  /*8300*/  BRA `(.L_x_2937) ;  /* 0xfffffff800947947 */ /* 0x000fea000383ffff */
.L_x_2920:
[----:B---3--:R3:W4:Y:S02]  /*8310*/  SYNCS.PHASECHK.TRANS64.TRYWAIT P1, [R23+URZ], R0 ;  /* 0x00000000170075a7 */ /* 0x008724000802017f */
[----:B----4-:R-:W-:Y:S05]  /*8320*/  @!P1 NANOSLEEP.SYNCS 0x989680 ;  /* 0x009896800000995d */ /* 0x010fea0003900000 */
[----:B------:R-:W4:Y:S02]  /*8330*/  @!P1 SYNCS.PHASECHK.TRANS64 P1, [R23+URZ], R0 ;  /* 0x00000000170095a7 */ /* 0x000f24000802007f */
[----:B----4-:R-:W-:Y:S05]  /*8340*/  @!P1 BRA `(.L_x_2920) ;  /* 0xfffffffc00f09947 */ /* 0x010fea000383ffff */
[----:B------:R-:W-:Y:S05]  /*8350*/  BRA `(.L_x_2938) ;  /* 0xfffffff800887947 */ /* 0x000fea000383ffff */
.L_x_2939:
        /* <DEDUP_REMOVED lines=10> */
.L_x_3873:


//--------------------- .text._ZN7cutlass13device_kernelIN5flash11enable_sm90INS1_16FlashAttnBwdSm90INS1_25CollectiveMainloopBwdSm90ILi2ELi1ELi1EN4cute5tupleIJNS5_1CILi1EEES8_S8_EEENS6_IJNS7_ILi64EEENS7_ILi96EEENS7_ILi192EEEEEENS_10bfloat16_tEfNS_4arch4Sm90ELb1ELb0ELb0ELb0ELb1ELb0ELb1ELb0ELi3ELi1ELi1ELi1ELb0EEENS1_24CollectiveEpilogueBwdGQAISD_fSG_Li384ELb0ELb1EEENS1_25SingleTileBwdLPTSchedulerILb0ELi96ELb1EEEEEEEEEvNT_6ParamsE --------------------------
	.section	.text._ZN7cutlass13device_kernelIN5flash11enable_sm90INS1_16FlashAttnBwdSm90INS1_25CollectiveMainloopBwdSm90ILi2ELi1ELi1EN4cute5tupleIJNS5_1CILi1EEES8_S8_EEENS6_IJNS7_ILi64EEENS7_ILi96EEENS7_ILi192EEEEEENS_10bfloat16_tEfNS_4arch4Sm90ELb1ELb0ELb0ELb0ELb1ELb0ELb1ELb0ELi3ELi1ELi1ELi1ELb0EEENS1_24CollectiveEpilogueBwdGQAISD_fSG_Li384ELb0ELb1EEENS1_25SingleTileBwdLPTSchedulerILb0ELi96ELb1EEEEEEEEEvNT_6ParamsE,"ax",@progbits
	.align	128
.text._ZN7cutlass13device_kernelIN5flash11enable_sm90INS1_16FlashAttnBwdSm90INS1_25CollectiveMainloopBwdSm90ILi2ELi1ELi1EN4cute5tupleIJNS5_1CILi1EEES8_S8_EEENS6_IJNS7_ILi64EEENS7_ILi96EEENS7_ILi192EEEEEENS_10bfloat16_tEfNS_4arch4Sm90ELb1ELb0ELb0ELb0ELb1ELb0ELb1ELb0ELi3ELi1ELi1ELi1ELb0EEENS1_24CollectiveEpilogueBwdGQAISD_fSG_Li384ELb0ELb1EEENS1_25SingleTileBwdLPTSchedulerILb0ELi96ELb1EEEEEEEEEvNT_6ParamsE:
        .type           _ZN7cutlass13device_kernelIN5flash11enable_sm90INS1_16FlashAttnBwdSm90INS1_25CollectiveMainloopBwdSm90ILi2ELi1ELi1EN4cute5tupleIJNS5_1CILi1EEES8_S8_EEENS6_IJNS7_ILi64EEENS7_ILi96EEENS7_ILi192EEEEEENS_10bfloat16_tEfNS_4arch4Sm90ELb1ELb0ELb0ELb0ELb1ELb0ELb1ELb0ELi3ELi1ELi1ELi1ELb0EEENS1_24CollectiveEpilogueBwdGQAISD_fSG_Li384ELb0ELb1EEENS1_25SingleTileBwdLPTSchedulerILb0ELi96ELb1EEEEEEEEEvNT_6ParamsE,@function
        .size           _ZN7cutlass13device_kernelIN5flash11enable_sm90INS1_16FlashAttnBwdSm90INS1_25CollectiveMainloopBwdSm90ILi2ELi1ELi1EN4cute5tupleIJNS5_1CILi1EEES8_S8_EEENS6_IJNS7_ILi64EEENS7_ILi96EEENS7_ILi192EEEEEENS_10bfloat16_tEfNS_4arch4Sm90ELb1ELb0ELb0ELb0ELb1ELb0ELb1ELb0ELi3ELi1ELi1ELi1ELb0EEENS1_24CollectiveEpilogueBwdGQAISD_fSG_Li384ELb0ELb1EEENS1_25SingleTileBwdLPTSchedulerILb0ELi96ELb1EEEEEEEEEvNT_6ParamsE,(.L_x_3874 - _ZN7cutlass13device_kernelIN5flash11enable_sm90INS1_16FlashAttnBwdSm90INS1_25CollectiveMainloopBwdSm90ILi2ELi1ELi1EN4cute5tupleIJNS5_1CILi1EEES8_S8_EEENS6_IJNS7_ILi64EEENS7_ILi96EEENS7_ILi192EEEEEENS_10bfloat16_tEfNS_4arch4Sm90ELb1ELb0ELb0ELb0ELb1ELb0ELb1ELb0ELi3ELi1ELi1ELi1ELb0EEENS1_24CollectiveEpilogueBwdGQAISD_fSG_Li384ELb0ELb1EEENS1_25SingleTileBwdLPTSchedulerILb0ELi96ELb1EEEEEEEEEvNT_6ParamsE)
        .other          _ZN7cutlass13device_kernelIN5flash11enable_sm90INS1_16FlashAttnBwdSm90INS1_25CollectiveMainloopBwdSm90ILi2ELi1ELi1EN4cute5tupleIJNS5_1CILi1EEES8_S8_EEENS6_IJNS7_ILi64EEENS7_ILi96EEENS7_ILi192EEEEEENS_10bfloat16_tEfNS_4arch4Sm90ELb1ELb0ELb0ELb0ELb1ELb0ELb1ELb0ELi3ELi1ELi1ELi1ELb0EEENS1_24CollectiveEpilogueBwdGQAISD_fSG_Li384ELb0ELb1EEENS1_25SingleTileBwdLPTSchedulerILb0ELi96ELb1EEEEEEEEEvNT_6ParamsE,@"STO_CUDA_ENTRY STV_DEFAULT"
_ZN7cutlass13device_kernelIN5flash11enable_sm90INS1_16FlashAttnBwdSm90INS1_25CollectiveMainloopBwdSm90ILi2ELi1ELi1EN4cute5tupleIJNS5_1CILi1EEES8_S8_EEENS6_IJNS7_ILi64EEENS7_ILi96EEENS7_ILi192EEEEEENS_10bfloat16_tEfNS_4arch4Sm90ELb1ELb0ELb0ELb0ELb1ELb0ELb1ELb0ELi3ELi1ELi1ELi1ELb0EEENS1_24CollectiveEpilogueBwdGQAISD_fSG_Li384ELb0ELb1EEENS1_25SingleTileBwdLPTSchedulerILb0ELi96ELb1EEEEEEEEEvNT_6ParamsE:
        /* <DEDUP_REMOVED lines=23> */
.L_x_2941:
[----:B------:R-:W-:Y:S05]  /*0170*/  BSYNC B0 ;  /* 0x0000000000007941 */ /* 0x000fea0003800000 */
.L_x_2940:
        /* <DEDUP_REMOVED lines=34> */
.L_x_2942:
        /* <DEDUP_REMOVED lines=20> */
.L_x_2943:
[----:B---3--:R-:W-:Y:S01]  /*04e0*/  ISETP.NE.AND P0, PT, R2, RZ, PT ;  /* 0x000000ff0200720c */ /* 0x008fe20003f05270 */
[----:B------:R-:W-:Y:S01]  /*04f0*/  IMAD.MOV.U32 R2, RZ, RZ, 0x1 ;  /* 0x00000001ff027424 */ /* 0x000fe200078e00ff */
[----:B------:R-:W-:Y:S01]  /*0500*/  NOP ;  /* 0x0000000000007918 */ /* 0x000fe20000000000 */
[----:B------:R-:W-:Y:S01]  /*0510*/  ULDC.64 UR38, c[0x0][0x208] ;  /* 0x0000820000267ab9 */ /* 0x000fe20000000a00 */
[----:B------:R-:W-:Y:S02]  /*0520*/  BSSY B6, `(.L_x_2944) ;  /* 0x0000881000067945 */ /* 0x000fe40003800000 */
[----:B------:R-:W-:-:S05]  /*0530*/  SEL R2, R2, 0x2, !P0 ;  /* 0x0000000202027807 */ /* 0x000fca0004000000 */
[----:B------:R3:W-:Y:S01]  /*0540*/  STL [R1+0x8], R2 ;  /* 0x0000080201007387 */ /* 0x0007e20000100800 */
[----:B-12-4-:R-:W-:Y:S06]  /*0550*/  BAR.SYNC.DEFER_BLOCKING 0x0 ;  /* 0x0000000000007b1d */ /* 0x016fec0000010000 */
[----:B------:R-:W-:Y:S05]  /*0560*/  @!P0 BRA `(.L_x_2945) ;  /* 0x0000004400008947 */ /* 0x000fea0003800000 */
.L_x_2946:
        /* <DEDUP_REMOVED lines=32> */
.L_x_2947:
[----:B------:R-:W-:Y:S01]  /*0770*/  ULDC UR7, c[0x0][0x8cc] ;  /* 0x0002330000077ab9 */ /* 0x000fe20000000800 */
[----:B------:R-:W-:Y:S01]  /*0780*/  UMOV UR40, UR10 ;  /* 0x0000000a00287c82 */ /* 0x000fe20008000000 */
[----:B------:R-:W-:-:S11]  /*0790*/  UISETP.NE.AND UP0, UPT, UR7, 0x1, UPT ;  /* 0x000000010700788c */ /* 0x000fd6000bf05270 */
[----:B------:R-:W-:Y:S02]  /*07a0*/  @UP0 ULDC.64 UR8, c[0x0][0x8d0] ;  /* 0x0002340000080ab9 */ /* 0x000fe40000000a00 */
[----:B------:R-:W-:-:S04]  /*07b0*/  UIMAD.WIDE.U32 UR4, UR10, UR8, URZ ;  /* 0x000000080a0472a5 */ /* 0x000fc8000f8e003f */
[----:B------:R-:W-:-:S04]  /*07c0*/  @UP0 USHF.R.U32.HI UR40, URZ, UR9, UR5 ;  /* 0x000000093f280299 */ /* 0x000fc80008011605 */
[----:B------:R-:W-:-:S12]  /*07d0*/  UIMAD UR4, UR40, UR7, URZ ;  /* 0x00000007280472a4 */ /* 0x000fd8000f8e023f */
.L_x_2948:
        /* <DEDUP_REMOVED lines=105> */
.L_x_2952:
        /* <DEDUP_REMOVED lines=15> */
.L_x_2951:
        /* <DEDUP_REMOVED lines=20> */
.L_x_2954:
        /* <DEDUP_REMOVED lines=15> */
.L_x_2953:
        /* <DEDUP_REMOVED lines=8> */
.L_x_3069:
        /* <DEDUP_REMOVED lines=19> */
.L_x_2956:
        /* <DEDUP_REMOVED lines=107> */
.L_x_2968:
[----:B------:R-:W-:-:S13]  /*19f0*/  ISETP.NE.AND P0, PT, R10, 0x3, PT ;  /* 0x000000030a00780c */ /* 0x000fda0003f05270 */
[----:B-1----:R-:W-:Y:S05]  /*1a00*/  @!P0 BRA `(.L_x_2958) ;  /* 0x0000000000048947 */ /* 0x002fea0003800000 */
[----:B------:R-:W-:Y:S01]  /*1a10*/  BPT.TRAP 0x1 ;  /* 0x000000040000795c */ /* 0x000fe20000300000 */
.L_x_2958:
[----:B------:R-:W-:Y:S02]  /*1a20*/  LEA R3, R2, UR43, 0x3 ;  /* 0x0000002b02037c11 */ /* 0x000fe4000f8e18ff */
[----:B------:R-:W-:-:S04]  /*1a30*/  SHF.L.U32 R12, R7, 0x1f, RZ ;  /* 0x0000001f070c7819 */ /* 0x000fc800000006ff */
[----:B------:R1:W2:Y:S01]  /*1a40*/  SYNCS.PHASECHK.TRANS64.TRYWAIT P1, [R3+URZ+0x36410], R12 ;  /* 0x0364100c030075a7 */ /* 0x0002a2000802017f */
[----:B------:R-:W-:Y:S05]  /*1a50*/  @!P0 BRA `(.L_x_2959) ;  /* 0x0000000000048947 */ /* 0x000fea0003800000 */
[----:B------:R-:W-:Y:S01]  /*1a60*/  BPT.TRAP 0x1 ;  /* 0x000000040000795c */ /* 0x000fe20000300000 */
.L_x_2959:
[----:B--2---:R-:W-:Y:S05]  /*1a70*/  @P1 BRA `(.L_x_2960) ;  /* 0x0000000000081947 */ /* 0x004fea0003800000 */
[----:B------:R-:W2:Y:S02]  /*1a80*/  SYNCS.PHASECHK.TRANS64.TRYWAIT P1, [R3+URZ+0x36410], R12 ;  /* 0x0364100c030075a7 */ /* 0x000ea4000802017f */
[----:B--2---:R-:W-:Y:S05]  /*1a90*/  @!P1 BRA `(.L_x_2961) ;  /* 0x0000007000dc9947 */ /* 0x004fea0003800000 */
.L_x_2960:
        /* <DEDUP_REMOVED lines=103> */
.L_x_2962:
[----:B------:R-:W-:-:S04]  /*2110*/  SHF.L.U32 R14, R5, 0x1f, RZ ;  /* 0x0000001f050e7819 */ /* 0x000fc800000006ff */
[----:B------:R4:W1:Y:S01]  /*2120*/  SYNCS.PHASECHK.TRANS64.TRYWAIT P1, [UR43+0x36430], R14 ;  /* 0x0364300eff0075a7 */ /* 0x000862000802016b */
[----:B------:R-:W-:Y:S05]  /*2130*/  @!P0 BRA `(.L_x_2963) ;  /* 0x0000000000048947 */ /* 0x000fea0003800000 */
[----:B------:R-:W-:Y:S01]  /*2140*/  BPT.TRAP 0x1 ;  /* 0x000000040000795c */ /* 0x000fe20000300000 */
.L_x_2963:
[----:B-1----:R-:W-:Y:S05]  /*2150*/  @P1 BRA `(.L_x_2964) ;  /* 0x0000000000081947 */ /* 0x002fea0003800000 */
[----:B------:R-:W1:Y:S02]  /*2160*/  SYNCS.PHASECHK.TRANS64.TRYWAIT P1, [UR43+0x36430], R14 ;  /* 0x0364300eff0075a7 */ /* 0x000e64000802016b */
[----:B-1----:R-:W-:Y:S05]  /*2170*/  @!P1 BRA `(.L_x_2965) ;  /* 0x0000006c00389947 */ /* 0x002fea0003800000 */
.L_x_2964:
        /* <DEDUP_REMOVED lines=314> */
.L_x_2966:
        /* <DEDUP_REMOVED lines=60> */
.L_x_2967:
        /* <DEDUP_REMOVED lines=62> */
.L_x_2950:
[----:B------:R-:W-:Y:S05]  /*3cc0*/  @P0 BRA `(.L_x_2949) ;  /* 0x0000005000180947 */ /* 0x000fea0003800000 */
[----:B------:R-:W1:Y:S01]  /*3cd0*/  S2R R4, SR_TID.X ;  /* 0x0000000000047919 */ /* 0x000e620000002100 */
[----:B------:R-:W-:Y:S01]  /*3ce0*/  ULDC UR8, c[0x0][0x850] ;  /* 0x0002140000087ab9 */ /* 0x000fe20000000800 */
[----:B------:R-:W-:Y:S01]  /*3cf0*/  UMOV UR10, UR36 ;  /* 0x00000024000a7c82 */ /* 0x000fe20008000000 */
[----:B------:R-:W-:Y:S01]  /*3d00*/  UISETP.NE.AND UP0, UPT, UR8, 0x1, UPT ;  /* 0x000000010800788c */ /* 0x000fe2000bf05270 */
[----:B------:R-:W2:Y:S01]  /*3d10*/  S2UR UR17, SR_CgaCtaId ;  /* 0x00000000001179c3 */ /* 0x000ea20000008800 */
[----:B------:R-:W-:Y:S01]  /*3d20*/  ULDC.64 UR12, c[0x0][0x818] ;  /* 0x00020600000c7ab9 */ /* 0x000fe20000000a00 */
[----:B------:R-:W-:Y:S01]  /*3d30*/  ULOP3.LUT UR40, URZ, UR40, URZ, 0x33, !UPT ;  /* 0x000000283f287292 */ /* 0x000fe2000f8e333f */
[----:B------:R-:W-:Y:S01]  /*3d40*/  BSSY B0, `(.L_x_2969) ;  /* 0x0000056000007945 */ /* 0x000fe20003800000 */
[----:B------:R-:W-:Y:S01]  /*3d50*/  ULDC UR6, c[0x0][0x8b4] ;  /* 0x00022d0000067ab9 */ /* 0x000fe20000000800 */
[----:B------:R-:W-:Y:S01]  /*3d60*/  ULDC UR14, c[0x0][0x80c] ;  /* 0x00020300000e7ab9 */ /* 0x000fe20000000800 */
[----:B------:R-:W-:-:S02]  /*3d70*/  UIADD3 UR40, UR40, UR6, URZ ;  /* 0x0000000628287290 */ /* 0x000fc4000fffe03f */
[----:B------:R-:W-:Y:S02]  /*3d80*/  UIMAD UR11, UR37, UR14, URZ ;  /* 0x0000000e250b72a4 */ /* 0x000fe4000f8e023f */
[----:B------:R-:W-:Y:S01]  /*3d90*/  @UP0 ULDC UR4, c[0x0][0x854] ;  /* 0x0002150000040ab9 */ /* 0x000fe20000000800 */
[----:B------:R-:W-:Y:S01]  /*3da0*/  @UP0 ULDC UR7, c[0x0][0x858] ;  /* 0x0002160000070ab9 */ /* 0x000fe20000000800 */
[----:B------:R-:W-:Y:S01]  /*3db0*/  UIMAD.WIDE.U32 UR4, UR36, UR4, URZ ;  /* 0x00000004240472a5 */ /* 0x000fe2000f8e003f */
[----:B------:R-:W-:Y:S01]  /*3dc0*/  UMOV UR16, 0x400 ;  /* 0x0000040000107882 */ /* 0x000fe20000000000 */
[----:B------:R-:W-:Y:S02]  /*3dd0*/  UIMAD UR6, UR40, 0x4800, URZ ;  /* 0x00004800280678a4 */ /* 0x000fe4000f8e023f */
[----:B------:R-:W-:Y:S02]  /*3de0*/  @UP0 USHF.R.U32.HI UR10, URZ, UR7, UR5 ;  /* 0x000000073f0a0299 */ /* 0x000fe40008011605 */
[----:B------:R-:W-:-:S02]  /*3df0*/  USHF.R.S32.HI UR7, URZ, 0x1f, UR6 ;  /* 0x0000001f3f077899 */ /* 0x000fc40008011406 */
[----:B------:R-:W-:Y:S01]  /*3e00*/  USHF.R.S32.HI UR15, URZ, 0x1f, UR10 ;  /* 0x0000001f3f0f7899 */ /* 0x000fe2000801140a */
[----:B------:R-:W-:Y:S01]  /*3e10*/  ULDC.64 UR20, c[0x0][0x840] ;  /* 0x0002100000147ab9 */ /* 0x000fe20000000a00 */
[----:B------:R-:W-:Y:S02]  /*3e20*/  UIMAD.WIDE.U32 UR4, UR10, UR12, UR6 ;  /* 0x0000000c0a0472a5 */ /* 0x000fe4000f8e0006 */
[----:B------:R-:W-:Y:S01]  /*3e30*/  UIMAD UR9, UR15, UR12, URZ ;  /* 0x0000000c0f0972a4 */ /* 0x000fe2000f8e023f */
[C---:B-1----:R-:W-:Y:S01]  /*3e40*/  VIADD R3, R4.reuse, 0xffffff80 ;  /* 0xffffff8004037836 */ /* 0x042fe20000000000 */
[----:B------:R-:W-:Y:S01]  /*3e50*/  UIMAD UR19, UR15, UR20, URZ ;  /* 0x000000140f1372a4 */ /* 0x000fe2000f8e023f */
[----:B------:R-:W-:Y:S01]  /*3e60*/  BAR.SYNC.DEFER_BLOCKING 0x1, 0x180 ;  /* 0x0046000000007b1d */ /* 0x000fe20000010000 */
[----:B------:R-:W-:Y:S01]  /*3e70*/  UIMAD UR18, UR10, UR13, UR9 ;  /* 0x0000000d0a1272a4 */ /* 0x000fe2000f8e0209 */
[----:B------:R-:W-:Y:S01]  /*3e80*/  ISETP.NE.AND P1, PT, R4, 0x80, PT ;  /* 0x000000800400780c */ /* 0x000fe20003f25270 */
[----:B------:R-:W-:Y:S01]  /*3e90*/  UIMAD.WIDE.U32 UR6, UR10, UR20, UR6 ;  /* 0x000000140a0672a5 */ /* 0x000fe2000f8e0006 */
[----:B------:R-:W-:Y:S01]  /*3ea0*/  SHF.R.S32.HI R0, RZ, 0x1f, R3 ;  /* 0x0000001fff007819 */ /* 0x000fe20000011403 */
[----:B------:R-:W-:Y:S01]  /*3eb0*/  UIMAD UR19, UR10, UR21, UR19 ;  /* 0x000000150a1372a4 */ /* 0x000fe2000f8e0213 */
[----:B------:R-:W-:Y:S01]  /*3ec0*/  ISETP.NE.AND P0, PT, R3, RZ, PT ;  /* 0x000000ff0300720c */ /* 0x000fe20003f05270 */
[----:B------:R-:W-:Y:S01]  /*3ed0*/  ULDC UR9, c[0x0][0x870] ;  /* 0x00021c0000097ab9 */ /* 0x000fe20000000800 */
[----:B------:R-:W-:Y:S01]  /*3ee0*/  LEA.HI R2, R0, R3, RZ, 0x7 ;  /* 0x0000000300027211 */ /* 0x000fe200078f38ff */
[----:B------:R-:W-:Y:S01]  /*3ef0*/  UIMAD UR9, UR9, UR40, URZ ;  /* 0x00000028090972a4 */ /* 0x000fe2000f8e023f */
[----:B------:R-:W-:-:S02]  /*3f00*/  ULDC.64 UR12, c[0x0][0x868] ;  /* 0x00021a00000c7ab9 */ /* 0x000fc40000000a00 */
[----:B------:R-:W-:Y:S01]  /*3f10*/  LOP3.LUT R0, R2, 0x3fffff80, RZ, 0xc0, !PT ;  /* 0x3fffff8002007812 */ /* 0x000fe200078ec0ff */
[----:B------:R-:W-:Y:S01]  /*3f20*/  UIMAD UR14, UR9, UR14, URZ ;  /* 0x0000000e090e72a4 */ /* 0x000fe2000f8e023f */
[----:B------:R-:W-:Y:S01]  /*3f30*/  SHF.R.S32.HI R5, RZ, 0x7, R2 ;  /* 0x00000007ff057819 */ /* 0x000fe20000011402 */
[----:B--2---:R-:W-:Y:S02]  /*3f40*/  ULEA UR9, UR17, UR16, 0x18 ;  /* 0x0000001011097291 */ /* 0x004fe4000f8ec03f */
[----:B------:R-:W-:Y:S01]  /*3f50*/  IMAD.IADD R0, R3, 0x1, -R0 ;  /* 0x0000000103007824 */ /* 0x000fe200078e0a00 */
[----:B------:R-:W-:Y:S02]  /*3f60*/  USHF.R.S32.HI UR16, URZ, 0x1f, UR11 ;  /* 0x0000001f3f107899 */ /* 0x000fe4000801140b */
[----:B------:R-:W-:Y:S01]  /*3f70*/  USHF.R.S32.HI UR17, URZ, 0x1f, UR14 ;  /* 0x0000001f3f117899 */ /* 0x000fe2000801140e */
[----:B------:R-:W-:Y:S01]  /*3f80*/  IMAD R0, R5, 0x600, R0 ;  /* 0x0000060005007824 */ /* 0x000fe200078e0200 */
[----:B------:R-:W-:Y:S01]  /*3f90*/  UIADD3 UR11, UP0, UP1, UR14, UR11, UR10 ;  /* 0x0000000b0e0b7290 */ /* 0x000fe2000f91e00a */
[----:B------:R-:W-:-:S02]  /*3fa0*/  ULDC.64 UR20, c[0x0][0x820] ;  /* 0x0002080000147ab9 */ /* 0x000fc40000000a00 */
[----:B------:R-:W-:Y:S01]  /*3fb0*/  IMAD.SHL.U32 R0, R0, 0x4, RZ ;  /* 0x0000000400007824 */ /* 0x000fe200078e00ff */
[----:B------:R-:W-:Y:S02]  /*3fc0*/  UIADD3.X UR16, UR17, UR16, UR15, UP0, UP1 ;  /* 0x0000001011107290 */ /* 0x000fe400087e240f */
[----:B------:R-:W-:Y:S02]  /*3fd0*/  USHF.L.U32 UR14, UR11, 0x2, URZ ;  /* 0x000000020b0e7899 */ /* 0x000fe4000800063f */
[----:B------:R-:W-:Y:S01]  /*3fe0*/  LEA R0, R0, UR9, 0x2 ;  /* 0x0000000900007c11 */ /* 0x000fe2000f8e10ff */
[----:B------:R-:W-:Y:S02]  /*3ff0*/  USHF.L.U64.HI UR11, UR11, 0x2, UR16 ;  /* 0x000000020b0b7899 */ /* 0x000fe40008010210 */
[----:B------:R-:W-:Y:S02]  /*4000*/  UIADD3 UR15, UP0, UR14, UR12, URZ ;  /* 0x0000000c0e0f7290 */ /* 0x000fe4000ff1e03f */
[----:B------:R1:W-:Y:S01]  /*4010*/  STS.128 [R0], R24 ;  /* 0x0000001800007388 */ /* 0x0003e20000000c00 */
[----:B------:R-:W-:-:S02]  /*4020*/  USHF.R.S32.HI UR12, URZ, 0x1f, UR37 ;  /* 0x0000001f3f0c7899 */ /* 0x000fc40008011425 */
[----:B------:R-:W-:Y:S01]  /*4030*/  UIADD3.X UR16, UR11, UR13, URZ, UP0, !UPT ;  /* 0x0000000d0b107290 */ /* 0x000fe200087fe43f */
[----:B------:R1:W-:Y:S01]  /*4040*/  STS.128 [R0+0x800], R28 ;  /* 0x0008001c00007388 */ /* 0x0003e20000000c00 */
[----:B------:R-:W-:Y:S01]  /*4050*/  ULDC.64 UR22, c[0x0][0x848] ;  /* 0x0002120000167ab9 */ /* 0x000fe20000000a00 */
[----:B------:R-:W-:Y:S01]  /*4060*/  UIMAD UR13, UR12, UR20, URZ ;  /* 0x000000140c0d72a4 */ /* 0x000fe2000f8e023f */
[----:B------:R-:W-:Y:S01]  /*4070*/  IMAD.U32 R2, RZ, RZ, UR15 ;  /* 0x0000000fff027e24 */ /* 0x000fe2000f8e00ff */
[----:B------:R1:W-:Y:S01]  /*4080*/  STS.128 [R0+0x1000], R32 ;  /* 0x0010002000007388 */ /* 0x0003e20000000c00 */
[----:B------:R-:W-:Y:S01]  /*4090*/  UIADD3 UR5, UR5, UR18, URZ ;  /* 0x0000001205057290 */ /* 0x000fe2000fffe03f */
[----:B------:R-:W-:Y:S01]  /*40a0*/  IMAD.U32 R3, RZ, RZ, UR16 ;  /* 0x00000010ff037e24 */ /* 0x000fe2000f8e00ff */
[----:B------:R-:W-:Y:S01]  /*40b0*/  UIMAD UR12, UR12, UR22, URZ ;  /* 0x000000160c0c72a4 */ /* 0x000fe2000f8e023f */
[----:B------:R1:W-:Y:S01]  /*40c0*/  STS.128 [R0+0x1800], R36 ;  /* 0x0018002400007388 */ /* 0x0003e20000000c00 */
[----:B------:R-:W-:-:S02]  /*40d0*/  UIADD3 UR7, UR7, UR19, URZ ;  /* 0x0000001307077290 */ /* 0x000fc4000fffe03f */
[----:B------:R-:W-:Y:S01]  /*40e0*/  UIMAD UR13, UR37, UR21, UR13 ;  /* 0x00000015250d72a4 */ /* 0x000fe2000f8e020d */
[----:B------:R1:W-:Y:S01]  /*40f0*/  STS.128 [R0+0x2000], R40 ;  /* 0x0020002800007388 */ /* 0x0003e20000000c00 */
[----:B------:R-:W-:Y:S02]  /*4100*/  UIMAD.WIDE.U32 UR4, UR37, UR20, UR4 ;  /* 0x00000014250472a5 */ /* 0x000fe4000f8e0004 */
[----:B------:R-:W-:Y:S01]  /*4110*/  UIMAD UR12, UR37, UR23, UR12 ;  /* 0x00000017250c72a4 */ /* 0x000fe2000f8e020c */
[----:B------:R1:W-:Y:S01]  /*4120*/  STS.128 [R0+0x2800], R44 ;  /* 0x0028002c00007388 */ /* 0x0003e20000000c00 */
[----:B------:R-:W-:Y:S01]  /*4130*/  UIMAD.WIDE.U32 UR6, UR37, UR22, UR6 ;  /* 0x00000016250672a5 */ /* 0x000fe2000f8e0006 */
[----:B------:R-:W-:Y:S02]  /*4140*/  ULDC.64 UR18, c[0x0][0x800] ;  /* 0x0002000000127ab9 */ /* 0x000fe40000000a00 */
[----:B------:R1:W-:Y:S01]  /*4150*/  STS.128 [R0+0x3000], R48 ;  /* 0x0030003000007388 */ /* 0x0003e20000000c00 */
[----:B------:R-:W-:Y:S01]  /*4160*/  ULDC.64 UR20, c[0x0][0x828] ;  /* 0x00020a0000147ab9 */ /* 0x000fe20000000a00 */
[----:B------:R-:W-:-:S02]  /*4170*/  UIADD3 UR17, -UR10, URZ, URZ ;  /* 0x0000003f0a117290 */ /* 0x000fc4000fffe13f */
[----:B------:R1:W-:Y:S01]  /*4180*/  STS.128 [R0+0x3800], R52 ;  /* 0x0038003400007388 */ /* 0x0003e20000000c00 */
[----:B------:R-:W-:Y:S02]  /*4190*/  UIADD3 UR10, UR5, UR13, URZ ;  /* 0x0000000d050a7290 */ /* 0x000fe4000fffe03f */
[----:B------:R-:W-:Y:S01]  /*41a0*/  ULEA UR18, UP0, UR4, UR18, 0x2 ;  /* 0x0000001204127291 */ /* 0x000fe2000f80103f */
[----:B------:R1:W-:Y:S01]  /*41b0*/  STS.128 [R0+0x4000], R56 ;  /* 0x0040003800007388 */ /* 0x0003e20000000c00 */
[----:B------:R-:W-:Y:S02]  /*41c0*/  UIADD3 UR5, UR7, UR12, URZ ;  /* 0x0000000c07057290 */ /* 0x000fe4000fffe03f */
[----:B------:R-:W-:Y:S01]  /*41d0*/  ULEA UR20, UP1, UR6, UR20, 0x2 ;  /* 0x0000001406147291 */ /* 0x000fe2000f82103f */
[----:B------:R1:W-:Y:S01]  /*41e0*/  STS.128 [R0+0x4800], R60 ;  /* 0x0048003c00007388 */ /* 0x0003e20000000c00 */
[----:B------:R-:W-:Y:S02]  /*41f0*/  ULEA.HI.X UR19, UR4, UR19, UR10, 0x2, UP0 ;  /* 0x0000001304137291 */ /* 0x000fe400080f140a */
[----:B------:R-:W-:Y:S01]  /*4200*/  ULEA.HI.X UR5, UR6, UR21, UR5, 0x2, UP1 ;  /* 0x0000001506057291 */ /* 0x000fe200088f1405 */
[----:B------:R1:W-:Y:S01]  /*4210*/  STS.128 [R0+0x5000], R64 ;  /* 0x0050004000007388 */ /* 0x0003e20000000c00 */
[----:B------:R-:W-:-:S03]  /*4220*/  UIMAD UR17, UR8, UR17, UR36 ;  /* 0x00000011081172a4 */ /* 0x000fc6000f8e0224 */
[----:B------:R1:W-:Y:S01]  /*4230*/  STS.128 [R0+0x5800], R68 ;  /* 0x0058004400007388 */ /* 0x0003e20000000c00 */
[----:B------:R-:W-:Y:S08]  /*4240*/  @P0 BRA `(.L_x_2970) ;  /* 0x0000000000140947 */ /* 0x000ff00003800000 */
.L_x_2971:
[----:B------:R-:W2:Y:S04]  /*4250*/  LDG.E.STRONG.GPU R4, desc[UR38][R2.64] ;  /* 0x0000002602047981 */ /* 0x000ea8000c1ef900 */
[----:B--2---:R-:W-:Y:S01]  /*4260*/  CCTL.IVALL ;  /* 0x00000000ff00798f */ /* 0x004fe20002000000 */
[----:B------:R-:W-:Y:S05]  /*4270*/  YIELD ;  /* 0x0000000000007946 */ /* 0x000fea0003800000 */
[----:B------:R-:W-:-:S13]  /*4280*/  ISETP.NE.AND P0, PT, R4, UR17, PT ;  /* 0x0000001104007c0c */ /* 0x000fda000bf05270 */
[----:B------:R-:W-:Y:S05]  /*4290*/  @P0 BRA `(.L_x_2971) ;  /* 0xfffffffc00ec0947 */ /* 0x000fea000383ffff */
.L_x_2970:
[----:B------:R-:W-:Y:S05]  /*42a0*/  BSYNC B0 ;  /* 0x0000000000007941 */ /* 0x000fea0003800000 */
.L_x_2969:
[----:B------:R-:W-:-:S03]  /*42b0*/  UMOV UR4, 0xffffffff ;  /* 0xffffffff00047882 */ /* 0x000fc60000000000 */
[----:B------:R-:W-:Y:S05]  /*42c0*/  BRA.DIV UR4, `(.L_x_2972) ;  /* 0x0000004a04f87947 */ /* 0x000fea000b800000 */
[----:B------:R-:W-:Y:S01]  /*42d0*/  NOP ;  /* 0x0000000000007918 */ /* 0x000fe20000000000 */
.L_x_3072:
        /* <DEDUP_REMOVED lines=15> */
.L_x_2975:
[----:B------:R-:W-:Y:S01]  /*43d0*/  @P0 ELECT P2, URZ, PT ;  /* 0x00000000003f082f */ /* 0x000fe20003840000 */
[----:B------:R2:W-:-:S12]  /*43e0*/  UBLKRED.G.S.ADD.F32.RN [UR4], [UR9], UR6, desc[UR12] ;  /* 0x00000c04090073bb */ /* 0x0005d800080a1406 */
[----:B------:R-:W-:Y:S02]  /*43f0*/  @P2 PLOP3.LUT P0, PT, P2, PT, PT, 0x8, 0x0 ;  /* 0x000000000000281c */ /* 0x000fe4000170e170 */
[----:B------:R-:W-:-:S11]  /*4400*/  PLOP3.LUT P2, PT, PT, PT, PT, 0x8, 0x0 ;  /* 0x000000000000781c */ /* 0x000fd60003f4e170 */
[----:B--2---:R-:W-:Y:S05]  /*4410*/  @P0 BRA.U.ANY `(.L_x_2975) ;  /* 0xfffffffd00ec0947 */ /* 0x004fea000393ffff */
[----:B------:R0:W-:Y:S01]  /*4420*/  UTMACMDFLUSH ;  /* 0x00000000000079b7 */ /* 0x0001e20000000000 */
[----:B------:R-:W-:-:S04]  /*4430*/  DEPBAR.LE SB0, 0x0 ;  /* 0x000080000000791a */ /* 0x000fc80000000000 */
.L_x_2974:
[----:B------:R-:W-:Y:S05]  /*4440*/  BSYNC B0 ;  /* 0x0000000000007941 */ /* 0x000fea0003800000 */
.L_x_2973:
        /* <DEDUP_REMOVED lines=14> */
.L_x_2977:
[----:B------:R-:W-:Y:S05]  /*4530*/  BSYNC B0 ;  /* 0x0000000000007941 */ /* 0x000fea0003800000 */
.L_x_2976:
        /* <DEDUP_REMOVED lines=20> */
.L_x_2980:
[----:B-12---:R-:W2:Y:S04]  /*4680*/  LDG.E.STRONG.GPU R0, desc[UR38][R2.64] ;  /* 0x0000002602007981 */ /* 0x006ea8000c1ef900 */
[----:B--2---:R-:W-:Y:S01]  /*4690*/  CCTL.IVALL ;  /* 0x00000000ff00798f */ /* 0x004fe20002000000 */
[----:B------:R-:W-:Y:S05]  /*46a0*/  YIELD ;  /* 0x0000000000007946 */ /* 0x000fea0003800000 */
[----:B------:R-:W-:-:S13]  /*46b0*/  ISETP.NE.AND P0, PT, R0, UR17, PT ;  /* 0x0000001100007c0c */ /* 0x000fda000bf05270 */
[----:B------:R-:W-:Y:S05]  /*46c0*/  @P0 BRA `(.L_x_2980) ;  /* 0xfffffffc00ec0947 */ /* 0x000fea000383ffff */
.L_x_2979:
[----:B------:R-:W-:Y:S05]  /*46d0*/  BSYNC B0 ;  /* 0x0000000000007941 */ /* 0x000fea0003800000 */
.L_x_2978:
[----:B------:R-:W-:-:S03]  /*46e0*/  UMOV UR4, 0xffffffff ;  /* 0xffffffff00047882 */ /* 0x000fc60000000000 */
[----:B------:R-:W-:Y:S05]  /*46f0*/  BRA.DIV UR4, `(.L_x_2981) ;  /* 0x0000004a04087947 */ /* 0x000fea000b800000 */
[----:B------:R-:W-:Y:S01]  /*4700*/  NOP ;  /* 0x0000000000007918 */ /* 0x000fe20000000000 */
.L_x_3075:
        /* <DEDUP_REMOVED lines=16> */
.L_x_2984:
[----:B------:R-:W-:Y:S01]  /*4810*/  @P0 ELECT P2, URZ, PT ;  /* 0x00000000003f082f */ /* 0x000fe20003840000 */
[----:B------:R3:W-:-:S12]  /*4820*/  UBLKRED.G.S.ADD.F32.RN [UR4], [UR9], UR6, desc[UR10] ;  /* 0x00000a04090073bb */ /* 0x0007d800080a1406 */
[----:B------:R-:W-:Y:S02]  /*4830*/  @P2 PLOP3.LUT P0, PT, P2, PT, PT, 0x8, 0x0 ;  /* 0x000000000000281c */ /* 0x000fe4000170e170 */
[----:B------:R-:W-:-:S11]  /*4840*/  PLOP3.LUT P2, PT, PT, PT, PT, 0x8, 0x0 ;  /* 0x000000000000781c */ /* 0x000fd60003f4e170 */
[----:B---3--:R-:W-:Y:S05]  /*4850*/  @P0 BRA.U.ANY `(.L_x_2984) ;  /* 0xfffffffd00ec0947 */ /* 0x008fea000393ffff */
[----:B------:R0:W-:Y:S01]  /*4860*/  UTMACMDFLUSH ;  /* 0x00000000000079b7 */ /* 0x0001e20000000000 */
[----:B------:R-:W-:-:S04]  /*4870*/  DEPBAR.LE SB0, 0x0 ;  /* 0x000080000000791a */ /* 0x000fc80000000000 */
.L_x_2983:
[----:B------:R-:W-:Y:S05]  /*4880*/  BSYNC B0 ;  /* 0x0000000000007941 */ /* 0x000fea0003800000 */
.L_x_2982:
        /* <DEDUP_REMOVED lines=14> */
.L_x_2945:
        /* <DEDUP_REMOVED lines=29> */
.L_x_2986:
[----:B------:R-:W-:Y:S01]  /*4b40*/  ULDC UR9, c[0x0][0x8cc] ;  /* 0x0002330000097ab9 */ /* 0x000fe20000000800 */
[----:B------:R-:W-:Y:S01]  /*4b50*/  UMOV UR7, UR8 ;  /* 0x0000000800077c82 */ /* 0x000fe20008000000 */
[----:B------:R-:W-:-:S11]  /*4b60*/  UISETP.NE.AND UP0, UPT, UR9, 0x1, UPT ;  /* 0x000000010900788c */ /* 0x000fd6000bf05270 */
[----:B------:R-:W-:Y:S02]  /*4b70*/  @UP0 ULDC.64 UR10, c[0x0][0x8d0] ;  /* 0x00023400000a0ab9 */ /* 0x000fe40000000a00 */
[----:B------:R-:W-:-:S04]  /*4b80*/  UIMAD.WIDE.U32 UR4, UR8, UR10, URZ ;  /* 0x0000000a080472a5 */ /* 0x000fc8000f8e003f */
[----:B------:R-:W-:-:S04]  /*4b90*/  @UP0 USHF.R.U32.HI UR7, URZ, UR11, UR5 ;  /* 0x0000000b3f070299 */ /* 0x000fc80008011605 */
[----:B------:R-:W-:-:S12]  /*4ba0*/  UIMAD UR4, UR7, UR9, URZ ;  /* 0x00000009070472a4 */ /* 0x000fd8000f8e023f */
.L_x_2987:
        /* <DEDUP_REMOVED lines=85> */
.L_x_2991:
[----:B------:R-:W2:Y:S04]  /*5100*/  LDG.E.STRONG.GPU R4, desc[UR38][R2.64] ;  /* 0x0000002602047981 */ /* 0x000ea8000c1ef900 */
[----:B--2---:R-:W-:Y:S01]  /*5110*/  CCTL.IVALL ;  /* 0x00000000ff00798f */ /* 0x004fe20002000000 */
[----:B------:R-:W-:Y:S05]  /*5120*/  YIELD ;  /* 0x0000000000007946 */ /* 0x000fea0003800000 */
[----:B------:R-:W-:-:S13]  /*5130*/  ISETP.NE.AND P2, PT, R4, R5, PT ;  /* 0x000000050400720c */ /* 0x000fda0003f45270 */
[----:B------:R-:W-:Y:S05]  /*5140*/  @P2 BRA `(.L_x_2991) ;  /* 0xfffffffc00ec2947 */ /* 0x000fea000383ffff */
.L_x_2990:
[----:B------:R-:W-:Y:S05]  /*5150*/  BSYNC B0 ;  /* 0x0000000000007941 */ /* 0x000fea0003800000 */
.L_x_2989:
[----:B------:R-:W-:-:S03]  /*5160*/  UMOV UR4, 0xffffffff ;  /* 0xffffffff00047882 */ /* 0x000fc60000000000 */
[----:B------:R-:W-:Y:S05]  /*5170*/  BRA.DIV UR4, `(.L_x_2992) ;  /* 0x0000003e04847947 */ /* 0x000fea000b800000 */
[----:B------:R-:W-:Y:S01]  /*5180*/  NOP ;  /* 0x0000000000007918 */ /* 0x000fe20000000000 */
.L_x_3078:
        /* <DEDUP_REMOVED lines=22> */
.L_x_2994:
[----:B------:R-:W-:Y:S05]  /*52f0*/  BSYNC B0 ;  /* 0x0000000000007941 */ /* 0x000fea0003800000 */
.L_x_2993:
        /* <DEDUP_REMOVED lines=19> */
.L_x_2996:
[----:B------:R-:W-:Y:S05]  /*5430*/  BSYNC B0 ;  /* 0x0000000000007941 */ /* 0x000fea0003800000 */
.L_x_2995:
        /* <DEDUP_REMOVED lines=20> */
.L_x_2998:
[----:B------:R-:W-:Y:S05]  /*5580*/  BSYNC B0 ;  /* 0x0000000000007941 */ /* 0x000fea0003800000 */
.L_x_2997:
[----:B------:R-:W-:Y:S06]  /*5590*/  BAR.ARV 0xa, 0xa0 ;  /* 0x0282800000007b1d */ /* 0x000fec0000002000 */
[----:B------:R-:W-:Y:S04]  /*55a0*/  BSSY B0, `(.L_x_2999) ;  /* 0x0000003000007945 */ /* 0x000fe80003800000 */
[----:B------:R-:W-:Y:S05]  /*55b0*/  @!P0 BRA `(.L_x_3000) ;  /* 0x0000000000048947 */ /* 0x000fea0003800000 */
[----:B------:R-:W-:-:S04]  /*55c0*/  DEPBAR.LE SB0, 0x1 ;  /* 0x000080400000791a */ /* 0x000fc80000000000 */
.L_x_3000:
[----:B------:R-:W-:Y:S05]  /*55d0*/  BSYNC B0 ;  /* 0x0000000000007941 */ /* 0x000fea0003800000 */
.L_x_2999:
[----:B------:R-:W-:Y:S06]  /*55e0*/  BAR.ARV 0xb, 0xa0 ;  /* 0x02c2800000007b1d */ /* 0x000fec0000002000 */
[----:B------:R-:W-:Y:S04]  /*55f0*/  BSSY B0, `(.L_x_3001) ;  /* 0x0000003000007945 */ /* 0x000fe80003800000 */
[----:B------:R-:W-:Y:S05]  /*5600*/  @!P0 BRA `(.L_x_3002) ;  /* 0x0000000000048947 */ /* 0x000fea0003800000 */
[----:B------:R-:W-:-:S04]  /*5610*/  DEPBAR.LE SB0, 0x0 ;  /* 0x000080000000791a */ /* 0x000fc80000000000 */
.L_x_3002:
[----:B------:R-:W-:Y:S05]  /*5620*/  BSYNC B0 ;  /* 0x0000000000007941 */ /* 0x000fea0003800000 */
.L_x_3001:
        /* <DEDUP_REMOVED lines=19> */
.L_x_3004:
[----:B------:R-:W-:Y:S05]  /*5760*/  BSYNC B0 ;  /* 0x0000000000007941 */ /* 0x000fea0003800000 */
.L_x_3003:
[----:B------:R-:W-:Y:S01]  /*5770*/  UIADD3 UR17, UR8, 0x1, URZ ;  /* 0x0000000108117890 */ /* 0x000fe2000fffe03f */
[----:B------:R-:W-:Y:S11]  /*5780*/  BRA `(.L_x_3005) ;  /* 0x0000000000047947 */ /* 0x000ff60003800000 */
.L_x_2988:
[----:B------:R-:W-:-:S05]  /*5790*/  UMOV UR17, UR8 ;  /* 0x0000000800117c82 */ /* 0x000fca0008000000 */
.L_x_3005:
        /* <DEDUP_REMOVED lines=12> */
.L_x_3038:
        /* <DEDUP_REMOVED lines=18> */
.L_x_3008:
[----:B------:R-:W2:Y:S04]  /*5980*/  LDG.E.STRONG.GPU R4, desc[UR38][R2.64] ;  /* 0x0000002602047981 */ /* 0x000ea8000c1ef900 */
[----:B--2---:R-:W-:Y:S01]  /*5990*/  CCTL.IVALL ;  /* 0x00000000ff00798f */ /* 0x004fe20002000000 */
[----:B------:R-:W-:Y:S05]  /*59a0*/  YIELD ;  /* 0x0000000000007946 */ /* 0x000fea0003800000 */
[----:B------:R-:W-:-:S13]  /*59b0*/  ISETP.NE.AND P2, PT, R4, R5, PT ;  /* 0x000000050400720c */ /* 0x000fda0003f45270 */
[----:B------:R-:W-:Y:S05]  /*59c0*/  @P2 BRA `(.L_x_3008) ;  /* 0xfffffffc00ec2947 */ /* 0x000fea000383ffff */
.L_x_3007:
[----:B------:R-:W-:Y:S05]  /*59d0*/  BSYNC B0 ;  /* 0x0000000000007941 */ /* 0x000fea0003800000 */
.L_x_3006:
[----:B------:R-:W-:-:S03]  /*59e0*/  UMOV UR18, 0xffffffff ;  /* 0xffffffff00127882 */ /* 0x000fc60000000000 */
[----:B------:R-:W-:Y:S05]  /*59f0*/  BRA.DIV UR18, `(.L_x_3009) ;  /* 0x0000003612807947 */ /* 0x000fea000b800000 */
[----:B------:R-:W-:Y:S01]  /*5a00*/  NOP ;  /* 0x0000000000007918 */ /* 0x000fe20000000000 */
.L_x_3081:
        /* <DEDUP_REMOVED lines=19> */
.L_x_3011:
[----:B------:R-:W-:Y:S05]  /*5b40*/  BSYNC B0 ;  /* 0x0000000000007941 */ /* 0x000fea0003800000 */
.L_x_3010:
        /* <DEDUP_REMOVED lines=14> */
.L_x_3013:
[----:B------:R-:W-:Y:S05]  /*5c30*/  BSYNC B0 ;  /* 0x0000000000007941 */ /* 0x000fea0003800000 */
.L_x_3012:
        /* <DEDUP_REMOVED lines=15> */
.L_x_3015:
[----:B------:R-:W-:Y:S05]  /*5d30*/  BSYNC B0 ;  /* 0x0000000000007941 */ /* 0x000fea0003800000 */
.L_x_3014:
[----:B------:R-:W-:Y:S06]  /*5d40*/  BAR.ARV 0xa, 0xa0 ;  /* 0x0282800000007b1d */ /* 0x000fec0000002000 */
[----:B------:R-:W-:Y:S04]  /*5d50*/  BSSY B0, `(.L_x_3016) ;  /* 0x0000003000007945 */ /* 0x000fe80003800000 */
[----:B------:R-:W-:Y:S05]  /*5d60*/  @!P0 BRA `(.L_x_3017) ;  /* 0x0000000000048947 */ /* 0x000fea0003800000 */
[----:B------:R-:W-:-:S04]  /*5d70*/  DEPBAR.LE SB0, 0x1 ;  /* 0x000080400000791a */ /* 0x000fc80000000000 */
.L_x_3017:
[----:B------:R-:W-:Y:S05]  /*5d80*/  BSYNC B0 ;  /* 0x0000000000007941 */ /* 0x000fea0003800000 */
.L_x_3016:
[----:B------:R-:W-:Y:S06]  /*5d90*/  BAR.ARV 0xb, 0xa0 ;  /* 0x02c2800000007b1d */ /* 0x000fec0000002000 */
[----:B------:R-:W-:Y:S04]  /*5da0*/  BSSY B0, `(.L_x_3018) ;  /* 0x0000003000007945 */ /* 0x000fe80003800000 */
[----:B------:R-:W-:Y:S05]  /*5db0*/  @!P0 BRA `(.L_x_3019) ;  /* 0x0000000000048947 */ /* 0x000fea0003800000 */
[----:B------:R-:W-:-:S04]  /*5dc0*/  DEPBAR.LE SB0, 0x0 ;  /* 0x000080000000791a */ /* 0x000fc80000000000 */
.L_x_3019:
[----:B------:R-:W-:Y:S05]  /*5dd0*/  BSYNC B0 ;  /* 0x0000000000007941 */ /* 0x000fea0003800000 */
.L_x_3018:
        /* <DEDUP_REMOVED lines=19> */
.L_x_3021:
[----:B------:R-:W-:Y:S05]  /*5f10*/  BSYNC B0 ;  /* 0x0000000000007941 */ /* 0x000fea0003800000 */
.L_x_3020:
        /* <DEDUP_REMOVED lines=16> */
.L_x_3024:
[----:B------:R-:W2:Y:S04]  /*6020*/  LDG.E.STRONG.GPU R4, desc[UR38][R2.64] ;  /* 0x0000002602047981 */ /* 0x000ea8000c1ef900 */
[----:B--2---:R-:W-:Y:S01]  /*6030*/  CCTL.IVALL ;  /* 0x00000000ff00798f */ /* 0x004fe20002000000 */
[----:B------:R-:W-:Y:S05]  /*6040*/  YIELD ;  /* 0x0000000000007946 */ /* 0x000fea0003800000 */
[----:B------:R-:W-:-:S13]  /*6050*/  ISETP.NE.AND P2, PT, R4, R5, PT ;  /* 0x000000050400720c */ /* 0x000fda0003f45270 */
[----:B------:R-:W-:Y:S05]  /*6060*/  @P2 BRA `(.L_x_3024) ;  /* 0xfffffffc00ec2947 */ /* 0x000fea000383ffff */
.L_x_3023:
[----:B------:R-:W-:Y:S05]  /*6070*/  BSYNC B0 ;  /* 0x0000000000007941 */ /* 0x000fea0003800000 */
.L_x_3022:
[----:B------:R-:W-:-:S03]  /*6080*/  UMOV UR14, 0xffffffff ;  /* 0xffffffff000e7882 */ /* 0x000fc60000000000 */
[----:B------:R-:W-:Y:S05]  /*6090*/  BRA.DIV UR14, `(.L_x_3025) ;  /* 0x0000002e0ef47947 */ /* 0x000fea000b800000 */
[----:B------:R-:W-:Y:S01]  /*60a0*/  NOP ;  /* 0x0000000000007918 */ /* 0x000fe20000000000 */
.L_x_3084:
        /* <DEDUP_REMOVED lines=15> */
.L_x_3027:
[----:B------:R-:W-:Y:S05]  /*61a0*/  BSYNC B0 ;  /* 0x0000000000007941 */ /* 0x000fea0003800000 */
.L_x_3026:
        /* <DEDUP_REMOVED lines=14> */
.L_x_3029:
[----:B------:R-:W-:Y:S05]  /*6290*/  BSYNC B0 ;  /* 0x0000000000007941 */ /* 0x000fea0003800000 */
.L_x_3028:
        /* <DEDUP_REMOVED lines=15> */
.L_x_3031:
[----:B------:R-:W-:Y:S05]  /*6390*/  BSYNC B0 ;  /* 0x0000000000007941 */ /* 0x000fea0003800000 */
.L_x_3030:
[----:B------:R-:W-:Y:S06]  /*63a0*/  BAR.ARV 0xa, 0xa0 ;  /* 0x0282800000007b1d */ /* 0x000fec0000002000 */
[----:B------:R-:W-:Y:S04]  /*63b0*/  BSSY B0, `(.L_x_3032) ;  /* 0x0000003000007945 */ /* 0x000fe80003800000 */
[----:B------:R-:W-:Y:S05]  /*63c0*/  @!P0 BRA `(.L_x_3033) ;  /* 0x0000000000048947 */ /* 0x000fea0003800000 */
[----:B------:R-:W-:-:S04]  /*63d0*/  DEPBAR.LE SB0, 0x1 ;  /* 0x000080400000791a */ /* 0x000fc80000000000 */
.L_x_3033:
[----:B------:R-:W-:Y:S05]  /*63e0*/  BSYNC B0 ;  /* 0x0000000000007941 */ /* 0x000fea0003800000 */
.L_x_3032:
[----:B------:R-:W-:Y:S06]  /*63f0*/  BAR.ARV 0xb, 0xa0 ;  /* 0x02c2800000007b1d */ /* 0x000fec0000002000 */
[----:B------:R-:W-:Y:S04]  /*6400*/  BSSY B0, `(.L_x_3034) ;  /* 0x0000003000007945 */ /* 0x000fe80003800000 */
[----:B------:R-:W-:Y:S05]  /*6410*/  @!P0 BRA `(.L_x_3035) ;  /* 0x0000000000048947 */ /* 0x000fea0003800000 */
[----:B------:R-:W-:-:S04]  /*6420*/  DEPBAR.LE SB0, 0x0 ;  /* 0x000080000000791a */ /* 0x000fc80000000000 */
.L_x_3035:
[----:B------:R-:W-:Y:S05]  /*6430*/  BSYNC B0 ;  /* 0x0000000000007941 */ /* 0x000fea0003800000 */
.L_x_3034:
        /* <DEDUP_REMOVED lines=19> */
.L_x_3037:
[----:B------:R-:W-:Y:S05]  /*6570*/  BSYNC B0 ;  /* 0x0000000000007941 */ /* 0x000fea0003800000 */
.L_x_3036:
[----:B------:R-:W-:Y:S02]  /*6580*/  UIADD3 UR17, UR17, 0x2, URZ ;  /* 0x0000000211117890 */ /* 0x000fe4000fffe03f */
[----:B------:R-:W-:Y:S02]  /*6590*/  UIADD3 UR4, UR4, 0x6000, URZ ;  /* 0x0000600004047890 */ /* 0x000fe4000fffe03f */
[----:B------:R-:W-:-:S06]  /*65a0*/  UISETP.GE.AND UP0, UPT, UR17, UR5, UPT ;  /* 0x000000051100728c */ /* 0x000fcc000bf06270 */
[----:B------:R-:W-:-:S13]  /*65b0*/  PLOP3.LUT P1, PT, PT, PT, UP0, 0x80, 0x0 ;  /* 0x000000000000781c */ /* 0x000fda0003f2f008 */
[----:B------:R-:W-:Y:S05]  /*65c0*/  @!P1 BRA `(.L_x_3038) ;  /* 0xfffffff000a49947 */ /* 0x000fea000383ffff */
[----:B------:R-:W-:Y:S05]  /*65d0*/  BRA `(.L_x_2949) ;  /* 0x0000002400d47947 */ /* 0x000fea0003800000 */
.L_x_2985:
        /* <DEDUP_REMOVED lines=21> */
.L_x_3039:
[----:B------:R-:W-:Y:S01]  /*6730*/  ULDC UR9, c[0x0][0x8cc] ;  /* 0x0002330000097ab9 */ /* 0x000fe20000000800 */
[----:B------:R-:W-:Y:S01]  /*6740*/  UMOV UR7, UR8 ;  /* 0x0000000800077c82 */ /* 0x000fe20008000000 */
[----:B------:R-:W-:-:S11]  /*6750*/  UISETP.NE.AND UP0, UPT, UR9, 0x1, UPT ;  /* 0x000000010900788c */ /* 0x000fd6000bf05270 */
[----:B------:R-:W-:Y:S02]  /*6760*/  @UP0 ULDC.64 UR10, c[0x0][0x8d0] ;  /* 0x00023400000a0ab9 */ /* 0x000fe40000000a00 */
[----:B------:R-:W-:-:S04]  /*6770*/  UIMAD.WIDE.U32 UR4, UR8, UR10, URZ ;  /* 0x0000000a080472a5 */ /* 0x000fc8000f8e003f */
[----:B------:R-:W-:-:S04]  /*6780*/  @UP0 USHF.R.U32.HI UR7, URZ, UR11, UR5 ;  /* 0x0000000b3f070299 */ /* 0x000fc80008011605 */
[----:B------:R-:W-:-:S12]  /*6790*/  UIMAD UR4, UR7, UR9, URZ ;  /* 0x00000009070472a4 */ /* 0x000fd8000f8e023f */
.L_x_3040:
        /* <DEDUP_REMOVED lines=80> */
.L_x_3085:
        /* <DEDUP_REMOVED lines=9> */
.L_x_3044:
        /* <DEDUP_REMOVED lines=108> */
.L_x_3055:
[----:B-1----:R-:W-:-:S05]  /*73f0*/  IMAD.MOV.U32 R13, RZ, RZ, 0x1 ;  /* 0x00000001ff0d7424 */ /* 0x002fca00078e00ff */
[----:B------:R-:W-:-:S04]  /*7400*/  SHF.L.U32 R13, R13, 0x1f, RZ ;  /* 0x0000001f0d0d7819 */ /* 0x000fc800000006ff */
[----:B------:R-:W1:Y:S02]  /*7410*/  SYNCS.PHASECHK.TRANS64.TRYWAIT P1, [R12+URZ+0x36438], R13 ;  /* 0x0364380d0c0075a7 */ /* 0x000e64000802017f */
[----:B-1----:R-:W-:Y:S05]  /*7420*/  @!P1 BRA `(.L_x_3047) ;  /* 0x0000001c00409947 */ /* 0x002fea0003800000 */
.L_x_3086:
        /* <DEDUP_REMOVED lines=8> */
.L_x_3048:
        /* <DEDUP_REMOVED lines=48> */
.L_x_3087:
        /* <DEDUP_REMOVED lines=8> */
.L_x_3050:
        /* <DEDUP_REMOVED lines=46> */
.L_x_3088:
        /* <DEDUP_REMOVED lines=12> */
.L_x_3052:
        /* <DEDUP_REMOVED lines=37> */
.L_x_3090:
        /* <DEDUP_REMOVED lines=8> */
.L_x_3054:
        /* <DEDUP_REMOVED lines=41> */
.L_x_3046:
[----:B--2---:R-:W2:Y:S01]  /*8130*/  LDL.LU R4, [R1] ;  /* 0x0000000001047983 */ /* 0x004ea20000300800 */
[----:B------:R-:W-:-:S03]  /*8140*/  IMAD.MOV.U32 R10, RZ, RZ, 0x1 ;  /* 0x00000001ff0a7424 */ /* 0x000fc600078e00ff */
[----:B------:R3:W5:Y:S01]  /*8150*/  LDL R5, [R1+0x4] ;  /* 0x0000040001057983 */ /* 0x0007620000100800 */
[----:B--2---:R-:W-:-:S13]  /*8160*/  ISETP.NE.AND P1, PT, R4, RZ, PT ;  /* 0x000000ff0400720c */ /* 0x004fda0003f25270 */
[----:B---3--:R-:W-:Y:S05]  /*8170*/  @!P1 BRA `(.L_x_3045) ;  /* 0x0000000400889947 */ /* 0x008fea0003800000 */
[----:B------:R-:W2:Y:S02]  /*8180*/  SYNCS.PHASECHK.TRANS64.TRYWAIT P1, [R12+URZ+0x36438], R13 ;  /* 0x0364380d0c0075a7 */ /* 0x000ea4000802017f */
[----:B--2---:R-:W-:Y:S05]  /*8190*/  @!P1 BRA `(.L_x_3056) ;  /* 0x0000001000449947 */ /* 0x004fea0003800000 */
.L_x_3091:
        /* <DEDUP_REMOVED lines=8> */
.L_x_3057:
        /* <DEDUP_REMOVED lines=41> */
.L_x_3092:
        /* <DEDUP_REMOVED lines=9> */
.L_x_3059:
        /* <DEDUP_REMOVED lines=38> */
.L_x_3045:
[----:B------:R-:W-:-:S04]  /*87a0*/  SHF.L.U32 R3, R10, 0x1f, RZ ;  /* 0x0000001f0a037819 */ /* 0x000fc800000006ff */
[----:B------:R-:W2:Y:S02]  /*87b0*/  SYNCS.PHASECHK.TRANS64.TRYWAIT P1, [R12+URZ+0x36438], R3 ;  /* 0x036438030c0075a7 */ /* 0x000ea4000802017f */
[----:B--2---:R-:W-:Y:S05]  /*87c0*/  @!P1 BRA `(.L_x_3060) ;  /* 0x0000000800e09947 */ /* 0x004fea0003800000 */
.L_x_3093:
[----:B------:R-:W-:Y:S05]  /*87d0*/  @P0 BRA `(.L_x_3061) ;  /* 0x0000000000180947 */ /* 0x000fea0003800000 */
[----:B------:R-:W3:Y:S01]  /*87e0*/  S2R R0, SR_TID.X ;  /* 0x0000000000007919 */ /* 0x000ee20000002100 */
[----:B--2---:R-:W-:-:S04]  /*87f0*/  IMAD.MOV.U32 R3, RZ, RZ, 0x6100 ;  /* 0x00006100ff037424 */ /* 0x004fc800078e00ff */
[----:B------:R4:W-:Y:S01]  /*8800*/  SYNCS.ARRIVE.TRANS64 RZ, [R12+URZ+0x36430], R3 ;  /* 0x036430030cff79a7 */ /* 0x0009e2000800003f */
[----:B---3--:R-:W-:-:S13]  /*8810*/  LOP3.LUT P0, RZ, R0, 0x1f, RZ, 0xc0, !PT ;  /* 0x0000001f00ff7812 */ /* 0x008fda000780c0ff */
[----:B----4-:R-:W-:Y:S05]  /*8820*/  @!P0 BRA `(.L_x_3061) ;  /* 0x0000000000048947 */ /* 0x010fea0003800000 */
[----:B------:R-:W-:Y:S01]  /*8830*/  BPT.TRAP 0x1 ;  /* 0x000000040000795c */ /* 0x000fe20000300000 */
.L_x_3061:
        /* <DEDUP_REMOVED lines=45> */
.L_x_3042:
[----:B------:R-:W-:Y:S05]  /*8b10*/  BSYNC B0 ;  /* 0x0000000000007941 */ /* 0x000fea0003800000 */
.L_x_3041:
[----:B------:R-:W-:-:S03]  /*8b20*/  UMOV UR4, 0xffffffff ;  /* 0xffffffff00047882 */ /* 0x000fc60000000000 */
[----:B------:R-:W-:Y:S05]  /*8b30*/  BRA.DIV UR4, `(.L_x_3062) ;  /* 0x0000000a04187947 */ /* 0x000fea000b800000 */
[----:B------:R-:W-:-:S13]  /*8b40*/  ELECT P0, URZ, PT ;  /* 0x00000000003f782f */ /* 0x000fda0003800000 */
.L_x_3096:
[----:B------:R-:W-:Y:S05]  /*8b50*/  @!P0 BRA `(.L_x_2949) ;  /* 0x0000000000748947 */ /* 0x000fea0003800000 */
[----:B------:R-:W2:Y:S02]  /*8b60*/  LDL.LU R0, [R1+0x8] ;  /* 0x0000080001007983 */ /* 0x000ea40000300800 */
[----:B--2---:R-:W-:-:S04]  /*8b70*/  LOP3.LUT R0, R0, 0x2, RZ, 0xfc, !PT ;  /* 0x0000000200007812 */ /* 0x004fc800078efcff */
[----:B------:R-:W-:-:S13]  /*8b80*/  ISETP.NE.AND P0, PT, R0, 0x3, PT ;  /* 0x000000030000780c */ /* 0x000fda0003f05270 */
[----:B------:R-:W-:Y:S05]  /*8b90*/  @!P0 BRA `(.L_x_3063) ;  /* 0x0000000000048947 */ /* 0x000fea0003800000 */
[----:B------:R-:W-:Y:S01]  /*8ba0*/  BPT.TRAP 0x1 ;  /* 0x000000040000795c */ /* 0x000fe20000300000 */
.L_x_3063:
        /* <DEDUP_REMOVED lines=15> */
.L_x_3097:
[----:B------:R-:W3:Y:S02]  /*8ca0*/  SYNCS.PHASECHK.TRANS64.TRYWAIT P1, [R23+URZ], R0 ;  /* 0x00000000170075a7 */ /* 0x000ee4000802017f */
[----:B---3--:R-:W-:Y:S05]  /*8cb0*/  @!P1 BRA `(.L_x_3065) ;  /* 0x0000000400f09947 */ /* 0x008fea0003800000 */
.L_x_3098:
[----:B------:R-:W-:Y:S05]  /*8cc0*/  @!P0 BRA `(.L_x_3066) ;  /* 0x0000000000048947 */ /* 0x000fea0003800000 */
[----:B------:R-:W-:Y:S01]  /*8cd0*/  BPT.TRAP 0x1 ;  /* 0x000000040000795c */ /* 0x000fe20000300000 */
.L_x_3066:
[----:B------:R-:W-:-:S07]  /*8ce0*/  SHF.L.U32 R10, R10, 0x1f, RZ ;  /* 0x0000001f0a0a7819 */ /* 0x000fce00000006ff */
.L_x_3067:
[----:B----4-:R4:W1:Y:S02]  /*8cf0*/  SYNCS.PHASECHK.TRANS64.TRYWAIT P0, [R7+URZ+0x36438], R10 ;  /* 0x0364380a070075a7 */ /* 0x010864000800017f */
[----:B-1----:R-:W-:Y:S05]  /*8d00*/  @!P0 NANOSLEEP.SYNCS 0x989680 ;  /* 0x009896800000895d */ /* 0x002fea0003900000 */
[----:B------:R-:W1:Y:S02]  /*8d10*/  @!P0 SYNCS.PHASECHK.TRANS64 P0, [R7+URZ+0x36438], R10 ;  /* 0x0364380a070085a7 */ /* 0x000e64000800007f */
[----:B-1----:R-:W-:Y:S05]  /*8d20*/  @!P0 BRA `(.L_x_3067) ;  /* 0xfffffffc00f08947 */ /* 0x002fea000383ffff */
.L_x_2949:
[----:B------:R-:W-:Y:S05]  /*8d30*/  BSYNC B6 ;  /* 0x0000000000067941 */ /* 0x000fea0003800000 */
.L_x_2944:
[----:B------:R-:W-:Y:S05]  /*8d40*/  EXIT ;  /* 0x000000000000794d */ /* 0x000fea0003800000 */
.L_x_2955:
[----:B------:R-:W-:Y:S02]  /*8d50*/  IMAD.MOV.U32 R12, RZ, RZ, RZ ;  /* 0x000000ffff0c7224 */ /* 0x000fe400078e00ff */
[----:B------:R-:W-:Y:S02]  /*8d60*/  IMAD.MOV.U32 R11, RZ, RZ, 0x1f ;  /* 0x0000001fff0b7424 */ /* 0x000fe400078e00ff */
[----:B------:R-:W-:-:S07]  /*8d70*/  IMAD.MOV.U32 R15, RZ, RZ, -0x1 ;  /* 0xffffffffff0f7424 */ /* 0x000fce00078e00ff */
[----:B------:R-:W-:Y:S05]  /*8d80*/  WARPSYNC.COLLECTIVE R15, `(.L_x_3068) ;  /* 0x000000000f087348 */ /* 0x000fea0003c00000 */
[----:B------:R1:W2:Y:S02]  /*8d90*/  SHFL.IDX P6, R14, R13, R12, R11 ;  /* 0x0000000c0d0e7389 */ /* 0x0002a400000c000b */
[----:B-12---:R-:W-:Y:S01]  /*8da0*/  ENDCOLLECTIVE ;  /* 0x000000000000791b */ /* 0x006fe20003800000 */
.L_x_3068:
[----:B------:R-:W-:Y:S05]  /*8db0*/  BRA `(.L_x_3069) ;  /* 0xffffff8400147947 */ /* 0x000fea000383ffff */
.L_x_2957:
[----:B--2---:R2:W3:Y:S02]  /*8dc0*/  SYNCS.PHASECHK.TRANS64.TRYWAIT P0, [R19+URZ+0x36400], R10 ;  /* 0x0364000a130075a7 */ /* 0x0044e4000800017f */
[----:B---3--:R-:W-:Y:S05]  /*8dd0*/  @!P0 NANOSLEEP.SYNCS 0x989680 ;  /* 0x009896800000895d */ /* 0x008fea0003900000 */
[----:B------:R-:W3:Y:S02]  /*8de0*/  @!P0 SYNCS.PHASECHK.TRANS64 P0, [R19+URZ+0x36400], R10 ;  /* 0x0364000a130085a7 */ /* 0x000ee4000800007f */
[----:B---3--:R-:W-:Y:S05]  /*8df0*/  @!P0 BRA `(.L_x_2957) ;  /* 0xfffffffc00f08947 */ /* 0x008fea000383ffff */
[----:B------:R-:W-:Y:S05]  /*8e00*/  BRA `(.L_x_2956) ;  /* 0xffffff84004c7947 */ /* 0x000fea000383ffff */
.L_x_2961:
[----:B--2---:R2:W3:Y:S02]  /*8e10*/  SYNCS.PHASECHK.TRANS64.TRYWAIT P1, [R3+URZ+0x36410], R12 ;  /* 0x0364100c030075a7 */ /* 0x0044e4000802017f */
[----:B---3--:R-:W-:Y:S05]  /*8e20*/  @!P1 NANOSLEEP.SYNCS 0x989680 ;  /* 0x009896800000995d */ /* 0x008fea0003900000 */
[----:B------:R-:W3:Y:S02]  /*8e30*/  @!P1 SYNCS.PHASECHK.TRANS64 P1, [R3+URZ+0x36410], R12 ;  /* 0x0364100c030095a7 */ /* 0x000ee4000802007f */
[----:B---3--:R-:W-:Y:S05]  /*8e40*/  @!P1 BRA `(.L_x_2961) ;  /* 0xfffffffc00f09947 */ /* 0x008fea000383ffff */
[----:B------:R-:W-:Y:S05]  /*8e50*/  BRA `(.L_x_2960) ;  /* 0xffffff8c00107947 */ /* 0x000fea000383ffff */
.L_x_2965:
[----:B------:R1:W1:Y:S02]  /*8e60*/  SYNCS.PHASECHK.TRANS64.TRYWAIT P1, [R19+URZ+0x36430], R14 ;  /* 0x0364300e130075a7 */ /* 0x000264000802017f */
[----:B-1----:R-:W-:Y:S05]  /*8e70*/  @!P1 NANOSLEEP.SYNCS 0x989680 ;  /* 0x009896800000995d */ /* 0x002fea0003900000 */
[----:B------:R-:W1:Y:S02]  /*8e80*/  @!P1 SYNCS.PHASECHK.TRANS64 P1, [R19+URZ+0x36430], R14 ;  /* 0x0364300e130095a7 */ /* 0x000e64000802007f */
[----:B-1----:R-:W-:Y:S05]  /*8e90*/  @!P1 BRA `(.L_x_2965) ;  /* 0xfffffffc00f09947 */ /* 0x002fea000383ffff */
[----:B------:R-:W-:Y:S05]  /*8ea0*/  BRA `(.L_x_2964) ;  /* 0xffffff9000b47947 */ /* 0x000fea000383ffff */
.L_x_2972:
[----:B------:R-:W-:Y:S01]  /*8eb0*/  BSSY B0, `(.L_x_3070) ;  /* 0x0000005000007945 */ /* 0x000fe20003800000 */
[----:B------:R-:W-:-:S07]  /*8ec0*/  IMAD.MOV.U32 R15, RZ, RZ, -0x1 ;  /* 0xffffffffff0f7424 */ /* 0x000fce00078e00ff */
[----:B-1----:R-:W-:Y:S05]  /*8ed0*/  WARPSYNC.COLLECTIVE R15, `(.L_x_3071) ;  /* 0x000000000f087348 */ /* 0x002fea0003c00000 */
[----:B------:R-:W-:Y:S01]  /*8ee0*/  NOP ;  /* 0x0000000000007918 */ /* 0x000fe20000000000 */
[----:B-1----:R-:W-:Y:S01]  /*8ef0*/  ENDCOLLECTIVE ;  /* 0x000000000000791b */ /* 0x002fe20003800000 */
.L_x_3071:
[----:B------:R-:W-:Y:S05]  /*8f00*/  BSYNC B0 ;  /* 0x0000000000007941 */ /* 0x000fea0003800000 */
.L_x_3070:
[----:B------:R-:W-:Y:S05]  /*8f10*/  BRA `(.L_x_3072) ;  /* 0xffffffb000f07947 */ /* 0x000fea000383ffff */
.L_x_2981:
[----:B------:R-:W-:Y:S01]  /*8f20*/  BSSY B0, `(.L_x_3073) ;  /* 0x0000005000007945 */ /* 0x000fe20003800000 */
[----:B------:R-:W-:-:S07]  /*8f30*/  IMAD.MOV.U32 R15, RZ, RZ, -0x1 ;  /* 0xffffffffff0f7424 */ /* 0x000fce00078e00ff */
[----:B-12---:R-:W-:Y:S05]  /*8f40*/  WARPSYNC.COLLECTIVE R15, `(.L_x_3074) ;  /* 0x000000000f087348 */ /* 0x006fea0003c00000 */
[----:B------:R-:W-:Y:S01]  /*8f50*/  NOP ;  /* 0x0000000000007918 */ /* 0x000fe20000000000 */
[----:B-12---:R-:W-:Y:S01]  /*8f60*/  ENDCOLLECTIVE ;  /* 0x000000000000791b */ /* 0x006fe20003800000 */
.L_x_3074:
[----:B------:R-:W-:Y:S05]  /*8f70*/  BSYNC B0 ;  /* 0x0000000000007941 */ /* 0x000fea0003800000 */
.L_x_3073:
[----:B------:R-:W-:Y:S05]  /*8f80*/  BRA `(.L_x_3075) ;  /* 0xffffffb400e07947 */ /* 0x000fea000383ffff */
.L_x_2992:
[----:B------:R-:W-:Y:S01]  /*8f90*/  BSSY B0, `(.L_x_3076) ;  /* 0x0000005000007945 */ /* 0x000fe20003800000 */
[----:B------:R-:W-:-:S07]  /*8fa0*/  IMAD.MOV.U32 R15, RZ, RZ, -0x1 ;  /* 0xffffffffff0f7424 */ /* 0x000fce00078e00ff */
[----:B------:R-:W-:Y:S05]  /*8fb0*/  WARPSYNC.COLLECTIVE R15, `(.L_x_3077) ;  /* 0x000000000f087348 */ /* 0x000fea0003c00000 */
[----:B------:R-:W-:Y:S01]  /*8fc0*/  NOP ;  /* 0x0000000000007918 */ /* 0x000fe20000000000 */
[----:B------:R-:W-:Y:S01]  /*8fd0*/  ENDCOLLECTIVE ;  /* 0x000000000000791b */ /* 0x000fe20003800000 */
.L_x_3077:
[----:B------:R-:W-:Y:S05]  /*8fe0*/  BSYNC B0 ;  /* 0x0000000000007941 */ /* 0x000fea0003800000 */
.L_x_3076:
[----:B------:R-:W-:Y:S05]  /*8ff0*/  BRA `(.L_x_3078) ;  /* 0xffffffc000647947 */ /* 0x000fea000383ffff */
.L_x_3009:
[----:B------:R-:W-:Y:S01]  /*9000*/  BSSY B0, `(.L_x_3079) ;  /* 0x0000005000007945 */ /* 0x000fe20003800000 */
[----:B------:R-:W-:-:S07]  /*9010*/  IMAD.MOV.U32 R15, RZ, RZ, -0x1 ;  /* 0xffffffffff0f7424 */ /* 0x000fce00078e00ff */
[----:B------:R-:W-:Y:S05]  /*9020*/  WARPSYNC.COLLECTIVE R15, `(.L_x_3080) ;  /* 0x000000000f087348 */ /* 0x000fea0003c00000 */
[----:B------:R-:W-:Y:S01]  /*9030*/  NOP ;  /* 0x0000000000007918 */ /* 0x000fe20000000000 */
[----:B------:R-:W-:Y:S01]  /*9040*/  ENDCOLLECTIVE ;  /* 0x000000000000791b */ /* 0x000fe20003800000 */
.L_x_3080:
[----:B------:R-:W-:Y:S05]  /*9050*/  BSYNC B0 ;  /* 0x0000000000007941 */ /* 0x000fea0003800000 */
.L_x_3079:
[----:B------:R-:W-:Y:S05]  /*9060*/  BRA `(.L_x_3081) ;  /* 0xffffffc800687947 */ /* 0x000fea000383ffff */
.L_x_3025:
[----:B------:R-:W-:Y:S01]  /*9070*/  BSSY B0, `(.L_x_3082) ;  /* 0x0000005000007945 */ /* 0x000fe20003800000 */
[----:B------:R-:W-:-:S07]  /*9080*/  IMAD.MOV.U32 R15, RZ, RZ, -0x1 ;  /* 0xffffffffff0f7424 */ /* 0x000fce00078e00ff */
[----:B------:R-:W-:Y:S05]  /*9090*/  WARPSYNC.COLLECTIVE R15, `(.L_x_3083) ;  /* 0x000000000f087348 */ /* 0x000fea0003c00000 */
[----:B------:R-:W-:Y:S01]  /*90a0*/  NOP ;  /* 0x0000000000007918 */ /* 0x000fe20000000000 */
[----:B------:R-:W-:Y:S01]  /*90b0*/  ENDCOLLECTIVE ;  /* 0x000000000000791b */ /* 0x000fe20003800000 */
.L_x_3083:
[----:B------:R-:W-:Y:S05]  /*90c0*/  BSYNC B0 ;  /* 0x0000000000007941 */ /* 0x000fea0003800000 */
.L_x_3082:
[----:B------:R-:W-:Y:S05]  /*90d0*/  BRA `(.L_x_3084) ;  /* 0xffffffcc00f47947 */ /* 0x000fea000383ffff */
.L_x_3043:
[----:B-1----:R1:W2:Y:S02]  /*90e0*/  SYNCS.PHASECHK.TRANS64.TRYWAIT P1, [R12+URZ+0x36420], R13 ;  /* 0x0364200d0c0075a7 */ /* 0x0022a4000802017f */
[----:B--2---:R-:W-:Y:S05]  /*90f0*/  @!P1 NANOSLEEP.SYNCS 0x989680 ;  /* 0x009896800000995d */ /* 0x004fea0003900000 */
[----:B------:R-:W2:Y:S02]  /*9100*/  @!P1 SYNCS.PHASECHK.TRANS64 P1, [R12+URZ+0x36420], R13 ;  /* 0x0364200d0c0095a7 */ /* 0x000ea4000802007f */
[----:B--2---:R-:W-:Y:S05]  /*9110*/  @!P1 BRA `(.L_x_3043) ;  /* 0xfffffffc00f09947 */ /* 0x004fea000383ffff */
[----:B------:R-:W-:Y:S05]  /*9120*/  BRA `(.L_x_3085) ;  /* 0xffffffd800dc7947 */ /* 0x000fea000383ffff */
.L_x_3047:
[----:B-1----:R1:W3:Y:S02]  /*9130*/  SYNCS.PHASECHK.TRANS64.TRYWAIT P1, [R12+URZ+0x36438], R13 ;  /* 0x0364380d0c0075a7 */ /* 0x0022e4000802017f */
[----:B---3--:R-:W-:Y:S05]  /*9140*/  @!P1 NANOSLEEP.SYNCS 0x989680 ;  /* 0x009896800000995d */ /* 0x008fea0003900000 */
[----:B------:R-:W3:Y:S02]  /*9150*/  @!P1 SYNCS.PHASECHK.TRANS64 P1, [R12+URZ+0x36438], R13 ;  /* 0x0364380d0c0095a7 */ /* 0x000ee4000802007f */
[----:B---3--:R-:W-:Y:S05]  /*9160*/  @!P1 BRA `(.L_x_3047) ;  /* 0xfffffffc00f09947 */ /* 0x008fea000383ffff */
[----:B------:R-:W-:Y:S05]  /*9170*/  BRA `(.L_x_3086) ;  /* 0xffffffe000ac7947 */ /* 0x000fea000383ffff */
.L_x_3049:
[----:B--2---:R2:W3:Y:S02]  /*9180*/  SYNCS.PHASECHK.TRANS64.TRYWAIT P1, [R12+URZ+0x36428], R0 ;  /* 0x036428000c0075a7 */ /* 0x0044e4000802017f */
[----:B---3--:R-:W-:Y:S05]  /*9190*/  @!P1 NANOSLEEP.SYNCS 0x989680 ;  /* 0x009896800000995d */ /* 0x008fea0003900000 */
[----:B------:R-:W3:Y:S02]  /*91a0*/  @!P1 SYNCS.PHASECHK.TRANS64 P1, [R12+URZ+0x36428], R0 ;  /* 0x036428000c0095a7 */ /* 0x000ee4000802007f */
[----:B---3--:R-:W-:Y:S05]  /*91b0*/  @!P1 BRA `(.L_x_3049) ;  /* 0xfffffffc00f09947 */ /* 0x008fea000383ffff */
[----:B------:R-:W-:Y:S05]  /*91c0*/  BRA `(.L_x_3087) ;  /* 0xffffffe400787947 */ /* 0x000fea000383ffff */
.L_x_3051:
        /* <DEDUP_REMOVED lines=8> */
.L_x_3053:
[----:B------:R-:W-:-:S07]  /*9250*/  SHF.L.U32 R5, R16, 0x1f, RZ ;  /* 0x0000001f10057819 */ /* 0x000fce00000006ff */
.L_x_3089:
[----:B---3--:R3:W4:Y:S02]  /*9260*/  SYNCS.PHASECHK.TRANS64.TRYWAIT P1, [R12+URZ+0x36420], R5 ;  /* 0x036420050c0075a7 */ /* 0x008724000802017f */
[----:B----4-:R-:W-:Y:S05]  /*9270*/  @!P1 NANOSLEEP.SYNCS 0x989680 ;  /* 0x009896800000995d */ /* 0x010fea0003900000 */
[----:B------:R-:W4:Y:S02]  /*9280*/  @!P1 SYNCS.PHASECHK.TRANS64 P1, [R12+URZ+0x36420], R5 ;  /* 0x036420050c0095a7 */ /* 0x000f24000802007f */
[----:B----4-:R-:W-:Y:S05]  /*9290*/  @!P1 BRA `(.L_x_3089) ;  /* 0xfffffffc00f09947 */ /* 0x010fea000383ffff */
[----:B------:R-:W-:Y:S05]  /*92a0*/  BRA `(.L_x_3090) ;  /* 0xffffffe800dc7947 */ /* 0x000fea000383ffff */
.L_x_3056:
[----:B--2---:R2:W3:Y:S02]  /*92b0*/  SYNCS.PHASECHK.TRANS64.TRYWAIT P1, [R12+URZ+0x36438], R13 ;  /* 0x0364380d0c0075a7 */ /* 0x0044e4000802017f */
[----:B---3--:R-:W-:Y:S05]  /*92c0*/  @!P1 NANOSLEEP.SYNCS 0x989680 ;  /* 0x009896800000995d */ /* 0x008fea0003900000 */
[----:B------:R-:W3:Y:S02]  /*92d0*/  @!P1 SYNCS.PHASECHK.TRANS64 P1, [R12+URZ+0x36438], R13 ;  /* 0x0364380d0c0095a7 */ /* 0x000ee4000802007f */
[----:B---3--:R-:W-:Y:S05]  /*92e0*/  @!P1 BRA `(.L_x_3056) ;  /* 0xfffffffc00f09947 */ /* 0x008fea000383ffff */
[----:B------:R-:W-:Y:S05]  /*92f0*/  BRA `(.L_x_3091) ;  /* 0xffffffec00a87947 */ /* 0x000fea000383ffff */
.L_x_3058:
[----:B-1----:R1:W2:Y:S02]  /*9300*/  SYNCS.PHASECHK.TRANS64.TRYWAIT P1, [R12+URZ+0x36428], R5 ;  /* 0x036428050c0075a7 */ /* 0x0022a4000802017f */
[----:B--2---:R-:W-:Y:S05]  /*9310*/  @!P1 NANOSLEEP.SYNCS 0x989680 ;  /* 0x009896800000995d */ /* 0x004fea0003900000 */
[----:B------:R-:W2:Y:S02]  /*9320*/  @!P1 SYNCS.PHASECHK.TRANS64 P1, [R12+URZ+0x36428], R5 ;  /* 0x036428050c0095a7 */ /* 0x000ea4000802007f */
[----:B--2---:R-:W-:Y:S05]  /*9330*/  @!P1 BRA `(.L_x_3058) ;  /* 0xfffffffc00f09947 */ /* 0x004fea000383ffff */
[----:B------:R-:W-:Y:S05]  /*9340*/  BRA `(.L_x_3092) ;  /* 0xfffffff000587947 */ /* 0x000fea000383ffff */
.L_x_3060:
[----:B--2---:R2:W3:Y:S02]  /*9350*/  SYNCS.PHASECHK.TRANS64.TRYWAIT P1, [R12+URZ+0x36438], R3 ;  /* 0x036438030c0075a7 */ /* 0x0044e4000802017f */
[----:B---3--:R-:W-:Y:S05]  /*9360*/  @!P1 NANOSLEEP.SYNCS 0x989680 ;  /* 0x009896800000995d */ /* 0x008fea0003900000 */
[----:B------:R-:W3:Y:S02]  /*9370*/  @!P1 SYNCS.PHASECHK.TRANS64 P1, [R12+URZ+0x36438], R3 ;  /* 0x036438030c0095a7 */ /* 0x000ee4000802007f */
[----:B---3--:R-:W-:Y:S05]  /*9380*/  @!P1 BRA `(.L_x_3060) ;  /* 0xfffffffc00f09947 */ /* 0x008fea000383ffff */
[----:B------:R-:W-:Y:S05]  /*9390*/  BRA `(.L_x_3093) ;  /* 0xfffffff4000c7947 */ /* 0x000fea000383ffff */
.L_x_3062:
[----:B------:R-:W-:Y:S01]  /*93a0*/  BSSY B0, `(.L_x_3094) ;  /* 0x0000006000007945 */ /* 0x000fe20003800000 */
[----:B------:R-:W-:-:S07]  /*93b0*/  IMAD.MOV.U32 R15, RZ, RZ, -0x1 ;  /* 0xffffffffff0f7424 */ /* 0x000fce00078e00ff */
[----:B-1----:R-:W-:Y:S05]  /*93c0*/  WARPSYNC.COLLECTIVE R15, `(.L_x_3095) ;  /* 0x000000000f0c7348 */ /* 0x002fea0003c00000 */
[----:B------:R-:W-:Y:S02]  /*93d0*/  ELECT P6, UR62, PT ;  /* 0x00000000003e782f */ /* 0x000fe400038c0000 */
[----:B------:R-:W-:Y:S01]  /*93e0*/  MOV R14, UR62 ;  /* 0x0000003e000e7c02 */ /* 0x000fe20008000f00 */
[----:B-1----:R-:W-:Y:S10]  /*93f0*/  ENDCOLLECTIVE ;  /* 0x000000000000791b */ /* 0x002ff40003800000 */
.L_x_3095:
[----:B------:R-:W-:Y:S05]  /*9400*/  BSYNC B0 ;  /* 0x0000000000007941 */ /* 0x000fea0003800000 */
.L_x_3094:
[----:B------:R-:W-:Y:S01]  /*9410*/  PLOP3.LUT P0, PT, P6, PT, PT, 0x80, 0x0 ;  /* 0x000000000000781c */ /* 0x000fe2000370f070 */
[----:B------:R-:W-:-:S12]  /*9420*/  BRA `(.L_x_3096) ;  /* 0xfffffff400c87947 */ /* 0x000fd8000383ffff */
.L_x_3064:
[----:B--2---:R2:W3:Y:S02]  /*9430*/  SYNCS.PHASECHK.TRANS64.TRYWAIT P1, [R5+URZ], R2 ;  /* 0x00000002050075a7 */ /* 0x0044e4000802017f */
[----:B---3--:R-:W-:Y:S05]  /*9440*/  @!P1 NANOSLEEP.SYNCS 0x989680 ;  /* 0x009896800000995d */ /* 0x008fea0003900000 */
[----:B------:R-:W3:Y:S02]  /*9450*/  @!P1 SYNCS.PHASECHK.TRANS64 P1, [R5+URZ], R2 ;  /* 0x00000002050095a7 */ /* 0x000ee4000802007f */
[----:B---3--:R-:W-:Y:S05]  /*9460*/  @!P1 BRA `(.L_x_3064) ;  /* 0xfffffffc00f09947 */ /* 0x008fea000383ffff */
[----:B------:R-:W-:Y:S05]  /*9470*/  BRA `(.L_x_3097) ;  /* 0xfffffff800087947 */ /* 0x000fea000383ffff */
.L_x_3065:
[----:B---3--:R3:W4:Y:S02]  /*9480*/  SYNCS.PHASECHK.TRANS64.TRYWAIT P1, [R23+URZ], R0 ;  /* 0x00000000170075a7 */ /* 0x008724000802017f */
[----:B----4-:R-:W-:Y:S05]  /*9490*/  @!P1 NANOSLEEP.SYNCS 0x989680 ;  /* 0x009896800000995d */ /* 0x010fea0003900000 */
[----:B------:R-:W4:Y:S02]  /*94a0*/  @!P1 SYNCS.PHASECHK.TRANS64 P1, [R23+URZ], R0 ;  /* 0x00000000170095a7 */ /* 0x000f24000802007f */
[----:B----4-:R-:W-:Y:S05]  /*94b0*/  @!P1 BRA `(.L_x_3065) ;  /* 0xfffffffc00f09947 */ /* 0x010fea000383ffff */
[----:B------:R-:W-:Y:S05]  /*94c0*/  BRA `(.L_x_3098) ;  /* 0xfffffff400fc7947 */ /* 0x000fea000383ffff */
.L_x_3099:
        /* <DEDUP_REMOVED lines=11> */
.L_x_3874:


//--------------------- .text._ZN7cutlass13device_kernelIN5flash22FlashAttnBwdPreprocessIN4cute5tupleIJNS3_1CILi64EEENS5_ILi192EEEEEENS_10bfloat16_tEfNS_4arch4Sm90ELb1ELb0EEEEEvNT_6ParamsE --------------------------
	.section	.text._ZN7cutlass13device_kernelIN5flash22FlashAttnBwdPreprocessIN4cute5tupleIJNS3_1CILi64EEENS5_ILi192EEEEEENS_10bfloat16_tEfNS_4arch4Sm90ELb1ELb0EEEEEvNT_6ParamsE,"ax",@progbits
	.align	128
.text._ZN7cutlass13device_kernelIN5flash22FlashAttnBwdPreprocessIN4cute5tupleIJNS3_1CILi64EEENS5_ILi192EEEEEENS_10bfloat16_tEfNS_4arch4Sm90ELb1ELb0EEEEEvNT_6ParamsE:
        .type           _ZN7cutlass13device_kernelIN5flash22FlashAttnBwdPreprocessIN4cute5tupleIJNS3_1CILi64EEENS5_ILi192EEEEEENS_10bfloat16_tEfNS_4arch4Sm90ELb1ELb0EEEEEvNT_6ParamsE,@function
        .size           _ZN7cutlass13device_kernelIN5flash22FlashAttnBwdPreprocessIN4cute5tupleIJNS3_1CILi64EEENS5_ILi192EEEEEENS_10bfloat16_tEfNS_4arch4Sm90ELb1ELb0EEEEEvNT_6ParamsE,(.L_x_3875 - _ZN7cutlass13device_kernelIN5flash22FlashAttnBwdPreprocessIN4cute5tupleIJNS3_1CILi64EEENS5_ILi192EEEEEENS_10bfloat16_tEfNS_4arch4Sm90ELb1ELb0EEEEEvNT_6ParamsE)
        .other          _ZN7cutlass13device_kernelIN5flash22FlashAttnBwdPreprocessIN4cute5tupleIJNS3_1CILi64EEENS5_ILi192EEEEEENS_10bfloat16_tEfNS_4arch4Sm90ELb1ELb0EEEEEvNT_6ParamsE,@"STO_CUDA_ENTRY STV_DEFAULT"
_ZN7cutlass13device_kernelIN5flash22FlashAttnBwdPreprocessIN4cute5tupleIJNS3_1CILi64EEENS5_ILi192EEEEEENS_10bfloat16_tEfNS_4arch4Sm90ELb1ELb0EEEEEvNT_6ParamsE:
[----:B------:R-:W-:Y:S01]  /*0000*/  LDC R1, c[0x0][0x28] ;  /* 0x00000a00ff017b82 */ /* 0x000fe20000000800 */
[----:B------:R-:W0:Y:S01]  /*0010*/  S2R R55, SR_CTAID.X ;  /* 0x0000000000377919 */ /* 0x000e220000002500 */
[----:B------:R-:W-:-:S06]  /*0020*/  ULDC UR4, c[0x0][0x218] ;  /* 0x0000860000047ab9 */ /* 0x000fcc0000000800 */
[----:B------:R-:W1:Y:S01]  /*0030*/  S2UR UR8, SR_CTAID.Y ;  /* 0x00000000000879c3 */ /* 0x000e620000002600 */
[----:B------:R-:W-:Y:S01]  /*0040*/  IMAD.MOV.U32 R56, RZ, RZ, 0x7f800000 ;  /* 0x7f800000ff387424 */ /* 0x000fe200078e00ff */
[----:B------:R-:W2:Y:S01]  /*0050*/  S2R R57, SR_TID.X ;  /* 0x0000000000397919 */ /* 0x000ea20000002100 */
[----:B------:R-:W-:-:S05]  /*0060*/  ULDC.64 UR6, c[0x0][0x208] ;  /* 0x0000820000067ab9 */ /* 0x000fca0000000a00 */
[----:B------:R-:W3:Y:S08]  /*0070*/  S2UR UR9, SR_CTAID.Z ;  /* 0x00000000000979c3 */ /* 0x000ef00000002700 */
[----:B------:R-:W4:Y:S01]  /*0080*/  LDC.64 R30, c[0x0][0x250] ;  /* 0x00009400ff1e7b82 */ /* 0x000f220000000a00 */
[----:B-1----:R-:W-:-:S07]  /*0090*/  USHF.R.S32.HI UR10, URZ, 0x1f, UR8 ;  /* 0x0000001f3f0a7899 */ /* 0x002fce0008011408 */
[----:B------:R-:W1:Y:S01]  /*00a0*/  LDC.64 R38, c[0x0][0x238] ;  /* 0x00008e00ff267b82 */ /* 0x000e620000000a00 */
[----:B0-----:R-:W-:Y:S01]  /*00b0*/  IMAD.SHL.U32 R2, R55, 0x40, RZ ;  /* 0x0000004037027824 */ /* 0x001fe200078e00ff */
[----:B---3--:R-:W-:-:S06]  /*00c0*/  USHF.R.S32.HI UR11, URZ, 0x1f, UR9 ;  /* 0x0000001f3f0b7899 */ /* 0x008fcc0008011409 */
[----:B------:R-:W0:Y:S01]  /*00d0*/  LDC.64 R62, c[0x0][0x258] ;  /* 0x00009600ff3e7b82 */ /* 0x000e220000000a00 */
[----:B------:R-:W-:-:S04]  /*00e0*/  IADD3 R59, -R2, UR4, RZ ;  /* 0x00000004023b7c10 */ /* 0x000fc8000fffe1ff */
[----:B--2---:R-:W-:-:S04]  /*00f0*/  ISETP.GE.AND P0, PT, R57, R59, PT ;  /* 0x0000003b3900720c */ /* 0x004fc80003f06270 */
[----:B------:R-:W-:-:S13]  /*0100*/  ISETP.GT.OR P0, PT, R57, 0x3f, P0 ;  /* 0x0000003f3900780c */ /* 0x000fda0000704670 */
[----:B------:R-:W2:Y:S01]  /*0110*/  @!P0 LDC.64 R6, c[0x0][0x290] ;  /* 0x0000a400ff068b82 */ /* 0x000ea20000000a00 */
[----:B------:R-:W-:Y:S02]  /*0120*/  @!P0 SHF.R.S32.HI R5, RZ, 0x1f, R57 ;  /* 0x0000001fff058819 */ /* 0x000fe40000011439 */
[----:B------:R-:W-:-:S04]  /*0130*/  @!P0 IADD3 R4, P1, R2, R57, RZ ;  /* 0x0000003902048210 */ /* 0x000fc80007f3e0ff */
[----:B------:R-:W-:Y:S01]  /*0140*/  @!P0 LEA.HI.X.SX32 R5, R2, R5, 0x1, P1 ;  /* 0x0000000502058211 */ /* 0x000fe200008f0eff */
[----:B------:R-:W3:Y:S08]  /*0150*/  @!P0 LDC.64 R8, c[0x0][0x298] ;  /* 0x0000a600ff088b82 */ /* 0x000ef00000000a00 */
[----:B------:R-:W4:Y:S01]  /*0160*/  @!P0 LDC.64 R10, c[0x0][0x288] ;  /* 0x0000a200ff0a8b82 */ /* 0x000f220000000a00 */
[----:B--2---:R-:W-:-:S02]  /*0170*/  @!P0 IMAD R0, R6, UR10, RZ ;  /* 0x0000000a06008c24 */ /* 0x004fc4000f8e02ff */
[----:B------:R-:W-:-:S04]  /*0180*/  @!P0 IMAD.WIDE.U32 R4, R6, UR8, R4 ;  /* 0x0000000806048c25 */ /* 0x000fc8000f8e0004 */
[----:B------:R-:W-:Y:S02]  /*0190*/  @!P0 IMAD R7, R7, UR8, R0 ;  /* 0x0000000807078c24 */ /* 0x000fe4000f8e0200 */
[C---:B---3--:R-:W-:Y:S02]  /*01a0*/  @!P0 IMAD R0, R8.reuse, UR11, RZ ;  /* 0x0000000b08008c24 */ /* 0x048fe4000f8e02ff */
[----:B------:R-:W-:Y:S02]  /*01b0*/  @!P0 IMAD.IADD R5, R5, 0x1, R7 ;  /* 0x0000000105058824 */ /* 0x000fe400078e0207 */
[----:B------:R-:W-:Y:S02]  /*01c0*/  @!P0 IMAD R7, R9, UR9, R0 ;  /* 0x0000000909078c24 */ /* 0x000fe4000f8e0200 */
[----:B------:R-:W-:Y:S02]  /*01d0*/  @!P0 IMAD.WIDE.U32 R4, R8, UR9, R4 ;  /* 0x0000000908048c25 */ /* 0x000fe4000f8e0004 */
[----:B------:R-:W2:Y:S03]  /*01e0*/  LDC.64 R8, c[0x0][0x230] ;  /* 0x00008c00ff087b82 */ /* 0x000ea60000000a00 */
[----:B------:R-:W-:-:S02]  /*01f0*/  @!P0 IADD3 R0, R5, R7, RZ ;  /* 0x0000000705008210 */ /* 0x000fc40007ffe0ff */
[----:B----4-:R-:W-:-:S04]  /*0200*/  @!P0 LEA R6, P1, R4, R10, 0x2 ;  /* 0x0000000a04068211 */ /* 0x010fc800078210ff */
[----:B------:R-:W-:Y:S02]  /*0210*/  @!P0 LEA.HI.X R7, R4, R11, R0, 0x2, P1 ;  /* 0x0000000b04078211 */ /* 0x000fe400008f1400 */
[----:B------:R-:W-:-:S03]  /*0220*/  SHF.R.S32.HI R0, RZ, 0x1f, R57 ;  /* 0x0000001fff007819 */ /* 0x000fc60000011439 */
[----:B------:R1:W5:Y:S01]  /*0230*/  @!P0 LDG.E R56, desc[UR6][R6.64] ;  /* 0x0000000606388981 */ /* 0x000362000c1e1900 */
[----:B------:R-:W-:Y:S01]  /*0240*/  LEA.HI R0, R0, R57, RZ, 0x3 ;  /* 0x0000003900007211 */ /* 0x000fe200078f18ff */
[----:B------:R-:W-:Y:S01]  /*0250*/  BSSY B0, `(.L_x_3100) ;  /* 0x0000037000007945 */ /* 0x000fe20003800000 */
[----:B------:R-:W-:Y:S02]  /*0260*/  CS2R R10, SRZ ;  /* 0x00000000000a7805 */ /* 0x000fe4000001ff00 */
[----:B------:R-:W-:Y:S02]  /*0270*/  CS2R R12, SRZ ;  /* 0x00000000000c7805 */ /* 0x000fe4000001ff00 */
[----:B------:R-:W-:Y:S02]  /*0280*/  LOP3.LUT R54, R0, 0xfffffff8, RZ, 0xc0, !PT ;  /* 0xfffffff800367812 */ /* 0x000fe400078ec0ff */
[----:B------:R-:W-:Y:S02]  /*0290*/  CS2R R14, SRZ ;  /* 0x00000000000e7805 */ /* 0x000fe4000001ff00 */
[----:B------:R-:W-:-:S02]  /*02a0*/  SHF.R.S32.HI R52, RZ, 0x3, R0 ;  /* 0x00000003ff347819 */ /* 0x000fc40000011400 */
[----:B------:R-:W-:Y:S02]  /*02b0*/  CS2R R16, SRZ ;  /* 0x0000000000107805 */ /* 0x000fe4000001ff00 */
[----:B------:R-:W-:Y:S01]  /*02c0*/  CS2R R18, SRZ ;  /* 0x0000000000127805 */ /* 0x000fe2000001ff00 */
[----:B------:R-:W-:Y:S01]  /*02d0*/  IMAD.IADD R54, R57, 0x1, -R54 ;  /* 0x0000000139367824 */ /* 0x000fe200078e0a36 */
[----:B------:R-:W-:Y:S01]  /*02e0*/  ISETP.GE.AND P0, PT, R52, R59, PT ;  /* 0x0000003b3400720c */ /* 0x000fe20003f06270 */
[----:B--2---:R-:W-:Y:S01]  /*02f0*/  IMAD R4, R8, UR10, RZ ;  /* 0x0000000a08047c24 */ /* 0x004fe2000f8e02ff */
[----:B------:R-:W-:Y:S01]  /*0300*/  CS2R R24, SRZ ;  /* 0x0000000000187805 */ /* 0x000fe2000001ff00 */
[----:B-1----:R-:W-:Y:S01]  /*0310*/  IMAD R6, R38, UR11, RZ ;  /* 0x0000000b26067c24 */ /* 0x002fe2000f8e02ff */
[----:B------:R-:W-:Y:S01]  /*0320*/  SHF.L.U32 R60, R54, 0x3, RZ ;  /* 0x00000003363c7819 */ /* 0x000fe200000006ff */
[----:B------:R-:W-:Y:S01]  /*0330*/  IMAD R7, R9, UR8, R4 ;  /* 0x0000000809077c24 */ /* 0x000fe2000f8e0204 */
[----:B------:R-:W-:Y:S01]  /*0340*/  CS2R R20, SRZ ;  /* 0x0000000000147805 */ /* 0x000fe2000001ff00 */
[----:B------:R-:W-:Y:S01]  /*0350*/  VIADD R0, R52, 0x20 ;  /* 0x0000002034007836 */ /* 0x000fe20000000000 */
[----:B------:R-:W-:Y:S01]  /*0360*/  SHF.R.S32.HI R61, RZ, 0x1f, R60 ;  /* 0x0000001fff3d7819 */ /* 0x000fe2000001143c */
[----:B------:R-:W-:Y:S01]  /*0370*/  IMAD R39, R39, UR9, R6 ;  /* 0x0000000927277c24 */ /* 0x000fe2000f8e0206 */
[----:B------:R-:W-:-:S02]  /*0380*/  CS2R R22, SRZ ;  /* 0x0000000000167805 */ /* 0x000fc4000001ff00 */
[----:B------:R-:W-:Y:S02]  /*0390*/  SHF.R.S32.HI R53, RZ, 0x1f, R52 ;  /* 0x0000001fff357819 */ /* 0x000fe40000011434 */
[----:B------:R-:W-:Y:S01]  /*03a0*/  CS2R R26, SRZ ;  /* 0x00000000001a7805 */ /* 0x000fe2000001ff00 */
[----:B------:R-:W-:Y:S01]  /*03b0*/  IMAD.WIDE.U32 R4, R8, UR8, R60 ;  /* 0x0000000808047c25 */ /* 0x000fe2000f8e003c */
[----:B------:R-:W-:-:S03]  /*03c0*/  ISETP.GE.AND P1, PT, R0, R59, PT ;  /* 0x0000003b0000720c */ /* 0x000fc60003f26270 */
[C---:B------:R-:W-:Y:S02]  /*03d0*/  IMAD R8, R30.reuse, UR10, RZ ;  /* 0x0000000a1e087c24 */ /* 0x040fe4000f8e02ff */
[----:B------:R-:W-:Y:S01]  /*03e0*/  IMAD.IADD R5, R5, 0x1, R7 ;  /* 0x0000000105057824 */ /* 0x000fe200078e0207 */
[----:B------:R-:W-:Y:S01]  /*03f0*/  CS2R R6, SRZ ;  /* 0x0000000000067805 */ /* 0x000fe2000001ff00 */
[----:B------:R-:W-:Y:S01]  /*0400*/  IMAD R31, R31, UR8, R8 ;  /* 0x000000081f1f7c24 */ /* 0x000fe2000f8e0208 */
[----:B------:R-:W-:Y:S01]  /*0410*/  CS2R R8, SRZ ;  /* 0x0000000000087805 */ /* 0x000fe2000001ff00 */
[----:B------:R-:W-:-:S04]  /*0420*/  IMAD.WIDE.U32 R28, R30, UR8, R60 ;  /* 0x000000081e1c7c25 */ /* 0x000fc8000f8e003c */
[----:B------:R-:W-:Y:S01]  /*0430*/  IMAD.WIDE.U32 R34, R38, UR9, R4 ;  /* 0x0000000926227c25 */ /* 0x000fe2000f8e0004 */
[----:B------:R-:W-:Y:S02]  /*0440*/  CS2R R4, SRZ ;  /* 0x0000000000047805 */ /* 0x000fe4000001ff00 */
[----:B------:R-:W-:Y:S01]  /*0450*/  IADD3 R31, R29, R31, RZ ;  /* 0x0000001f1d1f7210 */ /* 0x000fe20007ffe0ff */
[----:B0-----:R-:W-:Y:S02]  /*0460*/  IMAD R40, R62, UR11, RZ ;  /* 0x0000000b3e287c24 */ /* 0x001fe4000f8e02ff */
[----:B------:R-:W-:Y:S01]  /*0470*/  IMAD.IADD R39, R35, 0x1, R39 ;  /* 0x0000000123277824 */ /* 0x000fe200078e0227 */
[----:B------:R-:W-:Y:S06]  /*0480*/  @P0 BRA `(.L_x_3101) ;  /* 0x00000000004c0947 */ /* 0x000fec0003800000 */
[----:B------:R-:W-:Y:S01]  /*0490*/  IMAD.WIDE R32, R55, 0x40, R52 ;  /* 0x0000004037207825 */ /* 0x000fe200078e0234 */
[----:B------:R-:W-:Y:S01]  /*04a0*/  ULDC.64 UR12, c[0x0][0x228] ;  /* 0x00008a00000c7ab9 */ /* 0x000fe20000000a00 */
[----:B------:R-:W-:Y:S01]  /*04b0*/  ULDC UR5, c[0x0][0x21c] ;  /* 0x0000870000057ab9 */ /* 0x000fe20000000800 */
[C---:B------:R-:W-:Y:S01]  /*04c0*/  IADD3 R41, R60.reuse, 0x80, RZ ;  /* 0x000000803c297810 */ /* 0x040fe20007ffe0ff */
[C---:B------:R-:W-:Y:S01]  /*04d0*/  VIADD R36, R60.reuse, 0x40 ;  /* 0x000000403c247836 */ /* 0x040fe20000000000 */
[----:B------:R-:W-:Y:S01]  /*04e0*/  ISETP.GE.AND P2, PT, R60, UR5, PT ;  /* 0x000000053c007c0c */ /* 0x000fe2000bf46270 */
[----:B------:R-:W-:Y:S01]  /*04f0*/  IMAD R33, R33, UR12, RZ ;  /* 0x0000000c21217c24 */ /* 0x000fe2000f8e02ff */
[----:B------:R-:W-:Y:S01]  /*0500*/  ISETP.GE.AND P4, PT, R41, UR5, PT ;  /* 0x0000000529007c0c */ /* 0x000fe2000bf86270 */
[----:B------:R-:W-:Y:S01]  /*0510*/  IMAD.MOV.U32 R38, RZ, RZ, R34 ;  /* 0x000000ffff267224 */ /* 0x000fe200078e0022 */
[----:B------:R-:W-:Y:S01]  /*0520*/  ISETP.GE.AND P3, PT, R36, UR5, PT ;  /* 0x0000000524007c0c */ /* 0x000fe2000bf66270 */
[----:B------:R-:W-:-:S02]  /*0530*/  IMAD R33, R32, UR13, R33 ;  /* 0x0000000d20217c24 */ /* 0x000fc4000f8e0221 */
[----:B------:R-:W-:Y:S01]  /*0540*/  IMAD.WIDE.U32 R36, R32, UR12, R38 ;  /* 0x0000000c20247c25 */ /* 0x000fe2000f8e0026 */
[----:B------:R-:W-:-:S03]  /*0550*/  ULDC.64 UR12, c[0x0][0x210] ;  /* 0x00008400000c7ab9 */ /* 0x000fc60000000a00 */
[----:B------:R-:W-:Y:S01]  /*0560*/  IMAD.IADD R33, R37, 0x1, R33 ;  /* 0x0000000125217824 */ /* 0x000fe200078e0221 */
[----:B------:R-:W-:-:S04]  /*0570*/  LEA R32, P5, R36, UR12, 0x1 ;  /* 0x0000000c24207c11 */ /* 0x000fc8000f8a08ff */
[----:B------:R-:W-:-:S05]  /*0580*/  LEA.HI.X R33, R36, UR13, R33, 0x1, P5 ;  /* 0x0000000d24217c11 */ /* 0x000fca000a8f0c21 */
[----:B------:R0:W5:Y:S04]  /*0590*/  @!P2 LDG.E.128 R4, desc[UR6][R32.64] ;  /* 0x000000062004a981 */ /* 0x000168000c1e1d00 */
[----:B------:R0:W5:Y:S04]  /*05a0*/  @!P3 LDG.E.128 R8, desc[UR6][R32.64+0x80] ;  /* 0x000080062008b981 */ /* 0x000168000c1e1d00 */
[----:B------:R0:W5:Y:S02]  /*05b0*/  @!P4 LDG.E.128 R20, desc[UR6][R32.64+0x100] ;  /* 0x000100062014c981 */ /* 0x000164000c1e1d00 */
.L_x_3101:
[----:B------:R-:W-:Y:S05]  /*05c0*/  BSYNC B0 ;  /* 0x0000000000007941 */ /* 0x000fea0003800000 */
.L_x_3100:
[----:B------:R-:W-:Y:S04]  /*05d0*/  BSSY B0, `(.L_x_3102) ;  /* 0x0000017000007945 */ /* 0x000fe80003800000 */
[----:B------:R-:W-:Y:S05]  /*05e0*/  @P1 BRA `(.L_x_3103) ;  /* 0x0000000000541947 */ /* 0x000fea0003800000 */
[----:B0-----:R-:W-:Y:S01]  /*05f0*/  IMAD.WIDE R32, R55, 0x40, R52 ;  /* 0x0000004037207825 */ /* 0x001fe200078e0234 */
[----:B------:R-:W-:Y:S01]  /*0600*/  ULDC.64 UR12, c[0x0][0x228] ;  /* 0x00008a00000c7ab9 */ /* 0x000fe20000000a00 */
[----:B------:R-:W-:Y:S01]  /*0610*/  ULDC UR5, c[0x0][0x21c] ;  /* 0x0000870000057ab9 */ /* 0x000fe20000000800 */
[----:B------:R-:W-:Y:S01]  /*0620*/  IADD3 R36, R60, 0x80, RZ ;  /* 0x000000803c247810 */ /* 0x000fe20007ffe0ff */
[----:B------:R-:W-:Y:S01]  /*0630*/  IMAD.MOV.U32 R35, RZ, RZ, R39 ;  /* 0x000000ffff237224 */ /* 0x000fe200078e0027 */
[----:B------:R-:W-:Y:S02]  /*0640*/  IADD3 R37, P2, R32, 0x20, RZ ;  /* 0x0000002020257810 */ /* 0x000fe40007f5e0ff */
[C---:B------:R-:W-:Y:S02]  /*0650*/  ISETP.GE.AND P3, PT, R60.reuse, UR5, PT ;  /* 0x000000053c007c0c */ /* 0x040fe4000bf66270 */
[----:B------:R-:W-:Y:S01]  /*0660*/  IADD3.X R32, RZ, R33, RZ, P2, !PT ;  /* 0x00000021ff207210 */ /* 0x000fe200017fe4ff */
[----:B------:R-:W-:Y:S01]  /*0670*/  VIADD R33, R60, 0x40 ;  /* 0x000000403c217836 */ /* 0x000fe20000000000 */
[----:B------:R-:W-:Y:S01]  /*0680*/  ISETP.GE.AND P5, PT, R36, UR5, PT ;  /* 0x0000000524007c0c */ /* 0x000fe2000bfa6270 */
[----:B------:R-:W-:-:S03]  /*0690*/  IMAD.WIDE.U32 R34, R37, UR12, R34 ;  /* 0x0000000c25227c25 */ /* 0x000fc6000f8e0022 */
[----:B------:R-:W-:Y:S01]  /*06a0*/  ISETP.GE.AND P4, PT, R33, UR5, PT ;  /* 0x0000000521007c0c */ /* 0x000fe2000bf86270 */
[----:B------:R-:W-:-:S04]  /*06b0*/  IMAD R32, R32, UR12, RZ ;  /* 0x0000000c20207c24 */ /* 0x000fc8000f8e02ff */
[----:B------:R-:W-:Y:S01]  /*06c0*/  IMAD R33, R37, UR13, R32 ;  /* 0x0000000d25217c24 */ /* 0x000fe2000f8e0220 */
[----:B------:R-:W-:Y:S02]  /*06d0*/  ULDC.64 UR12, c[0x0][0x210] ;  /* 0x00008400000c7ab9 */ /* 0x000fe40000000a00 */
[----:B------:R-:W-:Y:S01]  /*06e0*/  LEA R32, P2, R34, UR12, 0x1 ;  /* 0x0000000c22207c11 */ /* 0x000fe2000f8408ff */
[----:B------:R-:W-:-:S05]  /*06f0*/  IMAD.IADD R33, R35, 0x1, R33 ;  /* 0x0000000123217824 */ /* 0x000fca00078e0221 */
[----:B------:R-:W-:-:S05]  /*0700*/  LEA.HI.X R33, R34, UR13, R33, 0x1, P2 ;  /* 0x0000000d22217c11 */ /* 0x000fca00090f0c21 */
[----:B------:R1:W5:Y:S04]  /*0710*/  @!P3 LDG.E.128 R12, desc[UR6][R32.64] ;  /* 0x00000006200cb981 */ /* 0x000368000c1e1d00 */
[----:B------:R1:W5:Y:S04]  /*0720*/  @!P4 LDG.E.128 R16, desc[UR6][R32.64+0x80] ;  /* 0x000080062010c981 */ /* 0x000368000c1e1d00 */
[----:B------:R1:W5:Y:S02]  /*0730*/  @!P5 LDG.E.128 R24, desc[UR6][R32.64+0x100] ;  /* 0x000100062018d981 */ /* 0x000364000c1e1d00 */
.L_x_3103:
[----:B------:R-:W-:Y:S05]  /*0740*/  BSYNC B0 ;  /* 0x0000000000007941 */ /* 0x000fea0003800000 */
.L_x_3102:
[----:B------:R-:W-:Y:S01]  /*0750*/  IMAD.MOV.U32 R30, RZ, RZ, R28 ;  /* 0x000000ffff1e7224 */ /* 0x000fe200078e001c */
[----:B------:R-:W-:Y:S01]  /*0760*/  BSSY B0, `(.L_x_3104) ;  /* 0x000003a000007945 */ /* 0x000fe20003800000 */
[----:B------:R-:W-:Y:S01]  /*0770*/  IMAD R65, R63, UR9, R40 ;  /* 0x000000093f417c24 */ /* 0x000fe2000f8e0228 */
[----:B------:R-:W-:Y:S01]  /*0780*/  CS2R R28, SRZ ;  /* 0x00000000001c7805 */ /* 0x000fe2000001ff00 */
[----:B------:R-:W-:Y:S01]  /*0790*/  IMAD.WIDE.U32 R62, R62, UR9, R30 ;  /* 0x000000093e3e7c25 */ /* 0x000fe2000f8e001e */
[----:B------:R-:W-:Y:S02]  /*07a0*/  CS2R R30, SRZ ;  /* 0x00000000001e7805 */ /* 0x000fe4000001ff00 */
[----:B01----:R-:W-:Y:S02]  /*07b0*/  CS2R R32, SRZ ;  /* 0x0000000000207805 */ /* 0x003fe4000001ff00 */
        /* <DEDUP_REMOVED lines=9> */
[----:B------:R-:W-:Y:S01]  /*0850*/  IADD3 R65, R63, R65, RZ ;  /* 0x000000413f417210 */ /* 0x000fe20007ffe0ff */
[----:B------:R-:W-:Y:S06]  /*0860*/  @P0 BRA `(.L_x_3105) ;  /* 0x0000000000a40947 */ /* 0x000fec0003800000 */
[----:B------:R-:W-:Y:S01]  /*0870*/  ULDC UR5, c[0x0][0x21c] ;  /* 0x0000870000057ab9 */ /* 0x000fe20000000800 */
[C---:B------:R-:W-:Y:S01]  /*0880*/  VIADD R58, R60.reuse, 0x40 ;  /* 0x000000403c3a7836 */ /* 0x040fe20000000000 */
[C---:B------:R-:W-:Y:S01]  /*0890*/  ISETP.GE.AND P2, PT, R60.reuse, UR5, PT ;  /* 0x000000053c007c0c */ /* 0x040fe2000bf46270 */
[----:B------:R-:W-:-:S03]  /*08a0*/  VIADD R64, R60, 0x80 ;  /* 0x000000803c407836 */ /* 0x000fc60000000000 */
[----:B------:R-:W-:Y:S02]  /*08b0*/  ISETP.GE.AND P3, PT, R58, UR5, PT ;  /* 0x000000053a007c0c */ /* 0x000fe4000bf66270 */
[----:B------:R-:W-:-:S07]  /*08c0*/  ISETP.GE.AND P5, PT, R64, UR5, PT ;  /* 0x0000000540007c0c */ /* 0x000fce000bfa6270 */
[----:B------:R-:W0:Y:S01]  /*08d0*/  @!P2 LDC.64 R76, c[0x0][0x248] ;  /* 0x00009200ff4cab82 */ /* 0x000e220000000a00 */
[----:B------:R-:W-:Y:S01]  /*08e0*/  @!P2 IMAD.WIDE R68, R55, 0x40, R52 ;  /* 0x000000403744a825 */ /* 0x000fe200078e0234 */
[----:B------:R-:W-:-:S03]  /*08f0*/  @!P2 MOV R64, R62 ;  /* 0x0000003e0040a202 */ /* 0x000fc60000000f00 */
[----:B------:R-:W-:Y:S01]  /*0900*/  @!P3 IMAD.WIDE R78, R55, 0x40, R52 ;  /* 0x00000040374eb825 */ /* 0x000fe200078e0234 */
[----:B------:R-:W-:Y:S02]  /*0910*/  @!P5 MOV R84, R62 ;  /* 0x0000003e0054d202 */ /* 0x000fe40000000f00 */
[----:B------:R-:W1:Y:S01]  /*0920*/  @!P3 LDC.64 R80, c[0x0][0x248] ;  /* 0x00009200ff50bb82 */ /* 0x000e620000000a00 */
[----:B------:R-:W-:-:S07]  /*0930*/  @!P5 IMAD.MOV.U32 R85, RZ, RZ, R65 ;  /* 0x000000ffff55d224 */ /* 0x000fce00078e0041 */
[----:B------:R-:W2:Y:S08]  /*0940*/  @!P5 LDC.64 R82, c[0x0][0x248] ;  /* 0x00009200ff52db82 */ /* 0x000eb00000000a00 */
[----:B------:R-:W3:Y:S01]  /*0950*/  @!P2 LDC.64 R74, c[0x0][0x240] ;  /* 0x00009000ff4aab82 */ /* 0x000ee20000000a00 */
[-C--:B0-----:R-:W-:Y:S02]  /*0960*/  @!P2 IMAD R87, R69, R76.reuse, RZ ;  /* 0x0000004c4557a224 */ /* 0x081fe400078e02ff */
[----:B------:R-:W-:-:S04]  /*0970*/  @!P2 IMAD.WIDE.U32 R72, R68, R76, R64 ;  /* 0x0000004c4448a225 */ /* 0x000fc800078e0040 */
[----:B------:R-:W-:Y:S01]  /*0980*/  @!P2 IMAD R87, R68, R77, R87 ;  /* 0x0000004d4457a224 */ /* 0x000fe200078e0257 */
[----:B------:R-:W0:Y:S01]  /*0990*/  @!P3 LDC.64 R70, c[0x0][0x240] ;  /* 0x00009000ff46bb82 */ /* 0x000e220000000a00 */
[----:B------:R-:W-:Y:S02]  /*09a0*/  @!P3 IMAD.MOV.U32 R68, RZ, RZ, R62 ;  /* 0x000000ffff44b224 */ /* 0x000fe400078e003e */
[----:B------:R-:W-:Y:S02]  /*09b0*/  @!P3 IMAD.MOV.U32 R69, RZ, RZ, R65 ;  /* 0x000000ffff45b224 */ /* 0x000fe400078e0041 */
[----:B------:R-:W-:-:S03]  /*09c0*/  @!P5 IMAD.WIDE R76, R55, 0x40, R52 ;  /* 0x00000040374cd825 */ /* 0x000fc600078e0234 */
[----:B------:R-:W4:Y:S01]  /*09d0*/  @!P5 LDC.64 R66, c[0x0][0x240] ;  /* 0x00009000ff42db82 */ /* 0x000f220000000a00 */
[----:B-1----:R-:W-:-:S04]  /*09e0*/  @!P3 IMAD.WIDE.U32 R68, R78, R80, R68 ;  /* 0x000000504e44b225 */ /* 0x002fc800078e0044 */
[----:B------:R-:W-:Y:S02]  /*09f0*/  @!P3 IMAD R80, R79, R80, RZ ;  /* 0x000000504f50b224 */ /* 0x000fe400078e02ff */
[----:B--2---:R-:W-:Y:S01]  /*0a00*/  @!P5 IMAD R58, R77, R82, RZ ;  /* 0x000000524d3ad224 */ /* 0x004fe200078e02ff */
[----:B---3--:R-:W-:Y:S01]  /*0a10*/  @!P2 LEA R74, P0, R72, R74, 0x1 ;  /* 0x0000004a484aa211 */ /* 0x008fe200078008ff */
[----:B------:R-:W-:-:S04]  /*0a20*/  @!P5 IMAD.WIDE.U32 R84, R76, R82, R84 ;  /* 0x000000524c54d225 */ /* 0x000fc800078e0054 */
[----:B------:R-:W-:Y:S02]  /*0a30*/  @!P3 IMAD R81, R78, R81, R80 ;  /* 0x000000514e51b224 */ /* 0x000fe400078e0250 */
[----:B------:R-:W-:Y:S01]  /*0a40*/  @!P5 IMAD R83, R76, R83, R58 ;  /* 0x000000534c53d224 */ /* 0x000fe200078e023a */
[----:B0-----:R-:W-:Y:S01]  /*0a50*/  @!P3 LEA R70, P4, R68, R70, 0x1 ;  /* 0x000000464446b211 */ /* 0x001fe200078808ff */
[----:B------:R-:W-:Y:S01]  /*0a60*/  @!P2 IMAD.IADD R87, R73, 0x1, R87 ;  /* 0x000000014957a824 */ /* 0x000fe200078e0257 */
[----:B------:R-:W-:Y:S01]  /*0a70*/  @!P3 IADD3 R81, R69, R81, RZ ;  /* 0x000000514551b210 */ /* 0x000fe20007ffe0ff */
[----:B------:R-:W-:-:S03]  /*0a80*/  @!P5 IMAD.IADD R83, R85, 0x1, R83 ;  /* 0x000000015553d824 */ /* 0x000fc600078e0253 */
[----:B------:R-:W-:Y:S02]  /*0a90*/  @!P2 LEA.HI.X R75, R72, R75, R87, 0x1, P0 ;  /* 0x0000004b484ba211 */ /* 0x000fe400000f0c57 */
[----:B----4-:R-:W-:Y:S02]  /*0aa0*/  @!P5 LEA R66, P6, R84, R66, 0x1 ;  /* 0x000000425442d211 */ /* 0x010fe400078c08ff */
[----:B------:R-:W-:Y:S01]  /*0ab0*/  @!P3 LEA.HI.X R71, R68, R71, R81, 0x1, P4 ;  /* 0x000000474447b211 */ /* 0x000fe200020f0c51 */
[----:B------:R0:W5:Y:S01]  /*0ac0*/  @!P2 LDG.E.128 R28, desc[UR6][R74.64] ;  /* 0x000000064a1ca981 */ /* 0x000162000c1e1d00 */
[----:B------:R-:W-:-:S03]  /*0ad0*/  @!P5 LEA.HI.X R67, R84, R67, R83, 0x1, P6 ;  /* 0x000000435443d211 */ /* 0x000fc600030f0c53 */
[----:B------:R0:W5:Y:S04]  /*0ae0*/  @!P3 LDG.E.128 R32, desc[UR6][R70.64+0x80] ;  /* 0x000080064620b981 */ /* 0x000168000c1e1d00 */
[----:B------:R0:W5:Y:S02]  /*0af0*/  @!P5 LDG.E.128 R44, desc[UR6][R66.64+0x100] ;  /* 0x00010006422cd981 */ /* 0x000164000c1e1d00 */
.L_x_3105:
[----:B------:R-:W-:Y:S05]  /*0b00*/  BSYNC B0 ;  /* 0x0000000000007941 */ /* 0x000fea0003800000 */
.L_x_3104:
[----:B------:R-:W-:Y:S04]  /*0b10*/  BSSY B0, `(.L_x_3106) ;  /* 0x0000017000007945 */ /* 0x000fe80003800000 */
[----:B------:R-:W-:Y:S05]  /*0b20*/  @P1 BRA `(.L_x_3107) ;  /* 0x0000000000541947 */ /* 0x000fea0003800000 */
[----:B0-----:R-:W-:Y:S01]  /*0b30*/  IMAD.WIDE R66, R55, 0x40, R52 ;  /* 0x0000004037427825 */ /* 0x001fe200078e0234 */
[----:B------:R-:W-:Y:S01]  /*0b40*/  ULDC UR5, c[0x0][0x21c] ;  /* 0x0000870000057ab9 */ /* 0x000fe20000000800 */
[----:B------:R-:W-:Y:S01]  /*0b50*/  MOV R63, R65 ;  /* 0x00000041003f7202 */ /* 0x000fe20000000f00 */
[----:B------:R-:W-:Y:S01]  /*0b60*/  ULDC.64 UR12, c[0x0][0x248] ;  /* 0x00009200000c7ab9 */ /* 0x000fe20000000a00 */
[----:B------:R-:W-:Y:S01]  /*0b70*/  VIADD R64, R60, 0x40 ;  /* 0x000000403c407836 */ /* 0x000fe20000000000 */
[----:B------:R-:W-:Y:S02]  /*0b80*/  IADD3 R61, P0, R66, 0x20, RZ ;  /* 0x00000020423d7810 */ /* 0x000fe40007f1e0ff */
[C---:B------:R-:W-:Y:S01]  /*0b90*/  ISETP.GE.AND P1, PT, R60.reuse, UR5, PT ;  /* 0x000000053c007c0c */ /* 0x040fe2000bf26270 */
[----:B------:R-:W-:Y:S01]  /*0ba0*/  VIADD R60, R60, 0x80 ;  /* 0x000000803c3c7836 */ /* 0x000fe20000000000 */
[----:B------:R-:W-:Y:S01]  /*0bb0*/  ISETP.GE.AND P2, PT, R64, UR5, PT ;  /* 0x0000000540007c0c */ /* 0x000fe2000bf46270 */
[----:B------:R-:W-:-:S02]  /*0bc0*/  IMAD.X R58, RZ, RZ, R67, P0 ;  /* 0x000000ffff3a7224 */ /* 0x000fc400000e0643 */
[----:B------:R-:W-:Y:S01]  /*0bd0*/  IMAD.WIDE.U32 R62, R61, UR12, R62 ;  /* 0x0000000c3d3e7c25 */ /* 0x000fe2000f8e003e */
[----:B------:R-:W-:-:S03]  /*0be0*/  ISETP.GE.AND P3, PT, R60, UR5, PT ;  /* 0x000000053c007c0c */ /* 0x000fc6000bf66270 */
[----:B------:R-:W-:-:S04]  /*0bf0*/  IMAD R58, R58, UR12, RZ ;  /* 0x0000000c3a3a7c24 */ /* 0x000fc8000f8e02ff */
[----:B------:R-:W-:Y:S01]  /*0c00*/  IMAD R61, R61, UR13, R58 ;  /* 0x0000000d3d3d7c24 */ /* 0x000fe2000f8e023a */
[----:B------:R-:W-:Y:S02]  /*0c10*/  ULDC.64 UR12, c[0x0][0x240] ;  /* 0x00009000000c7ab9 */ /* 0x000fe40000000a00 */
[----:B------:R-:W-:Y:S02]  /*0c20*/  LEA R60, P0, R62, UR12, 0x1 ;  /* 0x0000000c3e3c7c11 */ /* 0x000fe4000f8008ff */
[----:B------:R-:W-:-:S04]  /*0c30*/  IADD3 R61, R63, R61, RZ ;  /* 0x0000003d3f3d7210 */ /* 0x000fc80007ffe0ff */
[----:B------:R-:W-:-:S05]  /*0c40*/  LEA.HI.X R61, R62, UR13, R61, 0x1, P0 ;  /* 0x0000000d3e3d7c11 */ /* 0x000fca00080f0c3d */
[----:B------:R1:W5:Y:S04]  /*0c50*/  @!P1 LDG.E.128 R36, desc[UR6][R60.64] ;  /* 0x000000063c249981 */ /* 0x000368000c1e1d00 */
[----:B------:R1:W5:Y:S04]  /*0c60*/  @!P2 LDG.E.128 R40, desc[UR6][R60.64+0x80] ;  /* 0x000080063c28a981 */ /* 0x000368000c1e1d00 */
[----:B------:R1:W5:Y:S02]  /*0c70*/  @!P3 LDG.E.128 R48, desc[UR6][R60.64+0x100] ;  /* 0x000100063c30b981 */ /* 0x000364000c1e1d00 */
.L_x_3107:
[----:B------:R-:W-:Y:S05]  /*0c80*/  BSYNC B0 ;  /* 0x0000000000007941 */ /* 0x000fea0003800000 */
.L_x_3106:
[C---:B0----5:R-:W-:Y:S01]  /*0c90*/  IMAD.U32 R75, R32.reuse, 0x10000, RZ ;  /* 0x00010000204b7824 */ /* 0x061fe200078e00ff */
[----:B------:R-:W-:Y:S01]  /*0ca0*/  LOP3.LUT R68, R32, 0xffff0000, RZ, 0xc0, !PT ;  /* 0xffff000020447812 */ /* 0x000fe200078ec0ff */
[----:B------:R-:W-:Y:S01]  /*0cb0*/  IMAD.U32 R67, R31, 0x10000, RZ ;  /* 0x000100001f437824 */ /* 0x000fe200078e00ff */
[----:B------:R-:W-:Y:S01]  /*0cc0*/  LOP3.LUT R74, R4, 0xffff0000, RZ, 0xc0, !PT ;  /* 0xffff0000044a7812 */ /* 0x000fe200078ec0ff */
[----:B------:R-:W-:Y:S01]  /*0cd0*/  IMAD.U32 R69, R29, 0x10000, RZ ;  /* 0x000100001d457824 */ /* 0x000fe200078e00ff */
[----:B------:R-:W-:Y:S01]  /*0ce0*/  LOP3.LUT R79, R28, 0xffff0000, RZ, 0xc0, !PT ;  /* 0xffff00001c4f7812 */ /* 0x000fe200078ec0ff */
[----:B------:R-:W-:Y:S01]  /*0cf0*/  IMAD.U32 R66, R6, 0x10000, RZ ;  /* 0x0001000006427824 */ /* 0x000fe200078e00ff */
[C---:B------:R-:W-:Y:S01]  /*0d00*/  SHF.L.U32 R65, R33.reuse, 0x10, RZ ;  /* 0x0000001021417819 */ /* 0x040fe200000006ff */
[----:B------:R-:W-:Y:S01]  /*0d10*/  IMAD.U32 R77, R30, 0x10000, RZ ;  /* 0x000100001e4d7824 */ /* 0x000fe200078e00ff */
[----:B------:R-:W-:Y:S01]  /*0d20*/  LOP3.LUT R32, R33, 0xffff0000, RZ, 0xc0, !PT ;  /* 0xffff000021207812 */ /* 0x000fe200078ec0ff */
[----:B------:R-:W-:Y:S01]  /*0d30*/  IMAD.U32 R63, R4, 0x10000, RZ ;  /* 0x00010000043f7824 */ /* 0x000fe200078e00ff */
[----:B------:R-:W-:Y:S01]  /*0d40*/  LOP3.LUT R71, R31, 0xffff0000, RZ, 0xc0, !PT ;  /* 0xffff00001f477812 */ /* 0x000fe200078ec0ff */
[----:B------:R-:W-:Y:S01]  /*0d50*/  IMAD.U32 R4, R11, 0x10000, RZ ;  /* 0x000100000b047824 */ /* 0x000fe200078e00ff */
[----:B------:R-:W-:Y:S01]  /*0d60*/  LOP3.LUT R33, R12, 0xffff0000, RZ, 0xc0, !PT ;  /* 0xffff00000c217812 */ /* 0x000fe200078ec0ff */
[----:B------:R-:W-:Y:S01]  /*0d70*/  FMUL.FTZ R74, R74, R79 ;  /* 0x0000004f4a4a7220 */ /* 0x000fe20000410000 */
[----:B------:R-:W-:Y:S01]  /*0d80*/  LOP3.LUT R76, R36, 0xffff0000, RZ, 0xc0, !PT ;  /* 0xffff0000244c7812 */ /* 0x000fe200078ec0ff */
[----:B------:R-:W-:Y:S01]  /*0d90*/  IMAD.U32 R58, R5, 0x10000, RZ ;  /* 0x00010000053a7824 */ /* 0x000fe200078e00ff */
[----:B------:R-:W-:Y:S01]  /*0da0*/  SHF.L.U32 R72, R28, 0x10, RZ ;  /* 0x000000101c487819 */ /* 0x000fe200000006ff */
[----:B------:R-:W-:Y:S01]  /*0db0*/  BSSY B0, `(.L_x_3108) ;  /* 0x00000a4000007945 */ /* 0x000fe20003800000 */
[----:B------:R-:W-:Y:S01]  /*0dc0*/  LOP3.LUT R73, R29, 0xffff0000, RZ, 0xc0, !PT ;  /* 0xffff00001d497812 */ /* 0x000fe200078ec0ff */
[----:B------:R-:W-:Y:S01]  /*0dd0*/  FMUL.FTZ R76, R33, R76 ;  /* 0x0000004c214c7220 */ /* 0x000fe20000410000 */
[C---:B------:R-:W-:Y:S01]  /*0de0*/  SHF.L.U32 R64, R8.reuse, 0x10, RZ ;  /* 0x0000001008407819 */ /* 0x040fe200000006ff */
[----:B------:R-:W-:Y:S01]  /*0df0*/  FFMA.FTZ R63, R63, R72, R74 ;  /* 0x000000483f3f7223 */ /* 0x000fe2000001004a */
[----:B------:R-:W-:Y:S01]  /*0e00*/  LOP3.LUT R31, R8, 0xffff0000, RZ, 0xc0, !PT ;  /* 0xffff0000081f7812 */ /* 0x000fe200078ec0ff */
[----:B------:R-:W-:Y:S01]  /*0e10*/  IMAD.U32 R8, R9, 0x10000, RZ ;  /* 0x0001000009087824 */ /* 0x000fe200078e00ff */
[----:B-1----:R-:W-:Y:S01]  /*0e20*/  LOP3.LUT R61, R6, 0xffff0000, RZ, 0xc0, !PT ;  /* 0xffff0000063d7812 */ /* 0x002fe200078ec0ff */
[----:B------:R-:W-:Y:S01]  /*0e30*/  IMAD.U32 R6, R10, 0x10000, RZ ;  /* 0x000100000a067824 */ /* 0x000fe200078e00ff */
[----:B------:R-:W-:Y:S01]  /*0e40*/  SHF.L.U32 R28, R7, 0x10, RZ ;  /* 0x00000010071c7819 */ /* 0x000fe200000006ff */
[----:B------:R-:W-:Y:S01]  /*0e50*/  IMAD.U32 R33, R37, 0x10000, RZ ;  /* 0x0001000025217824 */ /* 0x000fe200078e00ff */
[----:B------:R-:W-:Y:S01]  /*0e60*/  LOP3.LUT R60, R7, 0xffff0000, RZ, 0xc0, !PT ;  /* 0xffff0000073c7812 */ /* 0x000fe200078ec0ff */
[----:B------:R-:W-:Y:S01]  /*0e70*/  FFMA.FTZ R63, R58, R69, R63 ;  /* 0x000000453a3f7223 */ /* 0x000fe2000001003f */
[----:B------:R-:W-:-:S02]  /*0e80*/  LOP3.LUT R70, R30, 0xffff0000, RZ, 0xc0, !PT ;  /* 0xffff00001e467812 */ /* 0x000fc400078ec0ff */
[----:B------:R-:W-:Y:S02]  /*0e90*/  LOP3.LUT R29, R9, 0xffff0000, RZ, 0xc0, !PT ;  /* 0xffff0000091d7812 */ /* 0x000fe400078ec0ff */
[----:B------:R-:W-:Y:S02]  /*0ea0*/  LOP3.LUT R7, R10, 0xffff0000, RZ, 0xc0, !PT ;  /* 0xffff00000a077812 */ /* 0x000fe400078ec0ff */
[C---:B------:R-:W-:Y:S02]  /*0eb0*/  SHF.L.U32 R9, R34.reuse, 0x10, RZ ;  /* 0x0000001022097819 */ /* 0x040fe400000006ff */
[----:B------:R-:W-:Y:S02]  /*0ec0*/  LOP3.LUT R30, R34, 0xffff0000, RZ, 0xc0, !PT ;  /* 0xffff0000221e7812 */ /* 0x000fe400078ec0ff */
[----:B------:R-:W-:Y:S01]  /*0ed0*/  LOP3.LUT R10, R11, 0xffff0000, RZ, 0xc0, !PT ;  /* 0xffff00000b0a7812 */ /* 0x000fe200078ec0ff */
[----:B------:R-:W-:Y:S01]  /*0ee0*/  IMAD.U32 R11, R12, 0x10000, RZ ;  /* 0x000100000c0b7824 */ /* 0x000fe200078e00ff */
[----:B------:R-:W-:Y:S01]  /*0ef0*/  SHF.L.U32 R34, R36, 0x10, RZ ;  /* 0x0000001024227819 */ /* 0x000fe200000006ff */
[----:B------:R-:W-:Y:S01]  /*0f00*/  IMAD.U32 R12, R13, 0x10000, RZ ;  /* 0x000100000d0c7824 */ /* 0x000fe200078e00ff */
[----:B------:R-:W-:Y:S01]  /*0f10*/  LOP3.LUT R62, R5, 0xffff0000, RZ, 0xc0, !PT ;  /* 0xffff0000053e7812 */ /* 0x000fe200078ec0ff */
[----:B------:R-:W-:Y:S01]  /*0f20*/  IMAD.U32 R5, R35, 0x10000, RZ ;  /* 0x0001000023057824 */ /* 0x000fe200078e00ff */
[----:B------:R-:W-:Y:S01]  /*0f30*/  LOP3.LUT R13, R13, 0xffff0000, RZ, 0xc0, !PT ;  /* 0xffff00000d0d7812 */ /* 0x000fe200078ec0ff */
[----:B------:R-:W-:Y:S01]  /*0f40*/  FFMA.FTZ R11, R11, R34, R76 ;  /* 0x000000220b0b7223 */ /* 0x000fe2000001004c */
[----:B------:R-:W-:Y:S01]  /*0f50*/  LOP3.LUT R36, R37, 0xffff0000, RZ, 0xc0, !PT ;  /* 0xffff000025247812 */ /* 0x000fe200078ec0ff */
[----:B------:R-:W-:Y:S01]  /*0f60*/  FFMA.FTZ R63, R62, R73, R63 ;  /* 0x000000493e3f7223 */ /* 0x000fe2000001003f */
[----:B------:R-:W-:-:S02]  /*0f70*/  IMAD.U32 R34, R38, 0x10000, RZ ;  /* 0x0001000026227824 */ /* 0x000fc400078e00ff */
[----:B------:R-:W-:Y:S01]  /*0f80*/  FFMA.FTZ R12, R12, R33, R11 ;  /* 0x000000210c0c7223 */ /* 0x000fe2000001000b */
[----:B------:R-:W-:Y:S01]  /*0f90*/  SHF.L.U32 R11, R14, 0x10, RZ ;  /* 0x000000100e0b7819 */ /* 0x000fe200000006ff */
[----:B------:R-:W-:Y:S01]  /*0fa0*/  FFMA.FTZ R66, R66, R77, R63 ;  /* 0x0000004d42427223 */ /* 0x000fe2000001003f */
[----:B------:R-:W-:Y:S01]  /*0fb0*/  LOP3.LUT R35, R35, 0xffff0000, RZ, 0xc0, !PT ;  /* 0xffff000023237812 */ /* 0x000fe200078ec0ff */
[----:B------:R-:W-:Y:S01]  /*0fc0*/  FFMA.FTZ R36, R13, R36, R12 ;  /* 0x000000240d247223 */ /* 0x000fe2000001000c */
[----:B------:R-:W-:Y:S01]  /*0fd0*/  LOP3.LUT R12, R14, 0xffff0000, RZ, 0xc0, !PT ;  /* 0xffff00000e0c7812 */ /* 0x000fe200078ec0ff */
[----:B------:R-:W-:Y:S01]  /*0fe0*/  FFMA.FTZ R61, R61, R70, R66 ;  /* 0x000000463d3d7223 */ /* 0x000fe20000010042 */
[----:B------:R-:W-:Y:S01]  /*0ff0*/  LOP3.LUT R13, R38, 0xffff0000, RZ, 0xc0, !PT ;  /* 0xffff0000260d7812 */ /* 0x000fe200078ec0ff */
[----:B------:R-:W-:Y:S01]  /*1000*/  FFMA.FTZ R33, R11, R34, R36 ;  /* 0x000000220b217223 */ /* 0x000fe20000010024 */
[----:B------:R-:W-:Y:S01]  /*1010*/  SHF.L.U32 R34, R39, 0x10, RZ ;  /* 0x0000001027227819 */ /* 0x000fe200000006ff */
[----:B------:R-:W-:-:S02]  /*1020*/  IMAD.U32 R11, R15, 0x10000, RZ ;  /* 0x000100000f0b7824 */ /* 0x000fc400078e00ff */
[----:B------:R-:W-:Y:S01]  /*1030*/  FFMA.FTZ R61, R28, R67, R61 ;  /* 0x000000431c3d7223 */ /* 0x000fe2000001003d */
[----:B------:R-:W-:Y:S01]  /*1040*/  FFMA.FTZ R12, R12, R13, R33 ;  /* 0x0000000d0c0c7223 */ /* 0x000fe20000010021 */
[----:B------:R-:W-:Y:S02]  /*1050*/  LOP3.LUT R14, R15, 0xffff0000, RZ, 0xc0, !PT ;  /* 0xffff00000f0e7812 */ /* 0x000fe400078ec0ff */
[----:B------:R-:W-:Y:S01]  /*1060*/  LOP3.LUT R39, R39, 0xffff0000, RZ, 0xc0, !PT ;  /* 0xffff000027277812 */ /* 0x000fe200078ec0ff */
[----:B------:R-:W-:Y:S01]  /*1070*/  FFMA.FTZ R13, R11, R34, R12 ;  /* 0x000000220b0d7223 */ /* 0x000fe2000001000c */
[----:B------:R-:W-:Y:S01]  /*1080*/  FFMA.FTZ R61, R60, R71, R61 ;  /* 0x000000473c3d7223 */ /* 0x000fe2000001003d */
[----:B------:R-:W-:Y:S01]  /*1090*/  SHF.L.U32 R28, R40, 0x10, RZ ;  /* 0x00000010281c7819 */ /* 0x000fe200000006ff */
[----:B------:R-:W-:Y:S02]  /*10a0*/  IMAD.U32 R11, R16, 0x10000, RZ ;  /* 0x00010000100b7824 */ /* 0x000fe400078e00ff */
[----:B------:R-:W-:Y:S01]  /*10b0*/  FFMA.FTZ R14, R14, R39, R13 ;  /* 0x000000270e0e7223 */ /* 0x000fe2000001000d */
[----:B------:R-:W-:Y:S01]  /*10c0*/  FFMA.FTZ R64, R64, R75, R61 ;  /* 0x0000004b40407223 */ /* 0x000fe2000001003d */
[----:B------:R-:W-:-:S02]  /*10d0*/  LOP3.LUT R12, R16, 0xffff0000, RZ, 0xc0, !PT ;  /* 0xffff0000100c7812 */ /* 0x000fc400078ec0ff */
[----:B------:R-:W-:Y:S01]  /*10e0*/  LOP3.LUT R13, R40, 0xffff0000, RZ, 0xc0, !PT ;  /* 0xffff0000280d7812 */ /* 0x000fe200078ec0ff */
[----:B------:R-:W-:Y:S01]  /*10f0*/  FFMA.FTZ R15, R11, R28, R14 ;  /* 0x0000001c0b0f7223 */ /* 0x000fe2000001000e */
[----:B------:R-:W-:Y:S01]  /*1100*/  FFMA.FTZ R31, R31, R68, R64 ;  /* 0x000000441f1f7223 */ /* 0x000fe20000010040 */
[----:B------:R-:W-:Y:S01]  /*1110*/  SHF.L.U32 R14, R41, 0x10, RZ ;  /* 0x00000010290e7819 */ /* 0x000fe200000006ff */
[C---:B------:R-:W-:Y:S02]  /*1120*/  IMAD.U32 R11, R17.reuse, 0x10000, RZ ;  /* 0x00010000110b7824 */ /* 0x040fe400078e00ff */
[----:B------:R-:W-:Y:S01]  /*1130*/  FFMA.FTZ R12, R12, R13, R15 ;  /* 0x0000000d0c0c7223 */ /* 0x000fe2000001000f */
[----:B------:R-:W-:Y:S01]  /*1140*/  FFMA.FTZ R8, R8, R65, R31 ;  /* 0x0000004108087223 */ /* 0x000fe2000001001f */
[----:B------:R-:W-:Y:S01]  /*1150*/  LOP3.LUT R16, R17, 0xffff0000, RZ, 0xc0, !PT ;  /* 0xffff000011107812 */ /* 0x000fe200078ec0ff */
[----:B------:R-:W-:Y:S01]  /*1160*/  IMAD.U32 R17, R46, 0x10000, RZ ;  /* 0x000100002e117824 */ /* 0x000fe200078e00ff */
[----:B------:R-:W-:Y:S01]  /*1170*/  LOP3.LUT R41, R41, 0xffff0000, RZ, 0xc0, !PT ;  /* 0xffff000029297812 */ /* 0x000fe200078ec0ff */
[----:B------:R-:W-:Y:S01]  /*1180*/  FFMA.FTZ R13, R11, R14, R12 ;  /* 0x0000000e0b0d7223 */ /* 0x000fe2000001000c */
[----:B------:R-:W-:Y:S01]  /*1190*/  FFMA.FTZ R29, R29, R32, R8 ;  /* 0x000000201d1d7223 */ /* 0x000fe20000010008 */
[C---:B------:R-:W-:Y:S01]  /*11a0*/  IMAD.U32 R8, R18.reuse, 0x10000, RZ ;  /* 0x0001000012087824 */ /* 0x040fe200078e00ff */
[----:B------:R-:W-:Y:S01]  /*11b0*/  LOP3.LUT R11, R18, 0xffff0000, RZ, 0xc0, !PT ;  /* 0xffff0000120b7812 */ /* 0x000fe200078ec0ff */
[----:B------:R-:W-:Y:S01]  /*11c0*/  FFMA.FTZ R41, R16, R41, R13 ;  /* 0x0000002910297223 */ /* 0x000fe2000001000d */
[----:B------:R-:W-:-:S02]  /*11d0*/  IMAD.U32 R13, R42, 0x10000, RZ ;  /* 0x000100002a0d7824 */ /* 0x000fc400078e00ff */
[----:B------:R-:W-:Y:S01]  /*11e0*/  FFMA.FTZ R6, R6, R9, R29 ;  /* 0x0000000906067223 */ /* 0x000fe2000001001d */
[----:B------:R-:W-:Y:S01]  /*11f0*/  LOP3.LUT R14, R42, 0xffff0000, RZ, 0xc0, !PT ;  /* 0xffff00002a0e7812 */ /* 0x000fe200078ec0ff */
[----:B------:R-:W-:Y:S02]  /*1200*/  FFMA.FTZ R16, R8, R13, R41 ;  /* 0x0000000d08107223 */ /* 0x000fe40000010029 */
[----:B------:R-:W-:Y:S01]  /*1210*/  FFMA.FTZ R13, R7, R30, R6 ;  /* 0x0000001e070d7223 */ /* 0x000fe20000010006 */
[----:B------:R-:W-:Y:S01]  /*1220*/  SHF.L.U32 R12, R19, 0x10, RZ ;  /* 0x00000010130c7819 */ /* 0x000fe200000006ff */
[----:B------:R-:W-:Y:S01]  /*1230*/  IMAD.U32 R6, R20, 0x10000, RZ ;  /* 0x0001000014067824 */ /* 0x000fe200078e00ff */
[----:B------:R-:W-:Y:S01]  /*1240*/  SHF.L.U32 R15, R43, 0x10, RZ ;  /* 0x000000102b0f7819 */ /* 0x000fe200000006ff */
[----:B------:R-:W-:Y:S01]  /*1250*/  FFMA.FTZ R29, R11, R14, R16 ;  /* 0x0000000e0b1d7223 */ /* 0x000fe20000010010 */
[----:B------:R-:W-:Y:S01]  /*1260*/  FFMA.FTZ R13, R4, R5, R13 ;  /* 0x00000005040d7223 */ /* 0x000fe2000001000d */
[----:B------:R-:W-:Y:S01]  /*1270*/  LOP3.LUT R18, R19, 0xffff0000, RZ, 0xc0, !PT ;  /* 0xffff000013127812 */ /* 0x000fe200078ec0ff */
[----:B------:R-:W-:Y:S01]  /*1280*/  IMAD.U32 R5, R44, 0x10000, RZ ;  /* 0x000100002c057824 */ /* 0x000fe200078e00ff */
[----:B------:R-:W-:Y:S01]  /*1290*/  LOP3.LUT R43, R43, 0xffff0000, RZ, 0xc0, !PT ;  /* 0xffff00002b2b7812 */ /* 0x000fe200078ec0ff */
[----:B------:R-:W-:Y:S01]  /*12a0*/  FFMA.FTZ R15, R12, R15, R29 ;  /* 0x0000000f0c0f7223 */ /* 0x000fe2000001001d */
[----:B------:R-:W-:Y:S01]  /*12b0*/  FFMA.FTZ R35, R10, R35, R13 ;  /* 0x000000230a237223 */ /* 0x000fe2000001000d */
[----:B------:R-:W-:Y:S01]  /*12c0*/  SHF.L.U32 R13, R48, 0x10, RZ ;  /* 0x00000010300d7819 */ /* 0x000fe200000006ff */
[----:B------:R-:W-:-:S02]  /*12d0*/  IMAD.U32 R4, R24, 0x10000, RZ ;  /* 0x0001000018047824 */ /* 0x000fc400078e00ff */
[----:B------:R-:W-:Y:S01]  /*12e0*/  FFMA.FTZ R15, R18, R43, R15 ;  /* 0x0000002b120f7223 */ /* 0x000fe2000001000f */
[----:B------:R-:W-:Y:S01]  /*12f0*/  LOP3.LUT R20, R20, 0xffff0000, RZ, 0xc0, !PT ;  /* 0xffff000014147812 */ /* 0x000fe200078ec0ff */
[----:B------:R-:W-:Y:S01]  /*1300*/  FFMA.FTZ R35, R6, R5, R35 ;  /* 0x0000000506237223 */ /* 0x000fe20000010023 */
[----:B------:R-:W-:Y:S01]  /*1310*/  LOP3.LUT R11, R44, 0xffff0000, RZ, 0xc0, !PT ;  /* 0xffff00002c0b7812 */ /* 0x000fe200078ec0ff */
[----:B------:R-:W-:Y:S01]  /*1320*/  FFMA.FTZ R13, R4, R13, R15 ;  /* 0x0000000d040d7223 */ /* 0x000fe2000001000f */
[----:B------:R-:W-:Y:S01]  /*1330*/  LOP3.LUT R24, R24, 0xffff0000, RZ, 0xc0, !PT ;  /* 0xffff000018187812 */ /* 0x000fe200078ec0ff */
[----:B------:R-:W-:Y:S01]  /*1340*/  IMAD.U32 R4, R25, 0x10000, RZ ;  /* 0x0001000019047824 */ /* 0x000fe200078e00ff */
[----:B------:R-:W-:Y:S01]  /*1350*/  LOP3.LUT R5, R48, 0xffff0000, RZ, 0xc0, !PT ;  /* 0xffff000030057812 */ /* 0x000fe200078ec0ff */
[----:B------:R-:W-:Y:S01]  /*1360*/  FFMA.FTZ R20, R20, R11, R35 ;  /* 0x0000000b14147223 */ /* 0x000fe20000010023 */
[----:B------:R-:W-:Y:S01]  /*1370*/  SHF.L.U32 R7, R21, 0x10, RZ ;  /* 0x0000001015077819 */ /* 0x000fe200000006ff */
[----:B------:R-:W-:Y:S01]  /*1380*/  IMAD.U32 R8, R22, 0x10000, RZ ;  /* 0x0001000016087824 */ /* 0x000fe200078e00ff */
[----:B------:R-:W-:Y:S01]  /*1390*/  SHF.L.U32 R14, R45, 0x10, RZ ;  /* 0x000000102d0e7819 */ /* 0x000fe200000006ff */
[----:B------:R-:W-:Y:S01]  /*13a0*/  FFMA.FTZ R5, R24, R5, R13 ;  /* 0x0000000518057223 */ /* 0x000fe2000001000d */
[----:B------:R-:W-:Y:S01]  /*13b0*/  SHF.L.U32 R11, R49, 0x10, RZ ;  /* 0x00000010310b7819 */ /* 0x000fe200000006ff */
[----:B------:R-:W0:Y:S01]  /*13c0*/  LDC.64 R12, c[0x0][0x2d0] ;  /* 0x0000b400ff0c7b82 */ /* 0x000e220000000a00 */
        /* <DEDUP_REMOVED lines=9> */
[----:B------:R-:W1:Y:S01]  /*1460*/  LDC.64 R14, c[0x0][0x2d8] ;  /* 0x0000b600ff0e7b82 */ /* 0x000e620000000a00 */
[----:B------:R-:W-:Y:S01]  /*1470*/  LOP3.LUT R22, R22, 0xffff0000, RZ, 0xc0, !PT ;  /* 0xffff000016167812 */ /* 0x000fe200078ec0ff */
        /* <DEDUP_REMOVED lines=8> */
[----:B------:R-:W-:Y:S01]  /*1500*/  IMAD.U32 R4, R27, 0x10000, RZ ;  /* 0x000100001b047824 */ /* 0x000fe200078e00ff */
[----:B------:R-:W-:Y:S01]  /*1510*/  SHF.L.U32 R28, R47, 0x10, RZ ;  /* 0x000000102f1c7819 */ /* 0x000fe200000006ff */
[----:B------:R-:W-:Y:S01]  /*1520*/  FFMA.FTZ R7, R26, R7, R25 ;  /* 0x000000071a077223 */ /* 0x000fe20000010019 */
[----:B------:R-:W-:-:S02]  /*1530*/  SHF.L.U32 R5, R51, 0x10, RZ ;  /* 0x0000001033057819 */ /* 0x000fc400000006ff */
[----:B------:R-:W-:Y:S01]  /*1540*/  LOP3.LUT R23, R23, 0xffff0000, RZ, 0xc0, !PT ;  /* 0xffff000017177812 */ /* 0x000fe200078ec0ff */
[----:B------:R-:W-:Y:S01]  /*1550*/  FFMA.FTZ R22, R9, R28, R22 ;  /* 0x0000001c09167223 */ /* 0x000fe20000010016 */
[----:B------:R-:W-:Y:S01]  /*1560*/  LOP3.LUT R30, R47, 0xffff0000, RZ, 0xc0, !PT ;  /* 0xffff00002f1e7812 */ /* 0x000fe200078ec0ff */
[----:B------:R-:W-:Y:S01]  /*1570*/  FFMA.FTZ R4, R4, R5, R7 ;  /* 0x0000000504047223 */ /* 0x000fe20000010007 */
[----:B------:R-:W-:Y:S02]  /*1580*/  LOP3.LUT R27, R27, 0xffff0000, RZ, 0xc0, !PT ;  /* 0xffff00001b1b7812 */ /* 0x000fe400078ec0ff */
[----:B------:R-:W-:Y:S01]  /*1590*/  LOP3.LUT R6, R51, 0xffff0000, RZ, 0xc0, !PT ;  /* 0xffff000033067812 */ /* 0x000fe200078ec0ff */
[----:B------:R-:W-:Y:S01]  /*15a0*/  FFMA.FTZ R22, R23, R30, R22 ;  /* 0x0000001e17167223 */ /* 0x000fe20000010016 */
[----:B------:R-:W-:-:S03]  /*15b0*/  ISETP.NE.AND P0, PT, R54, RZ, PT ;  /* 0x000000ff3600720c */ /* 0x000fc60003f05270 */
[----:B------:R-:W-:Y:S01]  /*15c0*/  FFMA.FTZ R6, R27, R6, R4 ;  /* 0x000000061b067223 */ /* 0x000fe20000010004 */
[----:B------:R-:W2:Y:S04]  /*15d0*/  SHFL.BFLY PT, R5, R22, 0x4, 0x1f ;  /* 0x0c801f0016057f89 */ /* 0x000ea800000e0000 */
[----:B------:R-:W3:Y:S01]  /*15e0*/  SHFL.BFLY PT, R7, R6, 0x4, 0x1f ;  /* 0x0c801f0006077f89 */ /* 0x000ee200000e0000 */
[----:B--2---:R-:W-:Y:S01]  /*15f0*/  FADD.FTZ R5, R22, R5 ;  /* 0x0000000516057221 */ /* 0x004fe20000010000 */
[----:B---3--:R-:W-:-:S04]  /*1600*/  FADD.FTZ R8, R6, R7 ;  /* 0x0000000706087221 */ /* 0x008fc80000010000 */
[----:B------:R-:W2:Y:S04]  /*1610*/  SHFL.BFLY PT, R4, R5, 0x2, 0x1f ;  /* 0x0c401f0005047f89 */ /* 0x000ea800000e0000 */
[----:B------:R-:W3:Y:S01]  /*1620*/  SHFL.BFLY PT, R7, R8, 0x2, 0x1f ;  /* 0x0c401f0008077f89 */ /* 0x000ee200000e0000 */
[----:B--2---:R-:W-:Y:S01]  /*1630*/  FADD.FTZ R4, R5, R4 ;  /* 0x0000000405047221 */ /* 0x004fe20000010000 */
[----:B---3--:R-:W-:-:S04]  /*1640*/  FADD.FTZ R9, R8, R7 ;  /* 0x0000000708097221 */ /* 0x008fc80000010000 */
[----:B------:R-:W2:Y:S04]  /*1650*/  SHFL.BFLY PT, R7, R4, 0x1, 0x1f ;  /* 0x0c201f0004077f89 */ /* 0x000ea800000e0000 */
[----:B------:R-:W3:Y:S01]  /*1660*/  SHFL.BFLY PT, R10, R9, 0x1, 0x1f ;  /* 0x0c201f00090a7f89 */ /* 0x000ee200000e0000 */
[----:B--2---:R-:W-:Y:S01]  /*1670*/  FADD.FTZ R16, R4, R7 ;  /* 0x0000000704107221 */ /* 0x004fe20000010000 */
[----:B---3--:R-:W-:Y:S01]  /*1680*/  FADD.FTZ R17, R9, R10 ;  /* 0x0000000a09117221 */ /* 0x008fe20000010000 */
[----:B01----:R-:W-:Y:S06]  /*1690*/  @P0 BRA `(.L_x_3109) ;  /* 0x0000000000540947 */ /* 0x003fec0003800000 */
[----:B------:R-:W0:Y:S01]  /*16a0*/  LDC.64 R8, c[0x0][0x278] ;  /* 0x00009e00ff087b82 */ /* 0x000e220000000a00 */
[----:B------:R-:W-:Y:S01]  /*16b0*/  SHF.R.S32.HI R3, RZ, 0x1f, R2 ;  /* 0x0000001fff037819 */ /* 0x000fe20000011402 */
[----:B------:R-:W-:Y:S01]  /*16c0*/  ULDC.64 UR12, c[0x0][0x260] ;  /* 0x00009800000c7ab9 */ /* 0x000fe20000000a00 */
[----:B------:R-:W-:-:S05]  /*16d0*/  ISETP.GE.AND P1, PT, R52, R59, PT ;  /* 0x0000003b3400720c */ /* 0x000fca0003f26270 */
[----:B------:R-:W1:Y:S01]  /*16e0*/  LDC.64 R10, c[0x0][0x280] ;  /* 0x0000a000ff0a7b82 */ /* 0x000e620000000a00 */
[C---:B0-----:R-:W-:Y:S02]  /*16f0*/  IMAD R6, R8.reuse, UR10, RZ ;  /* 0x0000000a08067c24 */ /* 0x041fe4000f8e02ff */
[----:B------:R-:W-:-:S04]  /*1700*/  IMAD.WIDE.U32 R4, R8, UR8, R2 ;  /* 0x0000000808047c25 */ /* 0x000fc8000f8e0002 */
[----:B------:R-:W-:Y:S02]  /*1710*/  IMAD R7, R9, UR8, R6 ;  /* 0x0000000809077c24 */ /* 0x000fe4000f8e0206 */
[C---:B-1----:R-:W-:Y:S02]  /*1720*/  IMAD R6, R10.reuse, UR11, RZ ;  /* 0x0000000b0a067c24 */ /* 0x042fe4000f8e02ff */
[----:B------:R-:W-:Y:S02]  /*1730*/  IMAD.IADD R5, R5, 0x1, R7 ;  /* 0x0000000105057824 */ /* 0x000fe400078e0207 */
[----:B------:R-:W-:Y:S02]  /*1740*/  IMAD R7, R11, UR9, R6 ;  /* 0x000000090b077c24 */ /* 0x000fe4000f8e0206 */
[----:B------:R-:W-:-:S03]  /*1750*/  IMAD.WIDE.U32 R4, R10, UR9, R4 ;  /* 0x000000090a047c25 */ /* 0x000fc6000f8e0004 */
[----:B------:R-:W-:-:S04]  /*1760*/  IADD3 R6, P0, R52, R4, RZ ;  /* 0x0000000434067210 */ /* 0x000fc80007f1e0ff */
[----:B------:R-:W-:Y:S02]  /*1770*/  IADD3.X R5, R53, R5, R7, P0, !PT ;  /* 0x0000000535057210 */ /* 0x000fe400007fe407 */
[----:B------:R-:W-:Y:S02]  /*1780*/  LEA R4, P2, R6, UR12, 0x2 ;  /* 0x0000000c06047c11 */ /* 0x000fe4000f8410ff */
[----:B------:R-:W-:Y:S02]  /*1790*/  ISETP.GE.AND P0, PT, R0, R59, PT ;  /* 0x0000003b0000720c */ /* 0x000fe40003f06270 */
[----:B------:R-:W-:Y:S02]  /*17a0*/  LEA.HI.X R5, R6, UR13, R5, 0x2, P2 ;  /* 0x0000000d06057c11 */ /* 0x000fe400090f1405 */
[----:B------:R-:W-:Y:S02]  /*17b0*/  FSEL R7, R16, RZ, !P1 ;  /* 0x000000ff10077208 */ /* 0x000fe40004800000 */
[----:B------:R-:W-:-:S03]  /*17c0*/  FSEL R9, R17, RZ, !P0 ;  /* 0x000000ff11097208 */ /* 0x000fc60004000000 */
[----:B------:R0:W-:Y:S04]  /*17d0*/  STG.E desc[UR6][R4.64], R7 ;  /* 0x0000000704007986 */ /* 0x0001e8000c101906 */
[----:B------:R0:W-:Y:S02]  /*17e0*/  STG.E desc[UR6][R4.64+0x80], R9 ;  /* 0x0000800904007986 */ /* 0x0001e4000c101906 */
.L_x_3109:
[----:B------:R-:W-:Y:S05]  /*17f0*/  BSYNC B0 ;  /* 0x0000000000007941 */ /* 0x000fea0003800000 */
.L_x_3108:
[----:B------:R-:W-:Y:S01]  /*1800*/  UIADD3 UR4, UR4, 0x3f, URZ ;  /* 0x0000003f04047890 */ /* 0x000fe2000fffe03f */
[----:B------:R-:W-:Y:S01]  /*1810*/  IMAD R0, R55, 0x3000, RZ ;  /* 0x0000300037007824 */ /* 0x000fe200078e02ff */
[----:B0-----:R-:W-:Y:S01]  /*1820*/  SHF.L.U32 R5, R57, 0x2, RZ ;  /* 0x0000000239057819 */ /* 0x001fe200000006ff */
[----:B------:R-:W-:Y:S01]  /*1830*/  IMAD R6, R14, UR11, RZ ;  /* 0x0000000b0e067c24 */ /* 0x000fe2000f8e02ff */
[----:B------:R-:W-:Y:S01]  /*1840*/  USHF.R.S32.HI UR5, URZ, 0x1f, UR4 ;  /* 0x0000001f3f057899 */ /* 0x000fe20008011404 */
[----:B------:R-:W-:Y:S01]  /*1850*/  BSSY B0, `(.L_x_3110) ;  /* 0x0000025000007945 */ /* 0x000fe20003800000 */
[----:B------:R-:W-:Y:S01]  /*1860*/  SHF.R.S32.HI R7, RZ, 0x1f, R5 ;  /* 0x0000001fff077819 */ /* 0x000fe20000011405 */
[----:B------:R-:W-:Y:S01]  /*1870*/  IMAD R9, R15, UR9, R6 ;  /* 0x000000090f097c24 */ /* 0x000fe2000f8e0206 */
[----:B------:R-:W-:Y:S01]  /*1880*/  IADD3 R4, P0, R0, R5, RZ ;  /* 0x0000000500047210 */ /* 0x000fe20007f1e0ff */
[----:B------:R-:W-:-:S03]  /*1890*/  ULEA.HI UR5, UR5, UR4, URZ, 0x6 ;  /* 0x0000000405057291 */ /* 0x000fc6000f8f303f */
[----:B------:R-:W-:Y:S01]  /*18a0*/  LEA.HI.X.SX32 R5, R0, R7, 0x1, P0 ;  /* 0x0000000700057211 */ /* 0x000fe200000f0eff */
[----:B------:R-:W-:Y:S01]  /*18b0*/  ULOP3.LUT UR5, UR5, 0xffffffc0, URZ, 0xc0, !UPT ;  /* 0xffffffc005057892 */ /* 0x000fe2000f8ec03f */
[C---:B------:R-:W-:Y:S02]  /*18c0*/  IMAD R0, R12.reuse, UR10, RZ ;  /* 0x0000000a0c007c24 */ /* 0x040fe4000f8e02ff */
[----:B------:R-:W-:-:S04]  /*18d0*/  IMAD.WIDE.U32 R4, R12, UR8, R4 ;  /* 0x000000080c047c25 */ /* 0x000fc8000f8e0004 */
[----:B------:R-:W-:Y:S01]  /*18e0*/  IMAD R7, R13, UR8, R0 ;  /* 0x000000080d077c24 */ /* 0x000fe2000f8e0200 */
[----:B------:R-:W-:-:S03]  /*18f0*/  IADD3 R0, -R2, UR5, RZ ;  /* 0x0000000502007c10 */ /* 0x000fc6000fffe1ff */
[----:B------:R-:W-:Y:S01]  /*1900*/  IMAD.IADD R5, R5, 0x1, R7 ;  /* 0x0000000105057824 */ /* 0x000fe200078e0207 */
[----:B------:R-:W-:Y:S01]  /*1910*/  ISETP.GE.AND P0, PT, R57, R0, PT ;  /* 0x000000003900720c */ /* 0x000fe20003f06270 */
[----:B------:R-:W-:-:S03]  /*1920*/  IMAD.WIDE.U32 R6, R14, UR9, R4 ;  /* 0x000000090e067c25 */ /* 0x000fc6000f8e0004 */
[----:B------:R-:W-:Y:S02]  /*1930*/  ISETP.GT.OR P0, PT, R57, 0x3f, P0 ;  /* 0x0000003f3900780c */ /* 0x000fe40000704670 */
[----:B------:R-:W-:-:S11]  /*1940*/  IADD3 R9, R7, R9, RZ ;  /* 0x0000000907097210 */ /* 0x000fd60007ffe0ff */
[----:B------:R-:W-:Y:S05]  /*1950*/  @P0 BRA `(.L_x_3111) ;  /* 0x0000000000500947 */ /* 0x000fea0003800000 */
[----:B------:R-:W0:Y:S01]  /*1960*/  LDC.64 R10, c[0x0][0x2a8] ;  /* 0x0000aa00ff0a7b82 */ /* 0x000e220000000a00 */
[----:B------:R-:W-:Y:S01]  /*1970*/  SHF.R.S32.HI R3, RZ, 0x1f, R57 ;  /* 0x0000001fff037819 */ /* 0x000fe20000011439 */
[----:B------:R-:W-:Y:S01]  /*1980*/  ULDC.64 UR4, c[0x0][0x2a0] ;  /* 0x0000a80000047ab9 */ /* 0x000fe20000000a00 */
[----:B------:R-:W-:-:S04]  /*1990*/  IADD3 R4, P0, R2, R57, RZ ;  /* 0x0000003902047210 */ /* 0x000fc80007f1e0ff */
[----:B------:R-:W-:Y:S01]  /*19a0*/  LEA.HI.X.SX32 R5, R2, R3, 0x1, P0 ;  /* 0x0000000302057211 */ /* 0x000fe200000f0eff */
[----:B------:R-:W1:Y:S01]  /*19b0*/  LDC.64 R12, c[0x0][0x2b0] ;  /* 0x0000ac00ff0c7b82 */ /* 0x000e620000000a00 */
[----:B------:R-:W-:Y:S01]  /*19c0*/  FSETP.NEU.FTZ.AND P0, PT, R56, -INF , PT ;  /* 0xff8000003800780b */ /* 0x000fe20003f1d000 */
[C---:B0-----:R-:W-:Y:S02]  /*19d0*/  IMAD R0, R10.reuse, UR10, RZ ;  /* 0x0000000a0a007c24 */ /* 0x041fe4000f8e02ff */
[----:B------:R-:W-:-:S04]  /*19e0*/  IMAD.WIDE.U32 R2, R10, UR8, R4 ;  /* 0x000000080a027c25 */ /* 0x000fc8000f8e0004 */
[----:B------:R-:W-:Y:S02]  /*19f0*/  IMAD R11, R11, UR8, R0 ;  /* 0x000000080b0b7c24 */ /* 0x000fe4000f8e0200 */
[----:B-1----:R-:W-:Y:S02]  /*1a00*/  IMAD R0, R12, UR11, RZ ;  /* 0x0000000b0c007c24 */ /* 0x002fe4000f8e02ff */
[----:B------:R-:W-:Y:S02]  /*1a10*/  IMAD.IADD R3, R3, 0x1, R11 ;  /* 0x0000000103037824 */ /* 0x000fe400078e020b */
[----:B------:R-:W-:Y:S02]  /*1a20*/  IMAD R5, R13, UR9, R0 ;  /* 0x000000090d057c24 */ /* 0x000fe4000f8e0200 */
[----:B------:R-:W-:Y:S01]  /*1a30*/  FMUL.FTZ R0, R56, 1.4426950216293334961 ;  /* 0x3fb8aa3b38007820 */ /* 0x000fe20000410000 */
[----:B------:R-:W-:-:S05]  /*1a40*/  IMAD.WIDE.U32 R2, R12, UR9, R2 ;  /* 0x000000090c027c25 */ /* 0x000fca000f8e0002 */
[----:B------:R-:W-:Y:S02]  /*1a50*/  IADD3 R3, R3, R5, RZ ;  /* 0x0000000503037210 */ /* 0x000fe40007ffe0ff */
[----:B------:R-:W-:-:S04]  /*1a60*/  LEA R4, P1, R2, UR4, 0x2 ;  /* 0x0000000402047c11 */ /* 0x000fc8000f8210ff */
[----:B------:R-:W-:Y:S02]  /*1a70*/  LEA.HI.X R5, R2, UR5, R3, 0x2, P1 ;  /* 0x0000000502057c11 */ /* 0x000fe400088f1403 */
[----:B------:R-:W-:-:S05]  /*1a80*/  FSEL R3, R0, RZ, P0 ;  /* 0x000000ff00037208 */ /* 0x000fca0000000000 */
[----:B------:R0:W-:Y:S02]  /*1a90*/  STG.E desc[UR6][R4.64], R3 ;  /* 0x0000000304007986 */ /* 0x0001e4000c101906 */
.L_x_3111:
[----:B------:R-:W-:Y:S05]  /*1aa0*/  BSYNC B0 ;  /* 0x0000000000007941 */ /* 0x000fea0003800000 */
.L_x_3110:
[----:B------:R-:W-:Y:S01]  /*1ab0*/  ULDC.64 UR12, c[0x0][0x2e8] ;  /* 0x0000ba00000c7ab9 */ /* 0x000fe20000000a00 */
[----:B------:R-:W-:Y:S01]  /*1ac0*/  ULDC.64 UR4, c[0x0][0x2b8] ;  /* 0x0000ae0000047ab9 */ /* 0x000fe20000000a00 */
[----:B------:R-:W-:Y:S02]  /*1ad0*/  ISETP.NE.U32.AND P0, PT, RZ, UR12, PT ;  /* 0x0000000cff007c0c */ /* 0x000fe4000bf05070 */
[C---:B------:R-:W-:Y:S02]  /*1ae0*/  LEA R2, P1, R6.reuse, UR4, 0x2 ;  /* 0x0000000406027c11 */ /* 0x040fe4000f8210ff */
[----:B------:R-:W-:Y:S02]  /*1af0*/  ISETP.NE.AND.EX P0, PT, RZ, UR13, PT, P0 ;  /* 0x0000000dff007c0c */ /* 0x000fe4000bf05300 */
[----:B0-----:R-:W-:Y:S02]  /*1b00*/  LEA.HI.X R3, R6, UR5, R9, 0x2, P1 ;  /* 0x0000000506037c11 */ /* 0x001fe400088f1409 */
[----:B------:R-:W-:-:S03]  /*1b10*/  ISETP.NE.OR P0, PT, R57, RZ, !P0 ;  /* 0x000000ff3900720c */ /* 0x000fc60004705670 */
[----:B------:R0:W-:Y:S04]  /*1b20*/  STG.E.128 desc[UR6][R2.64], RZ ;  /* 0x000000ff02007986 */ /* 0x0001e8000c101d06 */
        /* <DEDUP_REMOVED lines=10> */
[----:B------:R0:W-:Y:S01]  /*1bd0*/  STG.E.128 desc[UR6][R2.64+0xb000], RZ ;  /* 0x00b000ff02007986 */ /* 0x0001e2000c101d06 */
[----:B------:R-:W-:Y:S05]  /*1be0*/  @P0 EXIT ;  /* 0x000000000000094d */ /* 0x000fea0003800000 */
[----:B------:R-:W1:Y:S08]  /*1bf0*/  LDC R0, c[0x0][0x2e0] ;  /* 0x0000b800ff007b82 */ /* 0x000e700000000800 */
[----:B------:R-:W2:Y:S08]  /*1c00*/  LDC R4, c[0x0][0x220] ;  /* 0x00008800ff047b82 */ /* 0x000eb00000000800 */
[----:B0-----:R-:W0:Y:S01]  /*1c10*/  LDC.64 R2, c[0x0][0x2e8] ;  /* 0x0000ba00ff027b82 */ /* 0x001e220000000a00 */
[----:B-1----:R-:W-:-:S04]  /*1c20*/  IMAD R55, R55, R0, UR9 ;  /* 0x0000000937377e24 */ /* 0x002fc8000f8e0200 */
[----:B--2---:R-:W-:-:S04]  /*1c30*/  IMAD R55, R55, R4, UR8 ;  /* 0x0000000837377e24 */ /* 0x004fc8000f8e0204 */
[----:B0-----:R-:W-:-:S05]  /*1c40*/  IMAD.WIDE R2, R55, 0x4, R2 ;  /* 0x0000000437027825 */ /* 0x001fca00078e0202 */
[----:B------:R-:W-:Y:S01]  /*1c50*/  STG.E desc[UR6][R2.64], RZ ;  /* 0x000000ff02007986 */ /* 0x000fe2000c101906 */
[----:B------:R-:W-:Y:S05]  /*1c60*/  EXIT ;  /* 0x000000000000794d */ /* 0x000fea0003800000 */
.L_x_3112:
        /* <DEDUP_REMOVED lines=9> */
.L_x_3875:


//--------------------- .text._ZN7cutlass13device_kernelIN5flash11enable_sm90INS1_16FlashAttnBwdSm90INS1_25CollectiveMainloopBwdSm90ILi2ELi1ELi1EN4cute5tupleIJNS5_1CILi1EEES8_S8_EEENS6_IJNS7_ILi64EEENS7_ILi96EEENS7_ILi192EEEEEENS_10bfloat16_tEfNS_4arch4Sm90ELb1ELb0ELb0ELb1ELb0ELb0ELb1ELb0ELi3ELi1ELi1ELi1ELb0EEENS1_21CollectiveEpilogueBwdISD_SE_SG_Li384ELb1ELb1ELi3EEENS1_25SingleTileBwdLPTSchedulerILb1ELi96ELb0EEEEEEEEEvNT_6ParamsE --------------------------
	.section	.text._ZN7cutlass13device_kernelIN5flash11enable_sm90INS1_16FlashAttnBwdSm90INS1_25CollectiveMainloopBwdSm90ILi2ELi1ELi1EN4cute5tupleIJNS5_1CILi1EEES8_S8_EEENS6_IJNS7_ILi64EEENS7_ILi96EEENS7_ILi192EEEEEENS_10bfloat16_tEfNS_4arch4Sm90ELb1ELb0ELb0ELb1ELb0ELb0ELb1ELb0ELi3ELi1ELi1ELi1ELb0EEENS1_21CollectiveEpilogueBwdISD_SE_SG_Li384ELb1ELb1ELi3EEENS1_25SingleTileBwdLPTSchedulerILb1ELi96ELb0EEEEEEEEEvNT_6ParamsE,"ax",@progbits
	.align	128
.text._ZN7cutlass13device_kernelIN5flash11enable_sm90INS1_16FlashAttnBwdSm90INS1_25CollectiveMainloopBwdSm90ILi2ELi1ELi1EN4cute5tupleIJNS5_1CILi1EEES8_S8_EEENS6_IJNS7_ILi64EEENS7_ILi96EEENS7_ILi192EEEEEENS_10bfloat16_tEfNS_4arch4Sm90ELb1ELb0ELb0ELb1ELb0ELb0ELb1ELb0ELi3ELi1ELi1ELi1ELb0EEENS1_21CollectiveEpilogueBwdISD_SE_SG_Li384ELb1ELb1ELi3EEENS1_25SingleTileBwdLPTSchedulerILb1ELi96ELb0EEEEEEEEEvNT_6ParamsE:
        .type           _ZN7cutlass13device_kernelIN5flash11enable_sm90INS1_16FlashAttnBwdSm90INS1_25CollectiveMainloopBwdSm90ILi2ELi1ELi1EN4cute5tupleIJNS5_1CILi1EEES8_S8_EEENS6_IJNS7_ILi64EEENS7_ILi96EEENS7_ILi192EEEEEENS_10bfloat16_tEfNS_4arch4Sm90ELb1ELb0ELb0ELb1ELb0ELb0ELb1ELb0ELi3ELi1ELi1ELi1ELb0EEENS1_21CollectiveEpilogueBwdISD_SE_SG_Li384ELb1ELb1ELi3EEENS1_25SingleTileBwdLPTSchedulerILb1ELi96ELb0EEEEEEEEEvNT_6ParamsE,@function
        .size           _ZN7cutlass13device_kernelIN5flash11enable_sm90INS1_16FlashAttnBwdSm90INS1_25CollectiveMainloopBwdSm90ILi2ELi1ELi1EN4cute5tupleIJNS5_1CILi1EEES8_S8_EEENS6_IJNS7_ILi64EEENS7_ILi96EEENS7_ILi192EEEEEENS_10bfloat16_tEfNS_4arch4Sm90ELb1ELb0ELb0ELb1ELb0ELb0ELb1ELb0ELi3ELi1ELi1ELi1ELb0EEENS1_21CollectiveEpilogueBwdISD_SE_SG_Li384ELb1ELb1ELi3EEENS1_25SingleTileBwdLPTSchedulerILb1ELi96ELb0EEEEEEEEEvNT_6ParamsE,(.L_x_3876 - _ZN7cutlass13device_kernelIN5flash11enable_sm90INS1_16FlashAttnBwdSm90INS1_25CollectiveMainloopBwdSm90ILi2ELi1ELi1EN4cute5tupleIJNS5_1CILi1EEES8_S8_EEENS6_IJNS7_ILi64EEENS7_ILi96EEENS7_ILi192EEEEEENS_10bfloat16_tEfNS_4arch4Sm90ELb1ELb0ELb0ELb1ELb0ELb0ELb1ELb0ELi3ELi1ELi1ELi1ELb0EEENS1_21CollectiveEpilogueBwdISD_SE_SG_Li384ELb1ELb1ELi3EEENS1_25SingleTileBwdLPTSchedulerILb1ELi96ELb0EEEEEEEEEvNT_6ParamsE)
        .other          _ZN7cutlass13device_kernelIN5flash11enable_sm90INS1_16FlashAttnBwdSm90INS1_25CollectiveMainloopBwdSm90ILi2ELi1ELi1EN4cute5tupleIJNS5_1CILi1EEES8_S8_EEENS6_IJNS7_ILi64EEENS7_ILi96EEENS7_ILi192EEEEEENS_10bfloat16_tEfNS_4arch4Sm90ELb1ELb0ELb0ELb1ELb0ELb0ELb1ELb0ELi3ELi1ELi1ELi1ELb0EEENS1_21CollectiveEpilogueBwdISD_SE_SG_Li384ELb1ELb1ELi3EEENS1_25SingleTileBwdLPTSchedulerILb1ELi96ELb0EEEEEEEEEvNT_6ParamsE,@"STO_CUDA_ENTRY STV_DEFAULT"
_ZN7cutlass13device_kernelIN5flash11enable_sm90INS1_16FlashAttnBwdSm90INS1_25CollectiveMainloopBwdSm90ILi2ELi1ELi1EN4cute5tupleIJNS5_1CILi1EEES8_S8_EEENS6_IJNS7_ILi64EEENS7_ILi96EEENS7_ILi192EEEEEENS_10bfloat16_tEfNS_4arch4Sm90ELb1ELb0ELb0ELb1ELb0ELb0ELb1ELb0ELi3ELi1ELi1ELi1ELb0EEENS1_21CollectiveEpilogueBwdISD_SE_SG_Li384ELb1ELb1ELi3EEENS1_25SingleTileBwdLPTSchedulerILb1ELi96ELb0EEEEEEEEEvNT_6ParamsE:
        /* <DEDUP_REMOVED lines=23> */
.L_x_3114:
[----:B------:R-:W-:Y:S05]  /*0170*/  BSYNC B0 ;  /* 0x0000000000007941 */ /* 0x000fea0003800000 */
.L_x_3113:
        /* <DEDUP_REMOVED lines=34> */
.L_x_3115:
        /* <DEDUP_REMOVED lines=20> */
.L_x_3116:
[----:B---3--:R-:W-:Y:S01]  /*04e0*/  ISETP.NE.AND P0, PT, R2, RZ, PT ;  /* 0x000000ff0200720c */ /* 0x008fe20003f05270 */
[----:B------:R-:W-:Y:S01]  /*04f0*/  IMAD.MOV.U32 R2, RZ, RZ, 0x1 ;  /* 0x00000001ff027424 */ /* 0x000fe200078e00ff */
[----:B------:R-:W-:Y:S01]  /*0500*/  NOP ;  /* 0x0000000000007918 */ /* 0x000fe20000000000 */
[----:B------:R-:W-:Y:S01]  /*0510*/  ULDC.64 UR38, c[0x0][0x208] ;  /* 0x0000820000267ab9 */ /* 0x000fe20000000a00 */
[----:B------:R-:W-:Y:S02]  /*0520*/  BSSY B6, `(.L_x_3117) ;  /* 0x0000a9c000067945 */ /* 0x000fe40003800000 */
[----:B------:R-:W-:-:S05]  /*0530*/  SEL R2, R2, 0x2, !P0 ;  /* 0x0000000202027807 */ /* 0x000fca0004000000 */
[----:B------:R3:W-:Y:S01]  /*0540*/  STL [R1], R2 ;  /* 0x0000000201007387 */ /* 0x0007e20000100800 */
[----:B-12-4-:R-:W-:Y:S06]  /*0550*/  BAR.SYNC.DEFER_BLOCKING 0x0 ;  /* 0x0000000000007b1d */ /* 0x016fec0000010000 */
[----:B------:R-:W-:Y:S05]  /*0560*/  @!P0 BRA `(.L_x_3118) ;  /* 0x0000006000c88947 */ /* 0x000fea0003800000 */
.L_x_3119:
        /* <DEDUP_REMOVED lines=24> */
[----:B------:R-:W1:Y:S01]  /*06f0*/  LDC R3, c[0x0][0x8dc] ;  /* 0x00023700ff037b82 */ /* 0x000e620000000800 */
[----:B------:R-:W-:Y:S01]  /*0700*/  IMAD.U32 R152, RZ, RZ, UR4 ;  /* 0x00000004ff987e24 */ /* 0x000fe2000f8e00ff */
[----:B-1----:R-:W-:-:S13]  /*0710*/  ISETP.NE.AND P0, PT, R3, 0x1, PT ;  /* 0x000000010300780c */ /* 0x002fda0003f05270 */
[----:B------:R-:W1:Y:S02]  /*0720*/  @P0 LDC.64 R4, c[0x0][0x8e0] ;  /* 0x00023800ff040b82 */ /* 0x000e640000000a00 */
[----:B-1----:R-:W-:-:S05]  /*0730*/  @P0 IMAD.HI.U32 R0, R4, UR4, RZ ;  /* 0x0000000404000c27 */ /* 0x002fca000f8e00ff */
[----:B------:R-:W-:-:S05]  /*0740*/  @P0 SHF.R.U32.HI R152, RZ, R5, R0 ;  /* 0x00000005ff980219 */ /* 0x000fca0000011600 */
[----:B------:R-:W-:Y:S01]  /*0750*/  IMAD R0, R152, R3, RZ ;  /* 0x0000000398007224 */ /* 0x000fe200078e02ff */
[----:B------:R-:W-:Y:S06]  /*0760*/  BRA `(.L_x_3121) ;  /* 0x00000000001c7947 */ /* 0x000fec0003800000 */
.L_x_3120:
[----:B------:R-:W1:Y:S01]  /*0770*/  LDC R3, c[0x0][0x8c4] ;  /* 0x00023100ff037b82 */ /* 0x000e620000000800 */
[----:B------:R-:W-:Y:S01]  /*0780*/  IMAD.U32 R152, RZ, RZ, UR4 ;  /* 0x00000004ff987e24 */ /* 0x000fe2000f8e00ff */
[----:B-1----:R-:W-:-:S13]  /*0790*/  ISETP.NE.AND P0, PT, R3, 0x1, PT ;  /* 0x000000010300780c */ /* 0x002fda0003f05270 */
[----:B------:R-:W1:Y:S02]  /*07a0*/  @P0 LDC.64 R4, c[0x0][0x8c8] ;  /* 0x00023200ff040b82 */ /* 0x000e640000000a00 */
[----:B-1----:R-:W-:-:S05]  /*07b0*/  @P0 IMAD.HI.U32 R0, R4, UR4, RZ ;  /* 0x0000000404000c27 */ /* 0x002fca000f8e00ff */
[----:B------:R-:W-:-:S05]  /*07c0*/  @P0 SHF.R.U32.HI R152, RZ, R5, R0 ;  /* 0x00000005ff980219 */ /* 0x000fca0000011600 */
[----:B------:R-:W-:-:S07]  /*07d0*/  IMAD R0, R152, R3, RZ ;  /* 0x0000000398007224 */ /* 0x000fce00078e02ff */
.L_x_3121:
[----:B------:R-:W1:Y:S01]  /*07e0*/  LDC R153, c[0x0][0x8b8] ;  /* 0x00022e00ff997b82 */ /* 0x000e620000000800 */
[----:B------:R-:W-:Y:S01]  /*07f0*/  IADD3 R0, -R0, UR4, RZ ;  /* 0x0000000400007c10 */ /* 0x000fe2000fffe1ff */
[----:B------:R-:W-:Y:S02]  /*0800*/  ULDC.64 UR4, c[0x0][0x8f8] ;  /* 0x00023e0000047ab9 */ /* 0x000fe40000000a00 */
[----:B------:R-:W-:-:S04]  /*0810*/  ISETP.NE.U32.AND P0, PT, RZ, UR4, PT ;  /* 0x00000004ff007c0c */ /* 0x000fc8000bf05070 */
[----:B------:R-:W2:Y:S01]  /*0820*/  LDC R5, c[0x0][0x8c4] ;  /* 0x00023100ff057b82 */ /* 0x000ea20000000800 */
[----:B------:R-:W-:Y:S02]  /*0830*/  ISETP.NE.AND.EX P0, PT, RZ, UR5, PT, P0 ;  /* 0x00000005ff007c0c */ /* 0x000fe4000bf05300 */
[----:B-1----:R-:W-:Y:S01]  /*0840*/  ISETP.NE.AND P1, PT, R153, 0x1, PT ;  /* 0x000000019900780c */ /* 0x002fe20003f25270 */
[----:B--2---:R-:W-:-:S04]  /*0850*/  IMAD R5, R5, UR6, R0 ;  /* 0x0000000605057c24 */ /* 0x004fc8000f8e0200 */
[----:B------:R-:W-:-:S08]  /*0860*/  IMAD.MOV.U32 R19, RZ, RZ, R5 ;  /* 0x000000ffff137224 */ /* 0x000fd000078e0005 */
[----:B------:R-:W1:Y:S08]  /*0870*/  @P1 LDC R2, c[0x0][0x8bc] ;  /* 0x00022f00ff021b82 */ /* 0x000e700000000800 */
[----:B------:R-:W2:Y:S01]  /*0880*/  @P1 LDC R3, c[0x0][0x8c0] ;  /* 0x00023000ff031b82 */ /* 0x000ea20000000800 */
[----:B-1----:R-:W-:-:S05]  /*0890*/  @P1 IMAD.HI.U32 R0, R5, R2, RZ ;  /* 0x0000000205001227 */ /* 0x002fca00078e00ff */
[----:B--2---:R-:W-:-:S05]  /*08a0*/  @P1 SHF.R.U32.HI R19, RZ, R3, R0 ;  /* 0x00000003ff131219 */ /* 0x004fca0000011600 */
[----:B------:R-:W-:-:S04]  /*08b0*/  IMAD.MOV R0, RZ, RZ, -R19 ;  /* 0x000000ffff007224 */ /* 0x000fc800078e0a13 */
[----:B------:R-:W-:Y:S01]  /*08c0*/  IMAD R153, R153, R0, R5 ;  /* 0x0000000099997224 */ /* 0x000fe200078e0205 */
[----:B------:R-:W-:Y:S06]  /*08d0*/  @!P0 BRA `(.L_x_3122) ;  /* 0x0000000000108947 */ /* 0x000fec0003800000 */
[----:B------:R-:W1:Y:S02]  /*08e0*/  LDC.64 R2, c[0x0][0x8f8] ;  /* 0x00023e00ff027b82 */ /* 0x000e640000000a00 */
[----:B-1----:R-:W-:-:S05]  /*08f0*/  IMAD.WIDE R2, R19, 0x4, R2 ;  /* 0x0000000413027825 */ /* 0x002fca00078e0202 */
[----:B------:R2:W5:Y:S01]  /*0900*/  LDG.E R0, desc[UR38][R2.64] ;  /* 0x0000002602007981 */ /* 0x000562000c1e1900 */
[----:B------:R-:W-:Y:S05]  /*0910*/  BRA `(.L_x_3123) ;  /* 0x00000000002c7947 */ /* 0x000fea0003800000 */
.L_x_3122:
        /* <DEDUP_REMOVED lines=10> */
.L_x_3124:
[----:B------:R-:W1:Y:S02]  /*09c0*/  LDC R0, c[0x0][0x8ec] ;  /* 0x00023b00ff007b82 */ /* 0x000e640000000800 */
.L_x_3123:
[----:B-1---5:R-:W-:-:S04]  /*09d0*/  VIADD R0, R0, 0x5f ;  /* 0x0000005f00007836 */ /* 0x022fc80000000000 */
[----:B------:R-:W-:-:S05]  /*09e0*/  IMAD.HI R0, R0, 0x2aaaaaab, RZ ;  /* 0x2aaaaaab00007827 */ /* 0x000fca00078e02ff */
[----:B--2---:R-:W-:-:S04]  /*09f0*/  SHF.R.U32.HI R3, RZ, 0x1f, R0 ;  /* 0x0000001fff037819 */ /* 0x004fc80000011600 */
[----:B------:R-:W-:-:S04]  /*0a00*/  LEA.HI.SX32 R3, R0, R3, 0x1c ;  /* 0x0000000300037211 */ /* 0x000fc800078fe2ff */
[----:B------:R-:W-:-:S04]  /*0a10*/  ISETP.GE.AND P0, PT, R152, R3, PT ;  /* 0x000000039800720c */ /* 0x000fc80003f06270 */
[----:B------:R-:W-:-:S04]  /*0a20*/  SEL R19, R19, 0xffffffff, !P0 ;  /* 0xffffffff13137807 */ /* 0x000fc80004000000 */
[----:B------:R-:W-:-:S13]  /*0a30*/  ISETP.GE.AND P0, PT, R19, RZ, PT ;  /* 0x000000ff1300720c */ /* 0x000fda0003f06270 */
[----:B------:R-:W-:Y:S05]  /*0a40*/  @!P0 BRA `(.L_x_3125) ;  /* 0x000000a400248947 */ /* 0x000fea0003800000 */
[----:B------:R-:W-:Y:S01]  /*0a50*/  ULDC.64 UR4, c[0x0][0x780] ;  /* 0x0001e00000047ab9 */ /* 0x000fe20000000a00 */
[----:B------:R-:W1:Y:S01]  /*0a60*/  LDC R17, c[0x0][0x290] ;  /* 0x0000a400ff117b82 */ /* 0x000e620000000800 */
[----:B------:R-:W-:Y:S02]  /*0a70*/  ISETP.NE.U32.AND P0, PT, RZ, UR4, PT ;  /* 0x00000004ff007c0c */ /* 0x000fe4000bf05070 */
[----:B------:R-:W-:Y:S02]  /*0a80*/  SHF.R.S32.HI R155, RZ, 0x1f, R153 ;  /* 0x0000001fff9b7819 */ /* 0x000fe40000011499 */
[----:B------:R-:W-:-:S13]  /*0a90*/  ISETP.NE.AND.EX P0, PT, RZ, UR5, PT, P0 ;  /* 0x00000005ff007c0c */ /* 0x000fda000bf05300 */
[----:B------:R-:W-:Y:S05]  /*0aa0*/  @!P0 BRA `(.L_x_3126) ;  /* 0x0000000000108947 */ /* 0x000fea0003800000 */
[----:B------:R-:W2:Y:S02]  /*0ab0*/  LDC.64 R22, c[0x0][0x780] ;  /* 0x0001e000ff167b82 */ /* 0x000ea40000000a00 */
[----:B--2---:R-:W-:-:S06]  /*0ac0*/  IMAD.WIDE R22, R19, 0x4, R22 ;  /* 0x0000000413167825 */ /* 0x004fcc00078e0216 */
[----:B------:R2:W5:Y:S01]  /*0ad0*/  LDG.E R22, desc[UR38][R22.64] ;  /* 0x0000002616167981 */ /* 0x000562000c1e1900 */
[----:B------:R-:W-:Y:S05]  /*0ae0*/  BRA `(.L_x_3127) ;  /* 0x0000000000287947 */ /* 0x000fea0003800000 */
.L_x_3126:
        /* <DEDUP_REMOVED lines=10> */
.L_x_3127:
[----:B------:R-:W-:Y:S02]  /*0b90*/  ULDC.64 UR4, c[0x0][0x788] ;  /* 0x0001e20000047ab9 */ /* 0x000fe40000000a00 */
[----:B------:R-:W-:-:S04]  /*0ba0*/  ISETP.NE.U32.AND P0, PT, RZ, UR4, PT ;  /* 0x00000004ff007c0c */ /* 0x000fc8000bf05070 */
[----:B------:R-:W-:-:S13]  /*0bb0*/  ISETP.NE.AND.EX P0, PT, RZ, UR5, PT, P0 ;  /* 0x00000005ff007c0c */ /* 0x000fda000bf05300 */
[----:B------:R-:W-:Y:S05]  /*0bc0*/  @!P0 BRA `(.L_x_3128) ;  /* 0x0000000000108947 */ /* 0x000fea0003800000 */
[----:B------:R-:W4:Y:S02]  /*0bd0*/  LDC.64 R2, c[0x0][0x788] ;  /* 0x0001e200ff027b82 */ /* 0x000f240000000a00 */
[----:B----4-:R-:W-:-:S05]  /*0be0*/  IMAD.WIDE R2, R19, 0x4, R2 ;  /* 0x0000000413027825 */ /* 0x010fca00078e0202 */
[----:B-1----:R4:W5:Y:S01]  /*0bf0*/  LDG.E R17, desc[UR38][R2.64] ;  /* 0x0000002602117981 */ /* 0x002962000c1e1900 */
[----:B------:R-:W-:Y:S05]  /*0c00*/  BRA `(.L_x_3129) ;  /* 0x0000000000247947 */ /* 0x000fea0003800000 */
.L_x_3128:
[----:B------:R-:W-:Y:S02]  /*0c10*/  ULDC.64 UR4, c[0x0][0x778] ;  /* 0x0001de0000047ab9 */ /* 0x000fe40000000a00 */
[----:B------:R-:W-:-:S04]  /*0c20*/  ISETP.NE.U32.AND P0, PT, RZ, UR4, PT ;  /* 0x00000004ff007c0c */ /* 0x000fc8000bf05070 */
[----:B------:R-:W-:-:S13]  /*0c30*/  ISETP.NE.AND.EX P0, PT, RZ, UR5, PT, P0 ;  /* 0x00000005ff007c0c */ /* 0x000fda000bf05300 */
[----:B------:R-:W-:Y:S05]  /*0c40*/  @!P0 BRA `(.L_x_3129) ;  /* 0x0000000000148947 */ /* 0x000fea0003800000 */
[----:B------:R-:W4:Y:S02]  /*0c50*/  LDC.64 R2, c[0x0][0x778] ;  /* 0x0001de00ff027b82 */ /* 0x000f240000000a00 */
[----:B----4-:R-:W-:-:S05]  /*0c60*/  IMAD.WIDE R2, R19, 0x4, R2 ;  /* 0x0000000413027825 */ /* 0x010fca00078e0202 */
[----:B-1----:R-:W4:Y:S04]  /*0c70*/  LDG.E R17, desc[UR38][R2.64] ;  /* 0x0000002602117981 */ /* 0x002f28000c1e1900 */
[----:B------:R-:W4:Y:S02]  /*0c80*/  LDG.E R0, desc[UR38][R2.64+0x4] ;  /* 0x0000042602007981 */ /* 0x000f24000c1e1900 */
[----:B----4-:R-:W-:-:S07]  /*0c90*/  IMAD.IADD R17, R0, 0x1, -R17 ;  /* 0x0000000100117824 */ /* 0x010fce00078e0a11 */
.L_x_3129:
[C---:B-1-345:R-:W-:Y:S01]  /*0ca0*/  IMAD.IADD R3, R22.reuse, 0x1, -R17 ;  /* 0x0000000116037824 */ /* 0x07afe200078e0a11 */
[----:B------:R-:W-:Y:S01]  /*0cb0*/  ULDC UR4, c[0x0][0x74c] ;  /* 0x0001d30000047ab9 */ /* 0x000fe20000000800 */
[----:B------:R-:W-:Y:S01]  /*0cc0*/  VIADD R0, R22, 0x3f ;  /* 0x0000003f16007836 */ /* 0x000fe20000000000 */
[----:B------:R-:W-:Y:S01]  /*0cd0*/  PLOP3.LUT P0, PT, PT, PT, PT, 0x80, 0x0 ;  /* 0x000000000000781c */ /* 0x000fe20003f0f070 */
[----:B------:R-:W-:Y:S01]  /*0ce0*/  IMAD R3, R152, 0x60, R3 ;  /* 0x0000006098037824 */ /* 0x000fe200078e0203 */
[----:B------:R-:W-:Y:S02]  /*0cf0*/  CS2R R70, SRZ ;  /* 0x0000000000467805 */ /* 0x000fe4000001ff00 */
[----:B------:R-:W-:Y:S02]  /*0d00*/  CS2R R68, SRZ ;  /* 0x0000000000447805 */ /* 0x000fe4000001ff00 */
[----:B------:R-:W-:Y:S01]  /*0d10*/  CS2R R66, SRZ ;  /* 0x0000000000427805 */ /* 0x000fe2000001ff00 */
[----:B------:R-:W-:Y:S01]  /*0d20*/  VIADD R2, R3, -UR4 ;  /* 0x8000000403027c36 */ /* 0x000fe20008000000 */
[----:B------:R-:W-:-:S02]  /*0d30*/  SHF.R.S32.HI R3, RZ, 0x1f, R0 ;  /* 0x0000001fff037819 */ /* 0x000fc40000011400 */
[----:B------:R-:W-:Y:S02]  /*0d40*/  CS2R R64, SRZ ;  /* 0x0000000000407805 */ /* 0x000fe4000001ff00 */
[----:B------:R-:W-:Y:S02]  /*0d50*/  CS2R R62, SRZ ;  /* 0x00000000003e7805 */ /* 0x000fe4000001ff00 */
[----:B------:R-:W-:Y:S02]  /*0d60*/  CS2R R60, SRZ ;  /* 0x00000000003c7805 */ /* 0x000fe4000001ff00 */
[----:B------:R-:W-:Y:S02]  /*0d70*/  SHF.R.S32.HI R5, RZ, 0x1f, R2 ;  /* 0x0000001fff057819 */ /* 0x000fe40000011402 */
[----:B------:R-:W-:Y:S02]  /*0d80*/  CS2R R58, SRZ ;  /* 0x00000000003a7805 */ /* 0x000fe4000001ff00 */
[----:B------:R-:W-:-:S02]  /*0d90*/  LEA.HI R3, R3, R0, RZ, 0x6 ;  /* 0x0000000003037211 */ /* 0x000fc400078f30ff */
[----:B------:R-:W-:Y:S02]  /*0da0*/  CS2R R56, SRZ ;  /* 0x0000000000387805 */ /* 0x000fe4000001ff00 */
[----:B------:R-:W-:Y:S02]  /*0db0*/  LEA.HI R5, R5, R2, RZ, 0x6 ;  /* 0x0000000205057211 */ /* 0x000fe400078f30ff */
[----:B------:R-:W-:Y:S02]  /*0dc0*/  CS2R R54, SRZ ;  /* 0x0000000000367805 */ /* 0x000fe4000001ff00 */
[----:B------:R-:W-:Y:S02]  /*0dd0*/  SHF.R.S32.HI R18, RZ, 0x6, R3 ;  /* 0x00000006ff127819 */ /* 0x000fe40000011403 */
[----:B------:R-:W-:Y:S02]  /*0de0*/  CS2R R52, SRZ ;  /* 0x0000000000347805 */ /* 0x000fe4000001ff00 */
[----:B------:R-:W-:-:S02]  /*0df0*/  SHF.R.S32.HI R5, RZ, 0x6, R5 ;  /* 0x00000006ff057819 */ /* 0x000fc40000011405 */
[----:B------:R-:W-:Y:S02]  /*0e00*/  CS2R R50, SRZ ;  /* 0x0000000000327805 */ /* 0x000fe4000001ff00 */
[----:B------:R-:W-:Y:S02]  /*0e10*/  CS2R R48, SRZ ;  /* 0x0000000000307805 */ /* 0x000fe4000001ff00 */
[----:B------:R-:W-:Y:S02]  /*0e20*/  CS2R R46, SRZ ;  /* 0x00000000002e7805 */ /* 0x000fe4000001ff00 */
[----:B------:R-:W-:Y:S02]  /*0e30*/  VIMNMX R16, RZ, R5, !PT ;  /* 0x00000005ff107248 */ /* 0x000fe40007fe0100 */
[----:B------:R-:W-:Y:S02]  /*0e40*/  CS2R R44, SRZ ;  /* 0x00000000002c7805 */ /* 0x000fe4000001ff00 */
[----:B------:R-:W-:-:S02]  /*0e50*/  CS2R R42, SRZ ;  /* 0x00000000002a7805 */ /* 0x000fc4000001ff00 */
[----:B------:R-:W-:Y:S02]  /*0e60*/  CS2R R40, SRZ ;  /* 0x0000000000287805 */ /* 0x000fe4000001ff00 */
[----:B------:R-:W-:Y:S02]  /*0e70*/  ISETP.GT.AND P1, PT, R18, R16, PT ;  /* 0x000000101200720c */ /* 0x000fe40003f24270 */
        /* <DEDUP_REMOVED lines=45> */
[----:B------:R1:W3:Y:S01]  /*1150*/  LDC.64 R14, c[0x4][R2] ;  /* 0x01000000020e7b82 */ /* 0x0002e20000000a00 */
        /* <DEDUP_REMOVED lines=10> */
[----:B--23--:R-:W-:Y:S05]  /*1200*/  CALL.ABS.NOINC R14 ;  /* 0x000000000e007343 */ /* 0x00cfea0003c00000 */
.L_x_3132:
        /* <DEDUP_REMOVED lines=15> */
.L_x_3131:
        /* <DEDUP_REMOVED lines=20> */
.L_x_3134:
        /* <DEDUP_REMOVED lines=15> */
.L_x_3133:
[----:B------:R-:W1:Y:S01]  /*1530*/  S2R R2, SR_TID.X ;  /* 0x0000000000027919 */ /* 0x000e620000002100 */
[----:B------:R-:W-:Y:S01]  /*1540*/  UMOV UR4, 0xffffffff ;  /* 0xffffffff00047882 */ /* 0x000fe20000000000 */
[----:B-1----:R-:W-:-:S05]  /*1550*/  VIADD R0, R2, 0xffffff80 ;  /* 0xffffff8002007836 */ /* 0x002fca0000000000 */
[----:B------:R-:W-:-:S04]  /*1560*/  SHF.R.S32.HI R3, RZ, 0x1f, R0 ;  /* 0x0000001fff037819 */ /* 0x000fc80000011400 */
[----:B------:R-:W-:-:S04]  /*1570*/  LEA.HI R2, R3, R0, RZ, 0x7 ;  /* 0x0000000003027211 */ /* 0x000fc800078f38ff */
[----:B------:R-:W-:Y:S01]  /*1580*/  SHF.R.S32.HI R13, RZ, 0x7, R2 ;  /* 0x00000007ff0d7819 */ /* 0x000fe20000011402 */
[----:B------:R-:W-:Y:S06]  /*1590*/  BRA.DIV UR4, `(.L_x_3135) ;  /* 0x0000009a04587947 */ /* 0x000fec000b800000 */
[----:B------:R1:W3:Y:S02]  /*15a0*/  SHFL.IDX PT, R14, R13, RZ, 0x1f ;  /* 0x00001fff0d0e7589 */ /* 0x0002e400000e0000 */
.L_x_3274:
[----:B------:R-:W-:Y:S01]  /*15b0*/  SHF.L.U32 R15, RZ, 0x1f, RZ ;  /* 0x0000001fff0f7819 */ /* 0x000fe200000006ff */
[----:B---3--:R-:W-:Y:S01]  /*15c0*/  IMAD.HI R4, R14, 0x55555556, RZ ;  /* 0x555555560e047827 */ /* 0x008fe200078e02ff */
[----:B------:R-:W-:Y:S02]  /*15d0*/  LOP3.LUT R5, R2, 0xffffff80, RZ, 0xc0, !PT ;  /* 0xffffff8002057812 */ /* 0x000fe400078ec0ff */
[----:B------:R-:W3:Y:S01]  /*15e0*/  SYNCS.PHASECHK.TRANS64.TRYWAIT P0, [UR36+0x36400], R15 ;  /* 0x0364000fff0075a7 */ /* 0x000ee20008000164 */
[-C--:B------:R-:W-:Y:S01]  /*15f0*/  LEA.HI R2, R3, R0.reuse, RZ, 0x5 ;  /* 0x0000000003027211 */ /* 0x080fe200078f28ff */
[----:B------:R-:W-:Y:S01]  /*1600*/  IMAD.HI R8, R13, 0x55555556, RZ ;  /* 0x555555560d087827 */ /* 0x000fe200078e02ff */
[----:B------:R-:W-:Y:S02]  /*1610*/  LEA.HI R7, R3, R0, RZ, 0x4 ;  /* 0x0000000003077211 */ /* 0x000fe400078f20ff */
[--C-:B------:R-:W-:Y:S02]  /*1620*/  SHF.R.S32.HI R6, RZ, 0x5, R2.reuse ;  /* 0x00000005ff067819 */ /* 0x100fe40000011402 */
[----:B------:R-:W-:Y:S01]  /*1630*/  SHF.R.S32.HI R11, RZ, 0x1f, R2 ;  /* 0x0000001fff0b7819 */ /* 0x000fe20000011402 */
[----:B------:R-:W-:Y:S01]  /*1640*/  IMAD.IADD R2, R0, 0x1, -R5 ;  /* 0x0000000100027824 */ /* 0x000fe200078e0a05 */
[----:B------:R-:W-:-:S02]  /*1650*/  LEA.HI R3, R4, R4, RZ, 0x1 ;  /* 0x0000000404037211 */ /* 0x000fc400078f08ff */
[----:B------:R-:W-:Y:S02]  /*1660*/  LOP3.LUT R9, R7, 0xfffffff0, RZ, 0xc0, !PT ;  /* 0xfffffff007097812 */ /* 0x000fe400078ec0ff */
[----:B------:R-:W-:Y:S01]  /*1670*/  LEA.HI R11, R11, R6, RZ, 0x2 ;  /* 0x000000060b0b7211 */ /* 0x000fe200078f10ff */
[----:B------:R-:W-:Y:S01]  /*1680*/  IMAD R4, R3, -0x3, R14 ;  /* 0xfffffffd03047824 */ /* 0x000fe200078e020e */
[----:B------:R-:W-:Y:S01]  /*1690*/  LEA.HI R8, R8, R8, RZ, 0x1 ;  /* 0x0000000808087211 */ /* 0x000fe200078f08ff */
[----:B------:R-:W-:Y:S01]  /*16a0*/  IMAD.IADD R9, R0, 0x1, -R9 ;  /* 0x0000000100097824 */ /* 0x000fe200078e0a09 */
[----:B------:R-:W-:Y:S02]  /*16b0*/  SHF.R.S32.HI R3, RZ, 0x1f, R2 ;  /* 0x0000001fff037819 */ /* 0x000fe40000011402 */
[----:B------:R-:W-:Y:S01]  /*16c0*/  LOP3.LUT R11, R11, 0x3ffffc, RZ, 0xc0, !PT ;  /* 0x003ffffc0b0b7812 */ /* 0x000fe200078ec0ff */
[----:B---3--:R-:W-:Y:S06]  /*16d0*/  @P0 BRA `(.L_x_3136) ;  /* 0x0000000000080947 */ /* 0x008fec0003800000 */
[----:B------:R-:W3:Y:S02]  /*16e0*/  SYNCS.PHASECHK.TRANS64.TRYWAIT P0, [UR36+0x36400], R15 ;  /* 0x0364000fff0075a7 */ /* 0x000ee40008000164 */
[----:B---3--:R-:W-:Y:S05]  /*16f0*/  @!P0 BRA `(.L_x_3137) ;  /* 0x00000098001c8947 */ /* 0x008fea0003800000 */
.L_x_3136:
[----:B------:R-:W4:Y:S01]  /*1700*/  LDL.LU R20, [R1] ;  /* 0x0000000001147983 */ /* 0x000f220000300800 */
[----:B------:R-:W-:Y:S01]  /*1710*/  LEA.HI R0, R3, R2, RZ, 0x2 ;  /* 0x0000000203007211 */ /* 0x000fe200078f10ff */
[----:B------:R-:W-:Y:S01]  /*1720*/  IMAD R14, R8, -0x3, R13 ;  /* 0xfffffffd080e7824 */ /* 0x000fe200078e020d */
[----:B------:R-:W-:Y:S01]  /*1730*/  LEA.HI R8, R9, R9, RZ, 0x1 ;  /* 0x0000000909087211 */ /* 0x000fe200078f08ff */
[----:B------:R-:W-:Y:S01]  /*1740*/  IMAD.IADD R12, R6, 0x1, -R11 ;  /* 0x00000001060c7824 */ /* 0x000fe200078e0a0b */
[--C-:B------:R-:W-:Y:S01]  /*1750*/  SHF.R.S32.HI R5, RZ, 0x2, R0.reuse ;  /* 0x00000002ff057819 */ /* 0x100fe20000011400 */
[----:B------:R-:W-:Y:S01]  /*1760*/  IMAD R17, R152, -0x60, R17 ;  /* 0xffffffa098117824 */ /* 0x000fe200078e0211 */
[----:B------:R-:W-:Y:S02]  /*1770*/  SHF.R.S32.HI R6, RZ, 0x1f, R0 ;  /* 0x0000001fff067819 */ /* 0x000fe40000011400 */
[----:B------:R-:W-:Y:S02]  /*1780*/  CS2R R70, SRZ ;  /* 0x0000000000467805 */ /* 0x000fe4000001ff00 */
[----:B---3--:R-:W-:-:S02]  /*1790*/  LOP3.LUT R15, R0, 0x7ffffffc, RZ, 0xc0, !PT ;  /* 0x7ffffffc000f7812 */ /* 0x008fc400078ec0ff */
[----:B------:R-:W-:Y:S02]  /*17a0*/  CS2R R68, SRZ ;  /* 0x0000000000447805 */ /* 0x000fe4000001ff00 */
[--C-:B------:R-:W-:Y:S02]  /*17b0*/  SHF.R.S32.HI R0, RZ, 0x1, R8.reuse ;  /* 0x00000001ff007819 */ /* 0x100fe40000011408 */
[----:B------:R-:W-:Y:S02]  /*17c0*/  CS2R R66, SRZ ;  /* 0x0000000000427805 */ /* 0x000fe4000001ff00 */
[----:B------:R-:W-:Y:S01]  /*17d0*/  SHF.R.S32.HI R11, RZ, 0x1f, R8 ;  /* 0x0000001fff0b7819 */ /* 0x000fe20000011408 */
[----:B------:R-:W-:Y:S01]  /*17e0*/  IMAD.IADD R15, R2, 0x1, -R15 ;  /* 0x00000001020f7824 */ /* 0x000fe200078e0a0f */
        /* <DEDUP_REMOVED lines=8> */
[----:B------:R-:W-:Y:S01]  /*1870*/  SHF.R.S32.HI R7, RZ, 0x4, R7 ;  /* 0x00000004ff077819 */ /* 0x000fe20000011407 */
[----:B------:R-:W-:Y:S01]  /*1880*/  IMAD.SHL.U32 R10, R10, 0x20, RZ ;  /* 0x000000200a0a7824 */ /* 0x000fe200078e00ff */
[----:B------:R-:W-:Y:S01]  /*1890*/  LOP3.LUT R8, R8, 0x7fffffe, RZ, 0xc0, !PT ;  /* 0x07fffffe08087812 */ /* 0x000fe200078ec0ff */
[----:B------:R-:W-:Y:S01]  /*18a0*/  IMAD.IADD R11, R0, 0x1, -R11 ;  /* 0x00000001000b7824 */ /* 0x000fe200078e0a0b */
[----:B------:R-:W-:Y:S01]  /*18b0*/  LEA.HI R6, R6, R5, RZ, 0x3 ;  /* 0x0000000506067211 */ /* 0x000fe200078f18ff */
[----:B------:R-:W-:Y:S01]  /*18c0*/  IMAD.SHL.U32 R7, R7, 0x8, RZ ;  /* 0x0000000807077824 */ /* 0x000fe200078e00ff */
[----:B------:R-:W-:Y:S01]  /*18d0*/  LOP3.LUT R10, R10, 0x7fffff00, RZ, 0xc0, !PT ;  /* 0x7fffff000a0a7812 */ /* 0x000fe200078ec0ff */
[----:B------:R-:W-:Y:S01]  /*18e0*/  IMAD.SHL.U32 R0, R11, 0x40, RZ ;  /* 0x000000400b007824 */ /* 0x000fe200078e00ff */
[----:B------:R-:W-:Y:S01]  /*18f0*/  LOP3.LUT R6, R6, 0xfffffff8, RZ, 0xc0, !PT ;  /* 0xfffffff806067812 */ /* 0x000fe200078ec0ff */
[----:B------:R-:W-:Y:S01]  /*1900*/  IMAD.IADD R9, R9, 0x1, -R8 ;  /* 0x0000000109097824 */ /* 0x000fe200078e0a08 */
[----:B------:R-:W-:Y:S01]  /*1910*/  LEA.HI R3, R3, R2, RZ, 0x5 ;  /* 0x0000000203037211 */ /* 0x000fe200078f28ff */
[----:B------:R-:W-:Y:S01]  /*1920*/  IMAD R10, R13, 0x800, R10 ;  /* 0x000008000d0a7824 */ /* 0x000fe200078e020a */
[----:B------:R-:W-:Y:S01]  /*1930*/  LOP3.LUT R0, R0, 0xc0, RZ, 0xc0, !PT ;  /* 0x000000c000007812 */ /* 0x000fe200078ec0ff */
[----:B------:R-:W-:Y:S01]  /*1940*/  IMAD R8, R14, 0x10, R15 ;  /* 0x000000100e087824 */ /* 0x000fe200078e020f */
[----:B------:R-:W-:Y:S01]  /*1950*/  SHF.R.S32.HI R3, RZ, 0x5, R3 ;  /* 0x00000005ff037819 */ /* 0x000fe20000011403 */
[----:B------:R-:W-:Y:S01]  /*1960*/  IMAD R9, R9, 0x20, R10 ;  /* 0x0000002009097824 */ /* 0x000fe200078e020a */
[----:B------:R-:W-:Y:S01]  /*1970*/  LOP3.LUT R7, R0, 0x8, R7, 0xf8, !PT ;  /* 0x0000000800077812 */ /* 0x000fe200078ef807 */
[----:B------:R-:W-:Y:S01]  /*1980*/  IMAD.IADD R6, R5, 0x1, -R6 ;  /* 0x0000000105067824 */ /* 0x000fe200078e0a06 */
[----:B------:R-:W-:Y:S01]  /*1990*/  SHF.R.U32.HI R0, RZ, 0x3, R0 ;  /* 0x00000003ff007819 */ /* 0x000fe20000011600 */
[----:B------:R-:W-:Y:S01]  /*19a0*/  IMAD R12, R12, 0x200, R9 ;  /* 0x000002000c0c7824 */ /* 0x000fe200078e0209 */
[----:B------:R-:W-:Y:S01]  /*19b0*/  LOP3.LUT P0, RZ, R11, 0x2, RZ, 0xc0, !PT ;  /* 0x000000020bff7812 */ /* 0x000fe2000780c0ff */
[----:B------:R-:W-:Y:S01]  /*19c0*/  IMAD R14, R13, 0x400, R2 ;  /* 0x000004000d0e7824 */ /* 0x000fe200078e0202 */
[----:B------:R-:W-:Y:S01]  /*19d0*/  LOP3.LUT R7, R7, R0, RZ, 0x3c, !PT ;  /* 0x0000000007077212 */ /* 0x000fe200078e3cff */
[----:B------:R-:W-:Y:S01]  /*19e0*/  IMAD R6, R3, 0x10, R6 ;  /* 0x0000001003067824 */ /* 0x000fe200078e0206 */
[----:B------:R-:W-:Y:S01]  /*19f0*/  IADD3 R3, -R22, 0x1, R17 ;  /* 0x0000000116037810 */ /* 0x000fe20007ffe111 */
[----:B------:R-:W-:Y:S01]  /*1a00*/  IMAD.SHL.U32 R8, R8, 0x2, RZ ;  /* 0x0000000208087824 */ /* 0x000fe200078e00ff */
[----:B------:R-:W-:Y:S01]  /*1a10*/  CS2R R56, SRZ ;  /* 0x0000000000387805 */ /* 0x000fe2000001ff00 */
[----:B------:R-:W-:Y:S01]  /*1a20*/  IMAD.IADD R11, R12, 0x1, R7 ;  /* 0x000000010c0b7824 */ /* 0x000fe200078e0207 */
[----:B------:R-:W-:Y:S01]  /*1a30*/  CS2R R54, SRZ ;  /* 0x0000000000367805 */ /* 0x000fe2000001ff00 */
[----:B------:R-:W-:Y:S01]  /*1a40*/  IMAD.MOV.U32 R12, RZ, RZ, 0x20 ;  /* 0x00000020ff0c7424 */ /* 0x000fe200078e00ff */
[----:B------:R-:W-:Y:S01]  /*1a50*/  CS2R R52, SRZ ;  /* 0x0000000000347805 */ /* 0x000fe2000001ff00 */
[----:B------:R-:W-:Y:S01]  /*1a60*/  IMAD.SHL.U32 R0, R14, 0x4, RZ ;  /* 0x000000040e007824 */ /* 0x000fe200078e00ff */
[----:B------:R-:W-:Y:S01]  /*1a70*/  LEA R11, R11, UR36, 0x1 ;  /* 0x000000240b0b7c11 */ /* 0x000fe2000f8e08ff */
[--C-:B------:R-:W-:Y:S01]  /*1a80*/  IMAD.IADD R9, R17, 0x1, -R8.reuse ;  /* 0x0000000111097824 */ /* 0x100fe200078e0a08 */
[----:B------:R-:W-:Y:S01]  /*1a90*/  SEL R12, R12, 0xffffffe0, !P0 ;  /* 0xffffffe00c0c7807 */ /* 0x000fe20004000000 */
[----:B------:R-:W-:Y:S01]  /*1aa0*/  IMAD.IADD R8, R3, 0x1, -R8 ;  /* 0x0000000103087824 */ /* 0x000fe200078e0a08 */
        /* <DEDUP_REMOVED lines=42> */
[----:B------:R-:W-:-:S02]  /*1d50*/  IADD3 R17, R12, 0x30400, R11 ;  /* 0x000304000c117810 */ /* 0x000fc40007ffe00b */
[----:B----4-:R-:W-:-:S07]  /*1d60*/  LOP3.LUT R10, R20, 0x1, RZ, 0xfc, !PT ;  /* 0x00000001140a7812 */ /* 0x010fce00078efcff */
.L_x_3148:
[----:B------:R-:W-:-:S13]  /*1d70*/  ISETP.NE.AND P0, PT, R10, 0x3, PT ;  /* 0x000000030a00780c */ /* 0x000fda0003f05270 */
[----:B---3--:R-:W-:Y:S05]  /*1d80*/  @!P0 BRA `(.L_x_3138) ;  /* 0x0000000000048947 */ /* 0x008fea0003800000 */
[----:B------:R-:W-:Y:S01]  /*1d90*/  BPT.TRAP 0x1 ;  /* 0x000000040000795c */ /* 0x000fe20000300000 */
.L_x_3138:
[----:B------:R-:W-:Y:S02]  /*1da0*/  LEA R3, R2, UR36, 0x3 ;  /* 0x0000002402037c11 */ /* 0x000fe4000f8e18ff */
[----:B------:R-:W-:-:S04]  /*1db0*/  SHF.L.U32 R12, R7, 0x1f, RZ ;  /* 0x0000001f070c7819 */ /* 0x000fc800000006ff */
[----:B------:R3:W4:Y:S01]  /*1dc0*/  SYNCS.PHASECHK.TRANS64.TRYWAIT P1, [R3+URZ+0x36410], R12 ;  /* 0x0364100c030075a7 */ /* 0x000722000802017f */
[----:B------:R-:W-:Y:S05]  /*1dd0*/  @!P0 BRA `(.L_x_3139) ;  /* 0x0000000000048947 */ /* 0x000fea0003800000 */
[----:B------:R-:W-:Y:S01]  /*1de0*/  BPT.TRAP 0x1 ;  /* 0x000000040000795c */ /* 0x000fe20000300000 */
.L_x_3139:
[----:B----4-:R-:W-:Y:S05]  /*1df0*/  @P1 BRA `(.L_x_3140) ;  /* 0x0000000000081947 */ /* 0x010fea0003800000 */
[----:B------:R-:W4:Y:S02]  /*1e00*/  SYNCS.PHASECHK.TRANS64.TRYWAIT P1, [R3+URZ+0x36410], R12 ;  /* 0x0364100c030075a7 */ /* 0x000f24000802017f */
[----:B----4-:R-:W-:Y:S05]  /*1e10*/  @!P1 BRA `(.L_x_3141) ;  /* 0x0000009000689947 */ /* 0x010fea0003800000 */
.L_x_3140:
[----:B------:R-:W-:Y:S05]  /*1e20*/  WARPSYNC.ALL ;  /* 0x0000000000007948 */ /* 0x000fea0003800000 */
[----:B------:R-:W-:Y:S01]  /*1e30*/  R2UR UR6, R4 ;  /* 0x00000000040672ca */ /* 0x000fe200000e0000 */
[----:B------:R-:W-:Y:S01]  /*1e40*/  UIADD3 UR4, UR36, 0x1e000, URZ ;  /* 0x0001e00024047890 */ /* 0x000fe2000fffe03f */
[C---:B------:R-:W-:Y:S01]  /*1e50*/  R2UR UR7, R2.reuse ;  /* 0x00000000020772ca */ /* 0x040fe200000e0000 */
[----:B------:R-:W-:Y:S01]  /*1e60*/  WARPGROUP.ARRIVE ;  /* 0x00000000000079c5 */ /* 0x000fe20000000000 */
[----:B------:R-:W-:Y:S01]  /*1e70*/  UMOV UR13, 0x40000040 ;  /* 0x40000040000d7882 */ /* 0x000fe20000000000 */
[----:B------:R-:W-:Y:S01]  /*1e80*/  USHF.R.U32.HI UR5, URZ, 0x4, UR4 ;  /* 0x000000043f057899 */ /* 0x000fe20008011604 */
[----:B---34-:R-:W-:Y:S01]  /*1e90*/  IMAD R12, R2, 0x40, R6 ;  /* 0x00000040020c7824 */ /* 0x018fe200078e0206 */
        /* <DEDUP_REMOVED lines=92> */
[----:B-1----:R3:W1:Y:S01]  /*2460*/  LDS R13, [R14+0x30020] ;  /* 0x030020000e0d7984 */ /* 0x0026620000000800 */
[----:B------:R-:W-:Y:S05]  /*2470*/  @!P0 BRA `(.L_x_3142) ;  /* 0x0000000000048947 */ /* 0x000fea0003800000 */
[----:B------:R-:W-:Y:S01]  /*2480*/  BPT.TRAP 0x1 ;  /* 0x000000040000795c */ /* 0x000fe20000300000 */
.L_x_3142:
[----:B------:R-:W-:-:S04]  /*2490*/  SHF.L.U32 R15, R5, 0x1f, RZ ;  /* 0x0000001f050f7819 */ /* 0x000fc800000006ff */
[----:B------:R1:W1:Y:S01]  /*24a0*/  SYNCS.PHASECHK.TRANS64.TRYWAIT P1, [UR36+0x36430], R15 ;  /* 0x0364300fff0075a7 */ /* 0x0002620008020164 */
[----:B------:R-:W-:Y:S05]  /*24b0*/  @!P0 BRA `(.L_x_3143) ;  /* 0x0000000000048947 */ /* 0x000fea0003800000 */
[----:B------:R-:W-:Y:S01]  /*24c0*/  BPT.TRAP 0x1 ;  /* 0x000000040000795c */ /* 0x000fe20000300000 */
.L_x_3143:
[----:B-1----:R-:W-:Y:S05]  /*24d0*/  @P1 BRA `(.L_x_3144) ;  /* 0x0000000000081947 */ /* 0x002fea0003800000 */
[----:B------:R-:W1:Y:S02]  /*24e0*/  SYNCS.PHASECHK.TRANS64.TRYWAIT P1, [UR36+0x36430], R15 ;  /* 0x0364300fff0075a7 */ /* 0x000e640008020164 */
[----:B-1----:R-:W-:Y:S05]  /*24f0*/  @!P1 BRA `(.L_x_3145) ;  /* 0x0000008800c49947 */ /* 0x002fea0003800000 */
.L_x_3144:
[----:B------:R-:W-:Y:S01]  /*2500*/  UIADD3 UR5, UR36, 0x2a000, URZ ;  /* 0x0002a00024057890 */ /* 0x000fe2000fffe03f */
[----:B------:R-:W-:Y:S01]  /*2510*/  WARPGROUP.ARRIVE ;  /* 0x00000000000079c5 */ /* 0x000fe20000000000 */
[----:B------:R-:W-:Y:S01]  /*2520*/  UIADD3 UR4, UR4, 0x9000, URZ ;  /* 0x0000900004047890 */ /* 0x000fe2000fffe03f */
[----:B------:R-:W-:Y:S01]  /*2530*/  IMAD R15, R16, 0x40, R6 ;  /* 0x00000040100f7824 */ /* 0x000fe200078e0206 */
[----:B------:R-:W-:Y:S02]  /*2540*/  USHF.R.U32.HI UR6, URZ, 0x4, UR5 ;  /* 0x000000043f067899 */ /* 0x000fe40008011605 */
[----:B------:R-:W-:Y:S02]  /*2550*/  USHF.R.U32.HI UR4, URZ, 0x4, UR4 ;  /* 0x000000043f047899 */ /* 0x000fe40008011604 */
[----:B------:R-:W-:Y:S01]  /*2560*/  ULOP3.LUT UR7, UR6, 0x3fff, URZ, 0xc0, !UPT ;  /* 0x00003fff06077892 */ /* 0x000fe2000f8ec03f */
[----:B---3--:R-:W-:Y:S01]  /*2570*/  VIADDMNMX R14, R15, R8, R9, PT ;  /* 0x000000080f0e7246 */ /* 0x008fe20003800109 */
        /* <DEDUP_REMOVED lines=9> */
[----:B------:R-:W-:Y:S01]  /*2610*/  FSEL R137, R137, -INF , P6 ;  /* 0xff80000089897808 */ /* 0x000fe20003000000 */
[----:B------:R-:W-:Y:S01]  /*2620*/  UMOV UR10, UR6 ;  /* 0x00000006000a7c82 */ /* 0x000fe20008000000 */
[C---:B------:R-:W-:Y:S01]  /*2630*/  ISETP.GT.AND P5, PT, R14.reuse, 0x8, PT ;  /* 0x000000080e00780c */ /* 0x040fe20003fa4270 */
[----:B------:R-:W-:Y:S01]  /*2640*/  HGMMA.64x32x16.F32.BF16 R120, gdesc[UR8], RZ, !UPT, gsb0 ;  /* 0x00600000087879f0 */ /* 0x000fe2000c0018ff */
[----:B------:R-:W-:Y:S01]  /*2650*/  UIADD3 UR10, UR6, 0x2, URZ ;  /* 0x00000002060a7890 */ /* 0x000fe2000fffe03f */
[C---:B------:R-:W-:Y:S01]  /*2660*/  ISETP.GT.AND P4, PT, R14.reuse, 0x9, PT ;  /* 0x000000090e00780c */ /* 0x040fe20003f84270 */
[----:B------:R-:W-:Y:S01]  /*2670*/  UIADD3 UR8, UR4, 0x2, URZ ;  /* 0x0000000204087890 */ /* 0x000fe2000fffe03f */
[C---:B------:R-:W-:Y:S01]  /*2680*/  ISETP.GT.AND P3, PT, R14.reuse, 0x10, PT ;  /* 0x000000100e00780c */ /* 0x040fe20003f64270 */
[----:B------:R-:W-:Y:S01]  /*2690*/  UMOV UR11, 0x40000040 ;  /* 0x40000040000b7882 */ /* 0x000fe20000000000 */
[----:B------:R-:W-:Y:S01]  /*26a0*/  UMOV UR9, 0x40000040 ;  /* 0x4000004000097882 */ /* 0x000fe20000000000 */
[C---:B------:R-:W-:Y:S01]  /*26b0*/  ISETP.GT.AND P2, PT, R14.reuse, 0x11, PT ;  /* 0x000000110e00780c */ /* 0x040fe20003f44270 */
[--C-:B----4-:R-:W-:Y:S01]  /*26c0*/  FFMA.FTZ R20, R21, UR40, -R12.reuse ;  /* 0x0000002815147c23 */ /* 0x110fe2000801080c */
[C---:B------:R-:W-:Y:S01]  /*26d0*/  ISETP.GT.AND P1, PT, R14.reuse, 0x18, PT ;  /* 0x000000180e00780c */ /* 0x040fe20003f24270 */
[----:B------:R-:W-:Y:S01]  /*26e0*/  FFMA.FTZ R21, R137, UR40, -R12 ;  /* 0x0000002889157c23 */ /* 0x000fe2000801080c */
[----:B------:R-:W-:Y:S01]  /*26f0*/  ISETP.GT.AND P6, PT, R14, 0x19, PT ;  /* 0x000000190e00780c */ /* 0x000fe20003fc4270 */
[----:B------:R-:W-:Y:S01]  /*2700*/  UMOV UR7, 0x80000020 ;  /* 0x8000002000077882 */ /* 0x000fe20000000000 */
[----:B------:R-:W-:Y:S01]  /*2710*/  IADD3 R14, R8, 0x8, R15 ;  /* 0x00000008080e7810 */ /* 0x000fe20007ffe00f */
[----:B------:R-:W-:Y:S01]  /*2720*/  MUFU.EX2 R20, R20 ;  /* 0x0000001400147308 */ /* 0x000fe20000000800 */
[----:B------:R-:W-:-:S02]  /*2730*/  FSEL R15, R140, -INF , P5 ;  /* 0xff8000008c0f7808 */ /* 0x000fc40002800000 */
[----:B------:R-:W-:Y:S02]  /*2740*/  VIMNMX R14, R9, R14, PT ;  /* 0x0000000e090e7248 */ /* 0x000fe40003fe0100 */
[----:B------:R-:W-:Y:S01]  /*2750*/  FSEL R157, R148, -INF , P1 ;  /* 0xff800000949d7808 */ /* 0x000fe20000800000 */
[--C-:B------:R-:W-:Y:S01]  /*2760*/  FFMA.FTZ R22, R15, UR40, -R12.reuse ;  /* 0x000000280f167c23 */ /* 0x100fe2000801080c */
[----:B------:R-:W-:Y:S01]  /*2770*/  ISETP.GT.AND P1, PT, R14, RZ, PT ;  /* 0x000000ff0e00720c */ /* 0x000fe20003f24270 */
[----:B------:R-:W1:Y:S01]  /*2780*/  MUFU.EX2 R21, R21 ;  /* 0x0000001500157308 */ /* 0x000e620000000800 */
[----:B--2---:R-:W-:Y:S01]  /*2790*/  FSEL R23, R141, -INF , P4 ;  /* 0xff8000008d177808 */ /* 0x004fe20002000000 */
[--C-:B------:R-:W-:Y:S01]  /*27a0*/  FFMA.FTZ R157, R157, UR40, -R12.reuse ;  /* 0x000000289d9d7c23 */ /* 0x100fe2000801080c */
[----:B------:R-:W-:Y:S02]  /*27b0*/  FSEL R138, R138, -INF , P1 ;  /* 0xff8000008a8a7808 */ /* 0x000fe40000800000 */
[----:B------:R-:W-:Y:S01]  /*27c0*/  LEA R15, R6, UR36, 0x2 ;  /* 0x00000024060f7c11 */ /* 0x000fe2000f8e10ff */
[--C-:B------:R-:W-:Y:S01]  /*27d0*/  FFMA.FTZ R23, R23, UR40, -R12.reuse ;  /* 0x0000002817177c23 */ /* 0x100fe2000801080c */
[----:B------:R-:W-:Y:S01]  /*27e0*/  FSEL R141, R144, -INF , P3 ;  /* 0xff800000908d7808 */ /* 0x000fe20001800000 */
[----:B------:R-:W-:Y:S01]  /*27f0*/  FFMA.FTZ R136, R138, UR40, -R13 ;  /* 0x000000288a887c23 */ /* 0x000fe2000801080d */
[----:B------:R-:W-:Y:S01]  /*2800*/  ISETP.GT.AND P4, PT, R14, 0x1, PT ;  /* 0x000000010e00780c */ /* 0x000fe20003f84270 */
[----:B------:R-:W-:Y:S01]  /*2810*/  MUFU.EX2 R22, R22 ;  /* 0x0000001600167308 */ /* 0x000fe20000000800 */
[----:B------:R-:W-:Y:S01]  /*2820*/  FSEL R145, R145, -INF , P2 ;  /* 0xff80000091917808 */ /* 0x000fe20001000000 */
[----:B------:R-:W-:Y:S01]  /*2830*/  FFMA.FTZ R141, R141, UR40, -R12 ;  /* 0x000000288d8d7c23 */ /* 0x000fe2000801080c */
[----:B------:R-:W-:-:S02]  /*2840*/  FSEL R149, R149, -INF , P6 ;  /* 0xff80000095957808 */ /* 0x000fc40003000000 */
[C---:B------:R-:W-:Y:S01]  /*2850*/  ISETP.GT.AND P3, PT, R14.reuse, 0x8, PT ;  /* 0x000000080e00780c */ /* 0x040fe20003f64270 */
[--C-:B------:R-:W-:Y:S01]  /*2860*/  FFMA.FTZ R145, R145, UR40, -R12.reuse ;  /* 0x0000002891917c23 */ /* 0x100fe2000801080c */
[----:B------:R-:W-:Y:S01]  /*2870*/  ISETP.GT.AND P2, PT, R14, 0x9, PT ;  /* 0x000000090e00780c */ /* 0x000fe20003f44270 */
[----:B------:R-:W-:Y:S01]  /*2880*/  FFMA.FTZ R149, R149, UR40, -R12 ;  /* 0x0000002895957c23 */ /* 0x000fe2000801080c */
[----:B------:R-:W-:Y:S01]  /*2890*/  FSEL R138, R139, -INF , P4 ;  /* 0xff8000008b8a7808 */ /* 0x000fe20002000000 */
[----:B------:R-:W-:Y:S01]  /*28a0*/  MUFU.EX2 R23, R23 ;  /* 0x0000001700177308 */ /* 0x000fe20000000800 */
[----:B------:R-:W-:Y:S02]  /*28b0*/  FSEL R142, R142, -INF , P3 ;  /* 0xff8000008e8e7808 */ /* 0x000fe40001800000 */
[----:B------:R-:W-:Y:S01]  /*28c0*/  FSEL R12, R143, -INF , P2 ;  /* 0xff8000008f0c7808 */ /* 0x000fe20001000000 */
[--C-:B------:R-:W-:Y:S01]  /*28d0*/  FFMA.FTZ R139, R138, UR40, -R13.reuse ;  /* 0x000000288a8b7c23 */ /* 0x100fe2000801080d */
[----:B------:R-:W-:Y:S01]  /*28e0*/  ISETP.GT.AND P1, PT, R14, 0x10, PT ;  /* 0x000000100e00780c */ /* 0x000fe20003f24270 */
[----:B------:R-:W-:Y:S01]  /*28f0*/  FFMA.FTZ R138, R142, UR40, -R13 ;  /* 0x000000288e8a7c23 */ /* 0x000fe2000801080d */
[C---:B------:R-:W-:Y:S01]  /*2900*/  ISETP.GT.AND P4, PT, R14.reuse, 0x11, PT ;  /* 0x000000110e00780c */ /* 0x040fe20003f84270 */
[----:B------:R-:W-:Y:S01]  /*2910*/  MUFU.EX2 R136, R136 ;  /* 0x0000008800887308 */ /* 0x000fe20000000800 */
[----:B------:R-:W-:-:S02]  /*2920*/  ISETP.GT.AND P5, PT, R14, 0x18, PT ;  /* 0x000000180e00780c */ /* 0x000fc40003fa4270 */
[----:B------:R-:W-:Y:S01]  /*2930*/  ISETP.GT.AND P6, PT, R14, 0x19, PT ;  /* 0x000000190e00780c */ /* 0x000fe20003fc4270 */
[--C-:B------:R-:W-:Y:S01]  /*2940*/  FFMA.FTZ R14, R12, UR40, -R13.reuse ;  /* 0x000000280c0e7c23 */ /* 0x100fe2000801080d */
[----:B------:R-:W-:Y:S02]  /*2950*/  FSEL R12, R147, -INF , P4 ;  /* 0xff800000930c7808 */ /* 0x000fe40002000000 */
[----:B------:R-:W-:Y:S01]  /*2960*/  FSEL R142, R146, -INF , P1 ;  /* 0xff800000928e7808 */ /* 0x000fe20000800000 */
[----:B------:R-:W2:Y:S01]  /*2970*/  MUFU.EX2 R139, R139 ;  /* 0x0000008b008b7308 */ /* 0x000ea20000000800 */
[----:B------:R-:W-:Y:S01]  /*2980*/  FSEL R144, R150, -INF , P5 ;  /* 0xff80000096907808 */ /* 0x000fe20002800000 */
[----:B------:R-:W-:Y:S02]  /*2990*/  WARPGROUP.DEPBAR.LE gsb0, 0x0 ;  /* 0x00008000000079c5 */ /* 0x000fe40000010000 */
[----:B------:R-:W-:Y:S01]  /*29a0*/  WARPGROUP.ARRIVE ;  /* 0x00000000000079c5 */ /* 0x000fe20000000000 */
[----:B------:R-:W-:Y:S01]  /*29b0*/  FSEL R146, R151, -INF , P6 ;  /* 0xff80000097927808 */ /* 0x000fe20003000000 */
[--C-:B------:R-:W-:Y:S01]  /*29c0*/  FFMA.FTZ R142, R142, UR40, -R13.reuse ;  /* 0x000000288e8e7c23 */ /* 0x100fe2000801080d */
[--C-:B------:R-:W-:Y:S01]  /*29d0*/  FFMA.FTZ R143, R12, UR40, -R13.reuse ;  /* 0x000000280c8f7c23 */ /* 0x100fe2000801080d */
[----:B------:R-:W-:Y:S01]  /*29e0*/  MUFU.EX2 R138, R138 ;  /* 0x0000008a008a7308 */ /* 0x000fe20000000800 */
[--C-:B------:R-:W-:Y:S01]  /*29f0*/  FFMA.FTZ R144, R144, UR40, -R13.reuse ;  /* 0x0000002890907c23 */ /* 0x100fe2000801080d */
[----:B------:R-:W-:Y:S01]  /*2a00*/  HGMMA.64x32x16.F32.BF16 R120, gdesc[UR8], R120, gsb0 ;  /* 0x00600000087879f0 */ /* 0x000fe20008001878 */
[----:B------:R-:W-:Y:S01]  /*2a10*/  UIADD3 UR10, UR6, 0x4, URZ ;  /* 0x00000004060a7890 */ /* 0x000fe2000fffe03f */
[----:B------:R-:W-:Y:S01]  /*2a20*/  FFMA.FTZ R146, R146, UR40, -R13 ;  /* 0x0000002892927c23 */ /* 0x000fe2000801080d */
[----:B------:R-:W-:Y:S01]  /*2a30*/  UIADD3 UR8, UR4, 0x4, URZ ;  /* 0x0000000404087890 */ /* 0x000fe2000fffe03f */
[----:B-1----:R-:W-:Y:S01]  /*2a40*/  F2FP.BF16.F32.PACK_AB R12, R21, R20 ;  /* 0x00000014150c723e */ /* 0x002fe200000010ff */
[----:B------:R-:W-:Y:S01]  /*2a50*/  UMOV UR11, 0x40000040 ;  /* 0x40000040000b7882 */ /* 0x000fe20000000000 */
[----:B------:R-:W-:Y:S01]  /*2a60*/  UMOV UR9, 0x40000040 ;  /* 0x4000004000097882 */ /* 0x000fe20000000000 */
[----:B------:R1:W3:Y:S01]  /*2a70*/  MUFU.EX2 R147, R14 ;  /* 0x0000000e00937308 */ /* 0x0002e20000000800 */
[----:B--2---:R-:W-:-:S07]  /*2a80*/  F2FP.BF16.F32.PACK_AB R13, R139, R136 ;  /* 0x000000888b0d723e */ /* 0x004fce00000010ff */
[----:B------:R-:W-:Y:S01]  /*2a90*/  MUFU.EX2 R141, R141 ;  /* 0x0000008d008d7308 */ /* 0x000fe20000000800 */
[----:B-1----:R-:W-:-:S07]  /*2aa0*/  F2FP.BF16.F32.PACK_AB R14, R23, R22 ;  /* 0x00000016170e723e */ /* 0x002fce00000010ff */
[----:B------:R-:W-:Y:S08]  /*2ab0*/  MUFU.EX2 R148, R145 ;  /* 0x0000009100947308 */ /* 0x000ff00000000800 */
[----:B------:R-:W-:Y:S08]  /*2ac0*/  MUFU.EX2 R157, R157 ;  /* 0x0000009d009d7308 */ /* 0x000ff00000000800 */
[----:B------:R-:W1:Y:S08]  /*2ad0*/  MUFU.EX2 R150, R149 ;  /* 0x0000009500967308 */ /* 0x000e700000000800 */
[----:B------:R-:W-:Y:S08]  /*2ae0*/  MUFU.EX2 R142, R142 ;  /* 0x0000008e008e7308 */ /* 0x000ff00000000800 */
[----:B------:R-:W2:Y:S01]  /*2af0*/  MUFU.EX2 R143, R143 ;  /* 0x0000008f008f7308 */ /* 0x000ea20000000800 */
[----:B------:R-:W-:-:S02]  /*2b00*/  WARPGROUP.DEPBAR.LE gsb0, 0x0 ;  /* 0x00008000000079c5 */ /* 0x000fc40000010000 */
[----:B------:R-:W-:-:S05]  /*2b10*/  WARPGROUP.ARRIVE ;  /* 0x00000000000079c5 */ /* 0x000fca0000000000 */
[----:B------:R-:W-:Y:S01]  /*2b20*/  MUFU.EX2 R144, R144 ;  /* 0x0000009000907308 */ /* 0x000fe20000000800 */
        /* <DEDUP_REMOVED lines=76> */
[----:B------:R-:W4:Y:S04]  /*2ff0*/  LDS R137, [R15+0x30200] ;  /* 0x030200000f897984 */ /* 0x000f280000000800 */
[----:B------:R3:W5:Y:S02]  /*3000*/  LDS R140, [R15+0x30220] ;  /* 0x030220000f8c7984 */ /* 0x0007640000000800 */
[----:B---3--:R-:W-:Y:S01]  /*3010*/  F2FP.BF16.F32.PACK_AB R15, R147, R138 ;  /* 0x0000008a930f723e */ /* 0x008fe200000010ff */
[----:B------:R-:W-:Y:S06]  /*3020*/  BAR.SYNC.DEFER_BLOCKING 0x9, 0x180 ;  /* 0x0246000000007b1d */ /* 0x000fec0000010000 */
[----:B------:R3:W-:Y:S01]  /*3030*/  STSM.16.M88.4 [R11+0x30400], R12 ;  /* 0x0304000c0b007844 */ /* 0x0007e20000000200 */
[--C-:B----4-:R-:W-:Y:S01]  /*3040*/  FADD.FTZ R151, R120, -R137.reuse ;  /* 0x8000008978977221 */ /* 0x110fe20000010000 */
[--C-:B------:R-:W-:Y:S01]  /*3050*/  FADD.FTZ R120, R121, -R137.reuse ;  /* 0x8000008979787221 */ /* 0x100fe20000010000 */
[--C-:B------:R-:W-:Y:S01]  /*3060*/  FADD.FTZ R121, R124, -R137.reuse ;  /* 0x800000897c797221 */ /* 0x100fe20000010000 */
[--C-:B------:R-:W-:Y:S01]  /*3070*/  FADD.FTZ R124, R125, -R137.reuse ;  /* 0x800000897d7c7221 */ /* 0x100fe20000010000 */
[----:B------:R-:W-:Y:S01]  /*3080*/  FMUL.FTZ R151, R20, R151 ;  /* 0x0000009714977220 */ /* 0x000fe20000410000 */
[----:B------:R-:W-:Y:S01]  /*3090*/  FMUL.FTZ R20, R21, R120 ;  /* 0x0000007815147220 */ /* 0x000fe20000410000 */
[----:B------:R-:W-:Y:S01]  /*30a0*/  FMUL.FTZ R22, R22, R121 ;  /* 0x0000007916167220 */ /* 0x000fe20000410000 */
[--C-:B-----5:R-:W-:Y:S01]  /*30b0*/  FADD.FTZ R121, R122, -R140.reuse ;  /* 0x8000008c7a797221 */ /* 0x120fe20000010000 */
[--C-:B------:R-:W-:Y:S01]  /*30c0*/  FADD.FTZ R120, R127, -R140.reuse ;  /* 0x8000008c7f787221 */ /* 0x100fe20000010000 */
[----:B-1----:R-:W-:Y:S01]  /*30d0*/  F2FP.BF16.F32.PACK_AB R122, R150, R157 ;  /* 0x0000009d967a723e */ /* 0x002fe200000010ff */
[--C-:B------:R-:W-:Y:S01]  /*30e0*/  FADD.FTZ R21, R134, -R140.reuse ;  /* 0x8000008c86157221 */ /* 0x100fe20000010000 */
[----:B------:R-:W-:Y:S01]  /*30f0*/  FMUL.FTZ R136, R136, R121 ;  /* 0x0000007988887220 */ /* 0x000fe20000410000 */
[----:B------:R-:W-:Y:S01]  /*3100*/  FMUL.FTZ R147, R147, R120 ;  /* 0x0000007893937220 */ /* 0x000fe20000410000 */
[----:B---3--:R-:W1:Y:S01]  /*3110*/  MUFU.EX2 R13, R146 ;  /* 0x00000092000d7308 */ /* 0x008e620000000800 */
[--C-:B------:R-:W-:Y:S01]  /*3120*/  FADD.FTZ R14, R123, -R140.reuse ;  /* 0x8000008c7b0e7221 */ /* 0x100fe20000010000 */
[--C-:B------:R-:W-:Y:S01]  /*3130*/  FADD.FTZ R123, R126, -R140.reuse ;  /* 0x8000008c7e7b7221 */ /* 0x100fe20000010000 */
[----:B------:R-:W-:Y:S01]  /*3140*/  F2FP.BF16.F32.PACK_AB R120, R148, R141 ;  /* 0x0000008d9478723e */ /* 0x000fe200000010ff */
[--C-:B------:R-:W-:Y:S01]  /*3150*/  FADD.FTZ R15, R130, -R140.reuse ;  /* 0x8000008c820f7221 */ /* 0x100fe20000010000 */
[----:B--2---:R-:W-:Y:S01]  /*3160*/  F2FP.BF16.F32.PACK_AB R121, R143, R142 ;  /* 0x0000008e8f79723e */ /* 0x004fe200000010ff */
[----:B------:R-:W-:Y:S01]  /*3170*/  FMUL.FTZ R138, R138, R123 ;  /* 0x0000007b8a8a7220 */ /* 0x000fe20000410000 */
[--C-:B------:R-:W-:Y:S01]  /*3180*/  FADD.FTZ R12, R131, -R140.reuse ;  /* 0x8000008c830c7221 */ /* 0x100fe20000010000 */
[--C-:B------:R-:W-:Y:S01]  /*3190*/  FADD.FTZ R128, R128, -R137.reuse ;  /* 0x8000008980807221 */ /* 0x100fe20000010000 */
[--C-:B------:R-:W-:Y:S01]  /*31a0*/  FADD.FTZ R129, R129, -R137.reuse ;  /* 0x8000008981817221 */ /* 0x100fe20000010000 */
[--C-:B------:R-:W-:Y:S01]  /*31b0*/  FADD.FTZ R132, R132, -R137.reuse ;  /* 0x8000008984847221 */ /* 0x100fe20000010000 */
[----:B------:R-:W-:Y:S01]  /*31c0*/  FADD.FTZ R133, R133, -R137 ;  /* 0x8000008985857221 */ /* 0x000fe20000010000 */
[----:B------:R-:W-:Y:S01]  /*31d0*/  FADD.FTZ R140, R135, -R140 ;  /* 0x8000008c878c7221 */ /* 0x000fe20000010000 */
[----:B------:R-:W-:Y:S01]  /*31e0*/  FMUL.FTZ R23, R23, R124 ;  /* 0x0000007c17177220 */ /* 0x000fe20000410000 */
[----:B------:R-:W-:Y:S01]  /*31f0*/  FMUL.FTZ R139, R139, R14 ;  /* 0x0000000e8b8b7220 */ /* 0x000fe20000410000 */
[----:B------:R-:W-:Y:S01]  /*3200*/  FMUL.FTZ R128, R141, R128 ;  /* 0x000000808d807220 */ /* 0x000fe20000410000 */
[----:B------:R-:W-:Y:S01]  /*3210*/  FMUL.FTZ R129, R148, R129 ;  /* 0x0000008194817220 */ /* 0x000fe20000410000 */
[----:B-1----:R-:W-:Y:S01]  /*3220*/  F2FP.BF16.F32.PACK_AB R123, R13, R144 ;  /* 0x000000900d7b723e */ /* 0x002fe200000010ff */
[----:B------:R-:W-:Y:S01]  /*3230*/  FMUL.FTZ R132, R157, R132 ;  /* 0x000000849d847220 */ /* 0x000fe20000410000 */
[----:B------:R-:W-:Y:S01]  /*3240*/  FMUL.FTZ R133, R150, R133 ;  /* 0x0000008596857220 */ /* 0x000fe20000410000 */
[----:B------:R-:W-:Y:S01]  /*3250*/  FMUL.FTZ R142, R142, R15 ;  /* 0x0000000f8e8e7220 */ /* 0x000fe20000410000 */
[----:B------:R-:W-:Y:S01]  /*3260*/  FMUL.FTZ R143, R143, R12 ;  /* 0x0000000c8f8f7220 */ /* 0x000fe20000410000 */
[----:B------:R1:W-:Y:S01]  /*3270*/  STSM.16.M88.4 [R17], R120 ;  /* 0x0000007811007844 */ /* 0x0003e20000000200 */
[----:B------:R-:W-:Y:S01]  /*3280*/  FMUL.FTZ R144, R144, R21 ;  /* 0x0000001590907220 */ /* 0x000fe20000410000 */
[----:B------:R-:W-:Y:S01]  /*3290*/  FMUL.FTZ R125, R13, R140 ;  /* 0x0000008c0d7d7220 */ /* 0x000fe20000410000 */
[----:B------:R-:W-:Y:S01]  /*32a0*/  F2FP.BF16.F32.PACK_AB R12, R20, R151 ;  /* 0x00000097140c723e */ /* 0x000fe200000010ff */
[----:B------:R-:W-:Y:S01]  /*32b0*/  @!PT LDS RZ, [RZ] ;  /* 0x00000000fffff984 */ /* 0x000fe20000000800 */
[----:B------:R-:W-:Y:S01]  /*32c0*/  @!PT LDS RZ, [RZ] ;  /* 0x00000000fffff984 */ /* 0x000fe20000000800 */
[----:B------:R-:W-:Y:S01]  /*32d0*/  @!PT LDS RZ, [RZ] ;  /* 0x00000000fffff984 */ /* 0x000fe20000000800 */
[----:B------:R-:W-:Y:S01]  /*32e0*/  @!PT LDS RZ, [RZ] ;  /* 0x00000000fffff984 */ /* 0x000fe20000000800 */
[----:B------:R2:W-:Y:S06]  /*32f0*/  MEMBAR.ALL.CTA ;  /* 0x0000000000007992 */ /* 0x0005ec0000008000 */
[----:B--2---:R-:W2:Y:S01]  /*3300*/  FENCE.VIEW.ASYNC.S ;  /* 0x00000000000073c6 */ /* 0x004ea20000000000 */
[----:B------:R-:W-:-:S02]  /*3310*/  F2FP.BF16.F32.PACK_AB R14, R23, R22 ;  /* 0x00000016170e723e */ /* 0x000fc400000010ff */
[----:B------:R-:W-:Y:S02]  /*3320*/  F2FP.BF16.F32.PACK_AB R13, R139, R136 ;  /* 0x000000888b0d723e */ /* 0x000fe400000010ff */
[----:B------:R-:W-:Y:S02]  /*3330*/  F2FP.BF16.F32.PACK_AB R15, R147, R138 ;  /* 0x0000008a930f723e */ /* 0x000fe400000010ff */
[----:B------:R-:W-:Y:S02]  /*3340*/  F2FP.BF16.F32.PACK_AB R20, R129, R128 ;  /* 0x000000808114723e */ /* 0x000fe400000010ff */
[----:B------:R-:W-:Y:S02]  /*3350*/  F2FP.BF16.F32.PACK_AB R22, R133, R132 ;  /* 0x000000848516723e */ /* 0x000fe400000010ff */
        /* <DEDUP_REMOVED lines=85> */
.L_x_3146:
        /* <DEDUP_REMOVED lines=60> */
.L_x_3147:
        /* <DEDUP_REMOVED lines=62> */
.L_x_3130:
[----:B------:R-:W-:Y:S05]  /*4050*/  @P0 BRA `(.L_x_3149) ;  /* 0x0000001400e40947 */ /* 0x000fea0003800000 */
[----:B------:R-:W1:Y:S01]  /*4060*/  S2R R0, SR_TID.X ;  /* 0x0000000000007919 */ /* 0x000e620000002100 */
        /* <DEDUP_REMOVED lines=18> */
[----:B-1----:R-:W-:Y:S01]  /*4190*/  VIADD R0, R0, 0xffffff80 ;  /* 0xffffff8000007836 */ /* 0x002fe20000000000 */
        /* <DEDUP_REMOVED lines=11> */
[----:B---3--:R-:W-:-:S02]  /*4250*/  LEA.HI R3, R7, R0, RZ, 0x3 ;  /* 0x0000000007037211 */ /* 0x008fc400078f18ff */
        /* <DEDUP_REMOVED lines=21> */
[----:B------:R-:W3:Y:S01]  /*43b0*/  LDC.64 R4, c[0x0][0x870] ;  /* 0x00021c00ff047b82 */ /* 0x000ee20000000a00 */
        /* <DEDUP_REMOVED lines=18> */
[----:B---3--:R-:W-:Y:S01]  /*44e0*/  IMAD.WIDE R6, R19, 0x4, R4 ;  /* 0x0000000413067825 */ /* 0x008fe200078e0204 */
[----:B------:R-:W-:Y:S01]  /*44f0*/  F2FP.BF16.F32.PACK_AB R49, R51, R50 ;  /* 0x000000323331723e */ /* 0x000fe200000010ff */
[----:B------:R-:W-:Y:S01]  /*4500*/  STSM.16.MT88.4 [R8+0x800], R32 ;  /* 0x0008002008007844 */ /* 0x000fe20000004200 */
[----:B------:R-:W-:Y:S01]  /*4510*/  F2FP.BF16.F32.PACK_AB R56, R57, R56 ;  /* 0x000000383938723e */ /* 0x000fe200000010ff */
[----:B------:R-:W3:Y:S01]  /*4520*/  LDC.64 R4, c[0x0][0x878] ;  /* 0x00021e00ff047b82 */ /* 0x000ee20000000a00 */
[----:B------:R-:W-:Y:S01]  /*4530*/  F2FP.BF16.F32.PACK_AB R50, R53, R52 ;  /* 0x000000343532723e */ /* 0x000fe200000010ff */
[----:B------:R4:W-:Y:S01]  /*4540*/  STSM.16.MT88.4 [R8+0x1000], R40 ;  /* 0x0010002808007844 */ /* 0x0009e20000004200 */
[----:B------:R-:W-:-:S02]  /*4550*/  F2FP.BF16.F32.PACK_AB R51, R55, R54 ;  /* 0x000000363733723e */ /* 0x000fc400000010ff */
[----:B------:R-:W-:Y:S02]  /*4560*/  F2FP.BF16.F32.PACK_AB R57, R59, R58 ;  /* 0x0000003a3b39723e */ /* 0x000fe400000010ff */
[----:B------:R-:W-:Y:S01]  /*4570*/  F2FP.BF16.F32.PACK_AB R64, R65, R64 ;  /* 0x000000404140723e */ /* 0x000fe200000010ff */
[----:B------:R-:W-:Y:S01]  /*4580*/  STSM.16.MT88.4 [R8+0x1800], R48 ;  /* 0x0018003008007844 */ /* 0x000fe20000004200 */
[----:B------:R-:W-:Y:S02]  /*4590*/  F2FP.BF16.F32.PACK_AB R58, R61, R60 ;  /* 0x0000003c3d3a723e */ /* 0x000fe400000010ff */
[----:B------:R-:W-:Y:S02]  /*45a0*/  F2FP.BF16.F32.PACK_AB R59, R63, R62 ;  /* 0x0000003e3f3b723e */ /* 0x000fe400000010ff */
[----:B------:R-:W-:Y:S02]  /*45b0*/  F2FP.BF16.F32.PACK_AB R65, R67, R66 ;  /* 0x000000424341723e */ /* 0x000fe400000010ff */
[----:B------:R-:W-:Y:S01]  /*45c0*/  F2FP.BF16.F32.PACK_AB R66, R69, R68 ;  /* 0x000000444542723e */ /* 0x000fe200000010ff */
[----:B------:R-:W-:Y:S01]  /*45d0*/  STSM.16.MT88.4 [R8+0x2000], R56 ;  /* 0x0020003808007844 */ /* 0x000fe20000004200 */
[----:B------:R-:W-:-:S02]  /*45e0*/  F2FP.BF16.F32.PACK_AB R67, R71, R70 ;  /* 0x000000464743723e */ /* 0x000fc400000010ff */
[----:B-1----:R-:W-:-:S03]  /*45f0*/  ISETP.NE.U32.AND P0, PT, R2, RZ, PT ;  /* 0x000000ff0200720c */ /* 0x002fc60003f05070 */
[----:B------:R1:W-:Y:S01]  /*4600*/  STSM.16.MT88.4 [R8+0x2800], R64 ;  /* 0x0028004008007844 */ /* 0x0003e20000004200 */
[----:B------:R-:W-:Y:S01]  /*4610*/  BAR.SYNC.DEFER_BLOCKING 0x1, 0x180 ;  /* 0x0046000000007b1d */ /* 0x000fe20000010000 */
[----:B------:R-:W-:-:S13]  /*4620*/  ISETP.NE.AND.EX P0, PT, R3, RZ, PT, P0 ;  /* 0x000000ff0300720c */ /* 0x000fda0003f05300 */
[----:B------:R-:W2:Y:S01]  /*4630*/  @P0 LDG.E R3, desc[UR38][R6.64] ;  /* 0x0000002606030981 */ /* 0x000ea2000c1e1900 */
[----:B---3--:R-:W-:Y:S01]  /*4640*/  ISETP.NE.U32.AND P1, PT, R4, RZ, PT ;  /* 0x000000ff0400720c */ /* 0x008fe20003f25070 */
[----:B------:R-:W-:Y:S01]  /*4650*/  IMAD.HI R10, R0, 0x2aaaaaab, RZ ;  /* 0x2aaaaaab000a7827 */ /* 0x000fe200078e02ff */
[----:B------:R-:W3:Y:S02]  /*4660*/  LDC R9, c[0x0][0x808] ;  /* 0x00020200ff097b82 */ /* 0x000ee40000000800 */
[----:B------:R-:W-:Y:S02]  /*4670*/  ISETP.NE.AND.EX P1, PT, R5, RZ, PT, P1 ;  /* 0x000000ff0500720c */ /* 0x000fe40003f25310 */
[----:B------:R-:W-:-:S04]  /*4680*/  SHF.R.U32.HI R11, RZ, 0x1f, R10 ;  /* 0x0000001fff0b7819 */ /* 0x000fc8000001160a */
[----:B----4-:R-:W-:-:S07]  /*4690*/  LEA.HI.SX32 R43, R10, R11, 0x1e ;  /* 0x0000000b0a2b7211 */ /* 0x010fce00078ff2ff */
[----:B------:R-:W4:Y:S01]  /*46a0*/  @P1 LDC.64 R4, c[0x0][0x878] ;  /* 0x00021e00ff041b82 */ /* 0x000f220000000a00 */
[C---:B------:R-:W-:Y:S02]  /*46b0*/  IMAD R0, R43.reuse, -0x18, R0 ;  /* 0xffffffe82b007824 */ /* 0x040fe400078e0200 */
[----:B-1----:R-:W-:-:S03]  /*46c0*/  IMAD.SHL.U32 R8, R43, 0x40, RZ ;  /* 0x000000402b087824 */ /* 0x002fc600078e00ff */
[----:B------:R-:W-:Y:S01]  /*46d0*/  SHF.R.S32.HI R13, RZ, 0x1f, R0 ;  /* 0x0000001fff0d7819 */ /* 0x000fe20000011400 */
[----:B------:R-:W-:-:S03]  /*46e0*/  IMAD.SHL.U32 R2, R0, 0x8, RZ ;  /* 0x0000000800027824 */ /* 0x000fc600078e00ff */
[----:B------:R-:W-:Y:S02]  /*46f0*/  LEA.HI R12, R13, R0, RZ, 0x3 ;  /* 0x000000000d0c7211 */ /* 0x000fe400078f18ff */
[----:B------:R-:W-:Y:S02]  /*4700*/  LOP3.LUT R13, R8, 0x1c0, RZ, 0xc0, !PT ;  /* 0x000001c0080d7812 */ /* 0x000fe400078ec0ff */
[----:B------:R-:W-:Y:S02]  /*4710*/  LEA.HI R11, R10, R11, RZ, 0x1b ;  /* 0x0000000b0a0b7211 */ /* 0x000fe400078fd8ff */
[----:B------:R-:W-:Y:S02]  /*4720*/  LOP3.LUT R0, R13, 0x38, R2, 0xf8, !PT ;  /* 0x000000380d007812 */ /* 0x000fe400078ef802 */
[----:B------:R-:W-:Y:S02]  /*4730*/  SHF.R.S32.HI R12, RZ, 0x3, R12 ;  /* 0x00000003ff0c7819 */ /* 0x000fe4000001140c */
[----:B------:R-:W-:Y:S01]  /*4740*/  SHF.R.U32.HI R13, RZ, 0x3, R13 ;  /* 0x00000003ff0d7819 */ /* 0x000fe2000001160d */
[----:B----4-:R-:W-:-:S03]  /*4750*/  @P1 IMAD.WIDE R4, R19, 0x4, R4 ;  /* 0x0000000413041825 */ /* 0x010fc600078e0204 */
[----:B------:R-:W-:Y:S01]  /*4760*/  LOP3.LUT R0, R0, R13, RZ, 0x3c, !PT ;  /* 0x0000000d00007212 */ /* 0x000fe200078e3cff */
[----:B------:R-:W-:Y:S01]  /*4770*/  IMAD R11, R12, 0xc, R11 ;  /* 0x0000000c0c0b7824 */ /* 0x000fe200078e020b */
[----:B---3--:R2:W5:Y:S01]  /*4780*/  @P1 LDG.E R9, desc[UR38][R4.64] ;  /* 0x0000002604091981 */ /* 0x008562000c1e1900 */
[----:B------:R-:W-:Y:S02]  /*4790*/  CS2R R16, SRZ ;  /* 0x0000000000107805 */ /* 0x000fe4000001ff00 */
[----:B------:R-:W-:Y:S01]  /*47a0*/  IMAD.U32 R0, R11, 0x200, R0 ;  /* 0x000002000b007824 */ /* 0x000fe200078e0000 */
[----:B--2---:R-:W-:Y:S01]  /*47b0*/  @P0 SHF.R.S32.HI R4, RZ, 0x1f, R3 ;  /* 0x0000001fff040819 */ /* 0x004fe20000011403 */
[----:B------:R-:W-:Y:S06]  /*47c0*/  @P1 BRA `(.L_x_3150) ;  /* 0x0000000000101947 */ /* 0x000fec0003800000 */
[----:B------:R-:W-:Y:S05]  /*47d0*/  @!P0 BRA `(.L_x_3150) ;  /* 0x00000000000c8947 */ /* 0x000fea0003800000 */
[----:B------:R-:W2:Y:S04]  /*47e0*/  LDG.E R8, desc[UR38][R6.64] ;  /* 0x0000002606087981 */ /* 0x000ea8000c1e1900 */
[----:B-----5:R-:W2:Y:S02]  /*47f0*/  LDG.E R9, desc[UR38][R6.64+0x4] ;  /* 0x0000042606097981 */ /* 0x020ea4000c1e1900 */
[----:B--2---:R-:W-:-:S07]  /*4800*/  IMAD.IADD R9, R9, 0x1, -R8 ;  /* 0x0000000109097824 */ /* 0x004fce00078e0a08 */
.L_x_3150:
[----:B------:R-:W-:Y:S01]  /*4810*/  LEA R0, R0, UR4, 0x1 ;  /* 0x0000000400007c11 */ /* 0x000fe2000f8e08ff */
[----:B------:R-:W-:Y:S01]  /*4820*/  @P0 IMAD.MOV.U32 R16, RZ, RZ, R3 ;  /* 0x000000ffff100224 */ /* 0x000fe200078e0003 */
[----:B------:R-:W-:Y:S01]  /*4830*/  ULDC.64 UR4, c[0x0][0x850] ;  /* 0x0002140000047ab9 */ /* 0x000fe20000000a00 */
[----:B------:R-:W-:Y:S01]  /*4840*/  @P0 IMAD.MOV.U32 R17, RZ, RZ, R4 ;  /* 0x000000ffff110224 */ /* 0x000fe200078e0004 */
[----:B------:R-:W-:Y:S01]  /*4850*/  SHF.R.S32.HI R35, RZ, 0x1f, R19 ;  /* 0x0000001fff237819 */ /* 0x000fe20000011413 */
[----:B-----5:R-:W-:Y:S01]  /*4860*/  IMAD R3, R152, -0x60, R9 ;  /* 0xffffffa098037824 */ /* 0x020fe200078e0209 */
[----:B------:R1:W2:Y:S01]  /*4870*/  LDS.128 R28, [R0+0x9800] ;  /* 0x00980000001c7984 */ /* 0x0002a20000000c00 */
[----:B------:R-:W-:Y:S01]  /*4880*/  VIADD R18, R43, 0x10 ;  /* 0x000000102b127836 */ /* 0x000fe20000000000 */
[----:B------:R-:W-:Y:S01]  /*4890*/  ULDC UR6, c[0x0][0x83c] ;  /* 0x00020f0000067ab9 */ /* 0x000fe20000000800 */
[----:B------:R-:W-:Y:S01]  /*48a0*/  IMAD R36, R155, UR4, RZ ;  /* 0x000000049b247c24 */ /* 0x000fe2000f8e02ff */
[----:B------:R1:W3:Y:S01]  /*48b0*/  LDS.128 R24, [R0+0x800] ;  /* 0x0008000000187984 */ /* 0x0002e20000000c00 */
[----:B------:R-:W-:Y:S01]  /*48c0*/  VIMNMX R44, R3, 0x60, PT ;  /* 0x00000060032c7848 */ /* 0x000fe20003fe0100 */
[----:B------:R-:W-:Y:S01]  /*48d0*/  VIADD R3, R43, 0x20 ;  /* 0x000000202b037836 */ /* 0x000fe20000000000 */
[----:B------:R-:W-:Y:S01]  /*48e0*/  SEL R42, R35, RZ, !P0 ;  /* 0x000000ff232a7207 */ /* 0x000fe20004000000 */
[----:B------:R1:W4:Y:S01]  /*48f0*/  LDS.128 R20, [R0+0x1000] ;  /* 0x0010000000147984 */ /* 0x0003220000000c00 */
[-C--:B------:R-:W-:Y:S01]  /*4900*/  ISETP.GE.AND P3, PT, R43, R44.reuse, PT ;  /* 0x0000002c2b00720c */ /* 0x080fe20003f66270 */
[----:B------:R-:W-:Y:S01]  /*4910*/  IMAD R37, R153, UR5, R36 ;  /* 0x0000000599257c24 */ /* 0x000fe2000f8e0224 */
[-C--:B------:R-:W-:Y:S01]  /*4920*/  ISETP.GE.AND P5, PT, R3, R44.reuse, PT ;  /* 0x0000002c0300720c */ /* 0x080fe20003fa6270 */
[----:B------:R1:W1:Y:S01]  /*4930*/  LDS.128 R12, [R0+0x1800] ;  /* 0x00180000000c7984 */ /* 0x0002620000000c00 */
[--C-:B------:R-:W-:Y:S01]  /*4940*/  SHF.R.S32.HI R3, RZ, 0x1f, R2.reuse ;  /* 0x0000001fff037819 */ /* 0x100fe20000011402 */
[C---:B------:R-:W-:Y:S01]  /*4950*/  VIADD R34, R43.reuse, 0x40 ;  /* 0x000000402b227836 */ /* 0x040fe20000000000 */
[----:B------:R-:W-:Y:S01]  /*4960*/  ISETP.GE.AND P4, PT, R18, R44, PT ;  /* 0x0000002c1200720c */ /* 0x000fe20003f86270 */
[----:B------:R1:W1:Y:S01]  /*4970*/  LDS.128 R8, [R0+0x2000] ;  /* 0x0020000000087984 */ /* 0x0002620000000c00 */
[----:B------:R-:W-:Y:S01]  /*4980*/  ISETP.GE.OR P6, PT, R2, UR6, P3 ;  /* 0x0000000602007c0c */ /* 0x000fe20009fc6670 */
[C---:B------:R-:W-:Y:S01]  /*4990*/  VIADD R18, R43.reuse, 0x30 ;  /* 0x000000302b127836 */ /* 0x040fe20000000000 */
[----:B------:R-:W-:Y:S01]  /*49a0*/  IADD3 R16, P1, R43, R16, RZ ;  /* 0x000000102b107210 */ /* 0x000fe20007f3e0ff */
[----:B------:R1:W1:Y:S01]  /*49b0*/  LDS.128 R4, [R0+0x2800] ;  /* 0x0028000000047984 */ /* 0x0002620000000c00 */
[----:B------:R-:W-:Y:S01]  /*49c0*/  IMAD.WIDE.U32 R32, R153, UR4, R2 ;  /* 0x0000000499207c25 */ /* 0x000fe2000f8e0002 */
[----:B------:R-:W-:Y:S01]  /*49d0*/  ULDC.64 UR4, c[0x0][0x858] ;  /* 0x0002160000047ab9 */ /* 0x000fe20000000a00 */
[-C--:B------:R-:W-:Y:S01]  /*49e0*/  ISETP.GE.AND P2, PT, R18, R44.reuse, PT ;  /* 0x0000002c1200720c */ /* 0x080fe20003f46270 */
[----:B------:R-:W-:Y:S01]  /*49f0*/  BSSY B0, `(.L_x_3151) ;  /* 0x0000017000007945 */ /* 0x000fe20003800000 */
        /* <DEDUP_REMOVED lines=22> */
.L_x_3152:
[----:B------:R-:W-:Y:S05]  /*4b60*/  BSYNC B0 ;  /* 0x0000000000007941 */ /* 0x000fea0003800000 */
.L_x_3151:
        /* <DEDUP_REMOVED lines=15> */
.L_x_3154:
[----:B------:R-:W-:Y:S05]  /*4c60*/  BSYNC B0 ;  /* 0x0000000000007941 */ /* 0x000fea0003800000 */
.L_x_3153:
        /* <DEDUP_REMOVED lines=18> */
.L_x_3156:
[----:B------:R-:W-:Y:S05]  /*4d90*/  BSYNC B0 ;  /* 0x0000000000007941 */ /* 0x000fea0003800000 */
.L_x_3155:
        /* <DEDUP_REMOVED lines=17> */
.L_x_3158:
[----:B------:R-:W-:Y:S05]  /*4eb0*/  BSYNC B0 ;  /* 0x0000000000007941 */ /* 0x000fea0003800000 */
.L_x_3157:
        /* <DEDUP_REMOVED lines=18> */
.L_x_3160:
[----:B------:R-:W-:Y:S05]  /*4fe0*/  BSYNC B0 ;  /* 0x0000000000007941 */ /* 0x000fea0003800000 */
.L_x_3159:
[----:B-1----:R1:W1:Y:S01]  /*4ff0*/  LDS.128 R28, [R0+0xb800] ;  /* 0x00b80000001c7984 */ /* 0x0022620000000c00 */
[----:B------:R-:W-:Y:S01]  /*5000*/  ISETP.GE.OR P6, PT, R2, UR6, P0 ;  /* 0x0000000602007c0c */ /* 0x000fe200087c6670 */
[----:B------:R-:W-:-:S12]  /*5010*/  BSSY B0, `(.L_x_3161) ;  /* 0x000000f000007945 */ /* 0x000fd80003800000 */
        /* <DEDUP_REMOVED lines=14> */
.L_x_3162:
[----:B------:R-:W-:Y:S05]  /*5100*/  BSYNC B0 ;  /* 0x0000000000007941 */ /* 0x000fea0003800000 */
.L_x_3161:
[----:B------:R-:W-:Y:S01]  /*5110*/  ULDC.64 UR4, c[0x0][0x820] ;  /* 0x0002080000047ab9 */ /* 0x000fe20000000a00 */
[----:B------:R-:W-:Y:S01]  /*5120*/  ULDC UR6, c[0x0][0x80c] ;  /* 0x0002030000067ab9 */ /* 0x000fe20000000800 */
[----:B-1----:R-:W-:Y:S01]  /*5130*/  IMAD R28, R155, UR4, RZ ;  /* 0x000000049b1c7c24 */ /* 0x002fe2000f8e02ff */
[C---:B------:R-:W-:Y:S01]  /*5140*/  ISETP.GE.OR P3, PT, R2.reuse, UR6, P3 ;  /* 0x0000000602007c0c */ /* 0x040fe20009f66670 */
[C---:B------:R-:W-:Y:S01]  /*5150*/  IMAD.WIDE.U32 R18, R153.reuse, UR4, R2 ;  /* 0x0000000499127c25 */ /* 0x040fe2000f8e0002 */
[----:B------:R-:W-:Y:S01]  /*5160*/  BSSY B0, `(.L_x_3163) ;  /* 0x0000019000007945 */ /* 0x000fe20003800000 */
[----:B------:R-:W-:Y:S02]  /*5170*/  ISETP.GE.OR P4, PT, R2, UR6, P4 ;  /* 0x0000000602007c0c */ /* 0x000fe4000a786670 */
[----:B------:R-:W-:Y:S01]  /*5180*/  IMAD R153, R153, UR5, R28 ;  /* 0x0000000599997c24 */ /* 0x000fe2000f8e021c */
[----:B------:R-:W-:Y:S01]  /*5190*/  ULDC.64 UR4, c[0x0][0x828] ;  /* 0x00020a0000047ab9 */ /* 0x000fe20000000a00 */
[----:B------:R1:W1:Y:S01]  /*51a0*/  LDS.128 R28, [R0] ;  /* 0x00000000001c7984 */ /* 0x0002620000000c00 */
[----:B------:R-:W-:Y:S01]  /*51b0*/  IMAD R3, R42, UR4, RZ ;  /* 0x000000042a037c24 */ /* 0x000fe2000f8e02ff */
[C---:B------:R-:W-:Y:S01]  /*51c0*/  ISETP.GE.OR P5, PT, R2.reuse, UR6, P5 ;  /* 0x0000000602007c0c */ /* 0x040fe2000afa6670 */
[----:B------:R-:W-:Y:S01]  /*51d0*/  IMAD.IADD R19, R19, 0x1, R153 ;  /* 0x0000000113137824 */ /* 0x000fe200078e0299 */
[C---:B------:R-:W-:Y:S01]  /*51e0*/  ISETP.GE.OR P2, PT, R2.reuse, UR6, P2 ;  /* 0x0000000602007c0c */ /* 0x040fe20009746670 */
[C---:B------:R-:W-:Y:S01]  /*51f0*/  IMAD R3, R45.reuse, UR5, R3 ;  /* 0x000000052d037c24 */ /* 0x040fe2000f8e0203 */
[C---:B------:R-:W-:Y:S01]  /*5200*/  ISETP.GE.OR P1, PT, R2.reuse, UR6, P1 ;  /* 0x0000000602007c0c */ /* 0x040fe20008f26670 */
[----:B------:R-:W-:Y:S01]  /*5210*/  IMAD.WIDE.U32 R34, R45, UR4, R18 ;  /* 0x000000042d227c25 */ /* 0x000fe2000f8e0012 */
[----:B------:R-:W-:-:S03]  /*5220*/  ISETP.GE.OR P0, PT, R2, UR6, P0 ;  /* 0x0000000602007c0c */ /* 0x000fc60008706670 */
[----:B------:R-:W-:Y:S01]  /*5230*/  IMAD.IADD R19, R35, 0x1, R3 ;  /* 0x0000000123137824 */ /* 0x000fe200078e0203 */
[----:B------:R-:W-:Y:S09]  /*5240*/  @P3 BRA `(.L_x_3164) ;  /* 0x0000000000283947 */ /* 0x000ff20003800000 */
        /* <DEDUP_REMOVED lines=10> */
.L_x_3164:
[----:B------:R-:W-:Y:S05]  /*52f0*/  BSYNC B0 ;  /* 0x0000000000007941 */ /* 0x000fea0003800000 */
.L_x_3163:
        /* <DEDUP_REMOVED lines=15> */
.L_x_3166:
[----:B------:R-:W-:Y:S05]  /*53f0*/  BSYNC B0 ;  /* 0x0000000000007941 */ /* 0x000fea0003800000 */
.L_x_3165:
        /* <DEDUP_REMOVED lines=15> */
.L_x_3168:
[----:B------:R-:W-:Y:S05]  /*54f0*/  BSYNC B0 ;  /* 0x0000000000007941 */ /* 0x000fea0003800000 */
.L_x_3167:
[----:B------:R-:W-:Y:S04]  /*5500*/  BSSY B0, `(.L_x_3169) ;  /* 0x000000f000007945 */ /* 0x000fe80003800000 */
[----:B------:R-:W-:Y:S05]  /*5510*/  @P2 BRA `(.L_x_3170) ;  /* 0x0000000000342947 */ /* 0x000fea0003800000 */
[----:B-1--4-:R-:W-:Y:S01]  /*5520*/  IADD3 R21, P2, R16, 0x30, RZ ;  /* 0x0000003010157810 */ /* 0x012fe20007f5e0ff */
        /* <DEDUP_REMOVED lines=12> */
.L_x_3170:
[----:B------:R-:W-:Y:S05]  /*55f0*/  BSYNC B0 ;  /* 0x0000000000007941 */ /* 0x000fea0003800000 */
.L_x_3169:
        /* <DEDUP_REMOVED lines=15> */
.L_x_3172:
[----:B------:R-:W-:Y:S05]  /*56f0*/  BSYNC B0 ;  /* 0x0000000000007941 */ /* 0x000fea0003800000 */
.L_x_3171:
        /* <DEDUP_REMOVED lines=15> */
.L_x_3149:
[----:B---3--:R-:W1:Y:S08]  /*57f0*/  LDC.64 R2, c[0x0][0x870] ;  /* 0x00021c00ff027b82 */ /* 0x008e700000000a00 */
[----:B------:R-:W3:Y:S01]  /*5800*/  LDC.64 R4, c[0x0][0x870] ;  /* 0x00021c00ff047b82 */ /* 0x000ee20000000a00 */
[----:B-1----:R-:W-:-:S07]  /*5810*/  IMAD.WIDE R6, R19, 0x4, R2 ;  /* 0x0000000413067825 */ /* 0x002fce00078e0202 */
[----:B------:R-:W1:Y:S01]  /*5820*/  LDC.64 R2, c[0x0][0x878] ;  /* 0x00021e00ff027b82 */ /* 0x000e620000000a00 */
[----:B---3--:R-:W-:-:S07]  /*5830*/  ISETP.NE.U32.AND P0, PT, R4, RZ, PT ;  /* 0x000000ff0400720c */ /* 0x008fce0003f05070 */
[----:B------:R-:W3:Y:S01]  /*5840*/  LDC R11, c[0x0][0x808] ;  /* 0x00020200ff0b7b82 */ /* 0x000ee20000000800 */
[----:B------:R-:W-:-:S13]  /*5850*/  ISETP.NE.AND.EX P0, PT, R5, RZ, PT, P0 ;  /* 0x000000ff0500720c */ /* 0x000fda0003f05300 */
[----:B------:R-:W4:Y:S01]  /*5860*/  @P0 LDG.E R5, desc[UR38][R6.64] ;  /* 0x0000002606050981 */ /* 0x000f22000c1e1900 */
[----:B-1----:R-:W-:-:S04]  /*5870*/  ISETP.NE.U32.AND P1, PT, R2, RZ, PT ;  /* 0x000000ff0200720c */ /* 0x002fc80003f25070 */
[----:B------:R-:W-:-:S13]  /*5880*/  ISETP.NE.AND.EX P1, PT, R3, RZ, PT, P1 ;  /* 0x000000ff0300720c */ /* 0x000fda0003f25310 */
[----:B------:R-:W1:Y:S02]  /*5890*/  @P1 LDC.64 R2, c[0x0][0x878] ;  /* 0x00021e00ff021b82 */ /* 0x000e640000000a00 */
[----:B-1----:R-:W-:-:S05]  /*58a0*/  @P1 IMAD.WIDE R8, R19, 0x4, R2 ;  /* 0x0000000413081825 */ /* 0x002fca00078e0202 */
[----:B---3--:R1:W5:Y:S01]  /*58b0*/  @P1 LDG.E R11, desc[UR38][R8.64] ;  /* 0x00000026080b1981 */ /* 0x008362000c1e1900 */
[----:B------:R-:W-:Y:S01]  /*58c0*/  CS2R R2, SRZ ;  /* 0x0000000000027805 */ /* 0x000fe2000001ff00 */
[----:B------:R-:W3:Y:S02]  /*58d0*/  S2R R0, SR_TID.X ;  /* 0x0000000000007919 */ /* 0x000ee40000002100 */
[----:B---3--:R-:W-:-:S04]  /*58e0*/  VIADD R0, R0, 0xffffff80 ;  /* 0xffffff8000007836 */ /* 0x008fc80000000000 */
[----:B------:R-:W-:-:S05]  /*58f0*/  IMAD.HI R4, R0, 0x2aaaaaab, RZ ;  /* 0x2aaaaaab00047827 */ /* 0x000fca00078e02ff */
[----:B------:R-:W-:-:S04]  /*5900*/  SHF.R.U32.HI R13, RZ, 0x1f, R4 ;  /* 0x0000001fff0d7819 */ /* 0x000fc80000011604 */
[----:B------:R-:W-:-:S05]  /*5910*/  LEA.HI.SX32 R15, R4, R13, 0x1e ;  /* 0x0000000d040f7211 */ /* 0x000fca00078ff2ff */
[----:B------:R-:W-:Y:S02]  /*5920*/  IMAD R10, R15, -0x18, R0 ;  /* 0xffffffe80f0a7824 */ /* 0x000fe400078e0200 */
[--C-:B----4-:R-:W-:Y:S01]  /*5930*/  @P0 IMAD.MOV.U32 R2, RZ, RZ, R5.reuse ;  /* 0x000000ffff020224 */ /* 0x110fe200078e0005 */
[----:B------:R-:W-:-:S04]  /*5940*/  @P0 SHF.R.S32.HI R3, RZ, 0x1f, R5 ;  /* 0x0000001fff030819 */ /* 0x000fc80000011405 */
[----:B------:R-:W-:Y:S01]  /*5950*/  IADD3 R4, P2, R15, R2, RZ ;  /* 0x000000020f047210 */ /* 0x000fe20007f5e0ff */
[----:B-1----:R-:W-:-:S12]  /*5960*/  @P1 BRA `(.L_x_3173) ;  /* 0x0000000000101947 */ /* 0x002fd80003800000 */
[----:B------:R-:W-:Y:S05]  /*5970*/  @!P0 BRA `(.L_x_3173) ;  /* 0x00000000000c8947 */ /* 0x000fea0003800000 */
[----:B------:R-:W3:Y:S04]  /*5980*/  LDG.E R0, desc[UR38][R6.64] ;  /* 0x0000002606007981 */ /* 0x000ee8000c1e1900 */
[----:B-----5:R-:W3:Y:S02]  /*5990*/  LDG.E R11, desc[UR38][R6.64+0x4] ;  /* 0x00000426060b7981 */ /* 0x020ee4000c1e1900 */
[----:B---3--:R-:W-:-:S07]  /*59a0*/  IMAD.IADD R11, R11, 0x1, -R0 ;  /* 0x000000010b0b7824 */ /* 0x008fce00078e0a00 */
.L_x_3173:
[----:B-----5:R-:W-:Y:S01]  /*59b0*/  IMAD R12, R152, -0x60, R11 ;  /* 0xffffffa0980c7824 */ /* 0x020fe200078e020b */
[----:B------:R-:W-:Y:S01]  /*59c0*/  ULDC.64 UR4, c[0x0][0x820] ;  /* 0x0002080000047ab9 */ /* 0x000fe20000000a00 */
[C---:B------:R-:W-:Y:S01]  /*59d0*/  VIADD R7, R15.reuse, 0x10 ;  /* 0x000000100f077836 */ /* 0x040fe20000000000 */
[----:B------:R-:W-:Y:S01]  /*59e0*/  ULDC UR6, c[0x0][0x80c] ;  /* 0x0002030000067ab9 */ /* 0x000fe20000000800 */
        /* <DEDUP_REMOVED lines=8> */
[C---:B------:R-:W-:Y:S01]  /*5a70*/  VIADD R13, R15.reuse, 0x40 ;  /* 0x000000400f0d7836 */ /* 0x040fe20000000000 */
[----:B------:R-:W-:Y:S01]  /*5a80*/  ISETP.GE.OR P6, PT, R10, UR6, P3 ;  /* 0x000000060a007c0c */ /* 0x000fe20009fc6670 */
[----:B------:R-:W-:Y:S01]  /*5a90*/  BSSY B0, `(.L_x_3174) ;  /* 0x000001c000007945 */ /* 0x000fe20003800000 */
[----:B------:R-:W-:Y:S01]  /*5aa0*/  LEA.HI.X.SX32 R5, R15, R3, 0x1, P2 ;  /* 0x000000030f057211 */ /* 0x000fe200010f0eff */
[----:B------:R-:W-:Y:S01]  /*5ab0*/  IMAD.WIDE.U32 R2, R153, UR4, R10 ;  /* 0x0000000499027c25 */ /* 0x000fe2000f8e000a */
[----:B------:R-:W-:Y:S01]  /*5ac0*/  SEL R14, R0, RZ, !P0 ;  /* 0x000000ff000e7207 */ /* 0x000fe20004000000 */
[----:B------:R-:W-:Y:S01]  /*5ad0*/  ULDC.64 UR4, c[0x0][0x828] ;  /* 0x00020a0000047ab9 */ /* 0x000fe20000000a00 */
[-C--:B------:R-:W-:Y:S01]  /*5ae0*/  ISETP.GE.AND P5, PT, R9, R12.reuse, PT ;  /* 0x0000000c0900720c */ /* 0x080fe20003fa6270 */
[----:B------:R-:W-:Y:S01]  /*5af0*/  VIADD R9, R15, 0x30 ;  /* 0x000000300f097836 */ /* 0x000fe20000000000 */
[----:B------:R-:W-:Y:S01]  /*5b00*/  SEL R19, R19, RZ, !P0 ;  /* 0x000000ff13137207 */ /* 0x000fe20004000000 */
[----:B------:R-:W-:Y:S01]  /*5b10*/  IMAD.IADD R3, R3, 0x1, R7 ;  /* 0x0000000103037824 */ /* 0x000fe200078e0207 */
[-C--:B------:R-:W-:Y:S01]  /*5b20*/  ISETP.GE.AND P1, PT, R13, R12.reuse, PT ;  /* 0x0000000c0d00720c */ /* 0x080fe20003f26270 */
        /* <DEDUP_REMOVED lines=18> */
.L_x_3175:
[----:B------:R-:W-:Y:S05]  /*5c50*/  BSYNC B0 ;  /* 0x0000000000007941 */ /* 0x000fea0003800000 */
.L_x_3174:
        /* <DEDUP_REMOVED lines=12> */
[----:B-1----:R-:W-:Y:S01]  /*5d20*/  LEA R16, P0, R4, UR4, 0x1 ;  /* 0x0000000404107c11 */ /* 0x002fe2000f8008ff */
[----:B------:R-:W-:-:S05]  /*5d30*/  IMAD.IADD R5, R5, 0x1, R13 ;  /* 0x0000000105057824 */ /* 0x000fca00078e020d */
[----:B------:R-:W-:-:S05]  /*5d40*/  LEA.HI.X R17, R4, UR5, R5, 0x1, P0 ;  /* 0x0000000504117c11 */ /* 0x000fca00080f0c05 */
[----:B------:R3:W-:Y:S02]  /*5d50*/  STG.E.128 desc[UR38][R16.64], RZ ;  /* 0x000000ff10007986 */ /* 0x0007e4000c101d26 */
.L_x_3177:
[----:B------:R-:W-:Y:S05]  /*5d60*/  BSYNC B0 ;  /* 0x0000000000007941 */ /* 0x000fea0003800000 */
.L_x_3176:
        /* <DEDUP_REMOVED lines=12> */
[----:B-1-3--:R-:W-:Y:S01]  /*5e30*/  LEA R16, P6, R4, UR4, 0x1 ;  /* 0x0000000404107c11 */ /* 0x00afe2000f8c08ff */
[----:B------:R-:W-:-:S05]  /*5e40*/  IMAD.IADD R5, R5, 0x1, R13 ;  /* 0x0000000105057824 */ /* 0x000fca00078e020d */
[----:B------:R-:W-:-:S05]  /*5e50*/  LEA.HI.X R17, R4, UR5, R5, 0x1, P6 ;  /* 0x0000000504117c11 */ /* 0x000fca000b0f0c05 */
[----:B------:R4:W-:Y:S02]  /*5e60*/  STG.E.128 desc[UR38][R16.64], RZ ;  /* 0x000000ff10007986 */ /* 0x0009e4000c101d26 */
.L_x_3179:
[----:B------:R-:W-:Y:S05]  /*5e70*/  BSYNC B0 ;  /* 0x0000000000007941 */ /* 0x000fea0003800000 */
.L_x_3178:
        /* <DEDUP_REMOVED lines=13> */
[----:B-1-34-:R-:W-:Y:S01]  /*5f50*/  LEA R16, P0, R4, UR4, 0x1 ;  /* 0x0000000404107c11 */ /* 0x01afe2000f8008ff */
[----:B------:R-:W-:-:S05]  /*5f60*/  IMAD.IADD R5, R5, 0x1, R13 ;  /* 0x0000000105057824 */ /* 0x000fca00078e020d */
[----:B------:R-:W-:-:S05]  /*5f70*/  LEA.HI.X R17, R4, UR5, R5, 0x1, P0 ;  /* 0x0000000504117c11 */ /* 0x000fca00080f0c05 */
[----:B------:R1:W-:Y:S02]  /*5f80*/  STG.E.128 desc[UR38][R16.64], RZ ;  /* 0x000000ff10007986 */ /* 0x0003e4000c101d26 */
.L_x_3181:
[----:B------:R-:W-:Y:S05]  /*5f90*/  BSYNC B0 ;  /* 0x0000000000007941 */ /* 0x000fea0003800000 */
.L_x_3180:
        /* <DEDUP_REMOVED lines=16> */
.L_x_3183:
[----:B------:R-:W-:Y:S05]  /*60a0*/  BSYNC B0 ;  /* 0x0000000000007941 */ /* 0x000fea0003800000 */
.L_x_3182:
[----:B------:R-:W-:Y:S01]  /*60b0*/  ISETP.GE.OR P6, PT, R10, UR6, P0 ;  /* 0x000000060a007c0c */ /* 0x000fe200087c6670 */
[----:B------:R-:W-:-:S12]  /*60c0*/  BSSY B0, `(.L_x_3184) ;  /* 0x000000f000007945 */ /* 0x000fd80003800000 */
        /* <DEDUP_REMOVED lines=14> */
.L_x_3185:
[----:B------:R-:W-:Y:S05]  /*61b0*/  BSYNC B0 ;  /* 0x0000000000007941 */ /* 0x000fea0003800000 */
.L_x_3184:
[----:B------:R-:W-:Y:S01]  /*61c0*/  ULDC.64 UR4, c[0x0][0x850] ;  /* 0x0002140000047ab9 */ /* 0x000fe20000000a00 */
[----:B------:R-:W-:Y:S01]  /*61d0*/  ULDC UR6, c[0x0][0x83c] ;  /* 0x00020f0000067ab9 */ /* 0x000fe20000000800 */
[----:B------:R-:W-:Y:S01]  /*61e0*/  IMAD R0, R155, UR4, RZ ;  /* 0x000000049b007c24 */ /* 0x000fe2000f8e02ff */
[C---:B------:R-:W-:Y:S01]  /*61f0*/  ISETP.GE.OR P3, PT, R10.reuse, UR6, P3 ;  /* 0x000000060a007c0c */ /* 0x040fe20009f66670 */
[C---:B------:R-:W-:Y:S01]  /*6200*/  IMAD.WIDE.U32 R4, R153.reuse, UR4, R10 ;  /* 0x0000000499047c25 */ /* 0x040fe2000f8e000a */
[----:B------:R-:W-:Y:S01]  /*6210*/  BSSY B0, `(.L_x_3186) ;  /* 0x0000018000007945 */ /* 0x000fe20003800000 */
[C---:B------:R-:W-:Y:S02]  /*6220*/  ISETP.GE.OR P4, PT, R10.reuse, UR6, P4 ;  /* 0x000000060a007c0c */ /* 0x040fe4000a786670 */
[----:B------:R-:W-:Y:S01]  /*6230*/  IMAD R153, R153, UR5, R0 ;  /* 0x0000000599997c24 */ /* 0x000fe2000f8e0200 */
[----:B------:R-:W-:Y:S01]  /*6240*/  ULDC.64 UR4, c[0x0][0x858] ;  /* 0x0002160000047ab9 */ /* 0x000fe20000000a00 */
[----:B------:R-:W-:Y:S01]  /*6250*/  ISETP.GE.OR P5, PT, R10, UR6, P5 ;  /* 0x000000060a007c0c */ /* 0x000fe2000afa6670 */
[----:B------:R-:W-:Y:S01]  /*6260*/  IMAD R0, R14, UR4, RZ ;  /* 0x000000040e007c24 */ /* 0x000fe2000f8e02ff */
[C---:B------:R-:W-:Y:S01]  /*6270*/  ISETP.GE.OR P2, PT, R10.reuse, UR6, P2 ;  /* 0x000000060a007c0c */ /* 0x040fe20009746670 */
[----:B------:R-:W-:Y:S01]  /*6280*/  IMAD.IADD R5, R5, 0x1, R153 ;  /* 0x0000000105057824 */ /* 0x000fe200078e0299 */
[C---:B------:R-:W-:Y:S01]  /*6290*/  ISETP.GE.OR P1, PT, R10.reuse, UR6, P1 ;  /* 0x000000060a007c0c */ /* 0x040fe20008f26670 */
[C---:B-1----:R-:W-:Y:S01]  /*62a0*/  IMAD R7, R19.reuse, UR5, R0 ;  /* 0x0000000513077c24 */ /* 0x042fe2000f8e0200 */
[----:B------:R-:W-:Y:S01]  /*62b0*/  ISETP.GE.OR P0, PT, R10, UR6, P0 ;  /* 0x000000060a007c0c */ /* 0x000fe20008706670 */
[----:B------:R-:W-:-:S04]  /*62c0*/  IMAD.WIDE.U32 R8, R19, UR4, R4 ;  /* 0x0000000413087c25 */ /* 0x000fc8000f8e0004 */
[----:B------:R-:W-:Y:S01]  /*62d0*/  IMAD.IADD R7, R9, 0x1, R7 ;  /* 0x0000000109077824 */ /* 0x000fe200078e0207 */
[----:B------:R-:W-:Y:S07]  /*62e0*/  @P3 BRA `(.L_x_3187) ;  /* 0x0000000000283947 */ /* 0x000fee0003800000 */
        /* <DEDUP_REMOVED lines=10> */
.L_x_3187:
[----:B------:R-:W-:Y:S05]  /*6390*/  BSYNC B0 ;  /* 0x0000000000007941 */ /* 0x000fea0003800000 */
.L_x_3186:
        /* <DEDUP_REMOVED lines=15> */
.L_x_3189:
[----:B------:R-:W-:Y:S05]  /*6490*/  BSYNC B0 ;  /* 0x0000000000007941 */ /* 0x000fea0003800000 */
.L_x_3188:
        /* <DEDUP_REMOVED lines=15> */
.L_x_3191:
[----:B------:R-:W-:Y:S05]  /*6590*/  BSYNC B0 ;  /* 0x0000000000007941 */ /* 0x000fea0003800000 */
.L_x_3190:
        /* <DEDUP_REMOVED lines=15> */
.L_x_3193:
[----:B------:R-:W-:Y:S05]  /*6690*/  BSYNC B0 ;  /* 0x0000000000007941 */ /* 0x000fea0003800000 */
.L_x_3192:
        /* <DEDUP_REMOVED lines=15> */
.L_x_3195:
[----:B------:R-:W-:Y:S05]  /*6790*/  BSYNC B0 ;  /* 0x0000000000007941 */ /* 0x000fea0003800000 */
.L_x_3194:
        /* <DEDUP_REMOVED lines=15> */
.L_x_3118:
        /* <DEDUP_REMOVED lines=29> */
.L_x_3197:
[----:B------:R-:W-:Y:S01]  /*6a60*/  ULDC UR9, c[0x0][0x8c4] ;  /* 0x0002310000097ab9 */ /* 0x000fe20000000800 */
[----:B------:R-:W-:Y:S01]  /*6a70*/  UMOV UR7, UR8 ;  /* 0x0000000800077c82 */ /* 0x000fe20008000000 */
[----:B------:R-:W-:-:S11]  /*6a80*/  UISETP.NE.AND UP0, UPT, UR9, 0x1, UPT ;  /* 0x000000010900788c */ /* 0x000fd6000bf05270 */
[----:B------:R-:W-:Y:S02]  /*6a90*/  @UP0 ULDC.64 UR10, c[0x0][0x8c8] ;  /* 0x00023200000a0ab9 */ /* 0x000fe40000000a00 */
[----:B------:R-:W-:-:S04]  /*6aa0*/  UIMAD.WIDE.U32 UR4, UR8, UR10, URZ ;  /* 0x0000000a080472a5 */ /* 0x000fc8000f8e003f */
[----:B------:R-:W-:-:S04]  /*6ab0*/  @UP0 USHF.R.U32.HI UR7, URZ, UR11, UR5 ;  /* 0x0000000b3f070299 */ /* 0x000fc80008011605 */
[----:B------:R-:W-:-:S12]  /*6ac0*/  UIMAD UR4, UR7, UR9, URZ ;  /* 0x00000009070472a4 */ /* 0x000fd8000f8e023f */
.L_x_3198:
        /* <DEDUP_REMOVED lines=9> */
[----:B------:R-:W-:-:S03]  /*6b60*/  @UP0 USHF.R.U32.HI UR17, URZ, UR6, UR5 ;  /* 0x000000063f110299 */ /* 0x000fc60008011605 */
[----:B------:R-:W-:Y:S01]  /*6b70*/  ULDC.64 UR4, c[0x0][0x8f8] ;  /* 0x00023e0000047ab9 */ /* 0x000fe20000000a00 */
[----:B------:R-:W-:Y:S01]  /*6b80*/  UIADD3 UR6, -UR17, URZ, URZ ;  /* 0x0000003f11067290 */ /* 0x000fe2000fffe13f */
[----:B------:R-:W-:-:S03]  /*6b90*/  ISETP.NE.U32.AND P0, PT, RZ, UR4, PT ;  /* 0x00000004ff007c0c */ /* 0x000fc6000bf05070 */
[----:B------:R-:W-:Y:S01]  /*6ba0*/  UIMAD UR6, UR9, UR6, UR8 ;  /* 0x00000006090672a4 */ /* 0x000fe2000f8e0208 */
[----:B------:R-:W-:-:S13]  /*6bb0*/  ISETP.NE.AND.EX P0, PT, RZ, UR5, PT, P0 ;  /* 0x00000005ff007c0c */ /* 0x000fda000bf05300 */
        /* <DEDUP_REMOVED lines=8> */
.L_x_3199:
        /* <DEDUP_REMOVED lines=11> */
[----:B------:R-:W-:Y:S01]  /*6cf0*/  R2UR UR4, R0 ;  /* 0x00000000000472ca */ /* 0x000fe200000e0000 */
[----:B------:R-:W-:-:S14]  /*6d00*/  BRA `(.L_x_3200) ;  /* 0x0000000000047947 */ /* 0x000fdc0003800000 */
.L_x_3201:
[----:B------:R-:W-:-:S05]  /*6d10*/  ULDC UR4, c[0x0][0x8ec] ;  /* 0x00023b0000047ab9 */ /* 0x000fca0000000800 */
.L_x_3200:
[----:B------:R-:W-:-:S04]  /*6d20*/  UIADD3 UR4, UR4, 0x5f, URZ ;  /* 0x0000005f04047890 */ /* 0x000fc8000fffe03f */
[----:B------:R-:W-:-:S04]  /*6d30*/  UIMAD.WIDE UR4, UR4, 0x2aaaaaab, URZ ;  /* 0x2aaaaaab040478a5 */ /* 0x000fc8000f8e023f */
[----:B------:R-:W-:-:S04]  /*6d40*/  USHF.R.U32.HI UR4, URZ, 0x1f, UR5 ;  /* 0x0000001f3f047899 */ /* 0x000fc80008011605 */
[----:B------:R-:W-:-:S04]  /*6d50*/  ULEA.HI.SX32 UR4, UR5, UR4, 0x1c ;  /* 0x0000000405047291 */ /* 0x000fc8000f8fe23f */
[----:B------:R-:W-:-:S04]  /*6d60*/  UISETP.GE.AND UP0, UPT, UR7, UR4, UPT ;  /* 0x000000040700728c */ /* 0x000fc8000bf06270 */
[----:B------:R-:W-:-:S06]  /*6d70*/  USEL UR17, UR17, 0xffffffff, !UP0 ;  /* 0xffffffff11117887 */ /* 0x000fcc000c000000 */
[----:B------:R-:W-:-:S13]  /*6d80*/  ISETP.LE.AND P0, PT, RZ, UR17, PT ;  /* 0x00000011ff007c0c */ /* 0x000fda000bf03270 */
[----:B------:R-:W-:Y:S05]  /*6d90*/  @!P0 BRA `(.L_x_3125) ;  /* 0x0000004000508947 */ /* 0x000fea0003800000 */
[----:B------:R-:W-:Y:S01]  /*6da0*/  ULDC.64 UR4, c[0x0][0x770] ;  /* 0x0001dc0000047ab9 */ /* 0x000fe20000000a00 */
[----:B------:R-:W-:Y:S01]  /*6db0*/  ULDC.64 UR12, c[0x0][0x788] ;  /* 0x0001e200000c7ab9 */ /* 0x000fe20000000a00 */
        /* <DEDUP_REMOVED lines=19> */
[----:B------:R-:W-:-:S11]  /*6ef0*/  USHF.R.S32.HI UR11, URZ, 0x1f, UR6 ;  /* 0x0000001f3f0b7899 */ /* 0x000fd60008011406 */
        /* <DEDUP_REMOVED lines=16> */
.L_x_3202:
        /* <DEDUP_REMOVED lines=13> */
.L_x_3203:
        /* <DEDUP_REMOVED lines=12> */
.L_x_3204:
[----:B------:R-:W-:Y:S01]  /*7190*/  UIMAD UR7, UR7, 0x60, UR10 ;  /* 0x00000060070778a4 */ /* 0x000fe2000f8e020a */
[----:B------:R-:W-:Y:S01]  /*71a0*/  ULDC UR9, c[0x0][0x74c] ;  /* 0x0001d30000097ab9 */ /* 0x000fe20000000800 */
[----:B------:R-:W-:Y:S02]  /*71b0*/  UIADD3 UR10, UR10, 0x3f, URZ ;  /* 0x0000003f0a0a7890 */ /* 0x000fe4000fffe03f */
[----:B------:R-:W-:-:S04]  /*71c0*/  UIADD3 UR7, UR7, -UR9, -UR8 ;  /* 0x8000000907077290 */ /* 0x000fc8000fffe808 */
        /* <DEDUP_REMOVED lines=11> */
[----:B------:R-:W-:Y:S01]  /*7280*/  ULDC.64 UR18, c[0x0][0x2d8] ;  /* 0x0000b60000127ab9 */ /* 0x000fe20000000a00 */
[----:B------:R-:W-:Y:S02]  /*7290*/  USHF.R.S32.HI UR9, URZ, 0x1f, UR17 ;  /* 0x0000001f3f097899 */ /* 0x000fe40008011411 */
[----:B------:R-:W-:Y:S02]  /*72a0*/  UIMAD UR8, UR11, UR18, URZ ;  /* 0x000000120b0872a4 */ /* 0x000fe4000f8e023f */
[----:B------:R-:W-:Y:S02]  /*72b0*/  UIMAD.WIDE.U32 UR10, UR6, UR18, URZ ;  /* 0x00000012060a72a5 */ /* 0x000fe4000f8e003f */
[----:B------:R-:W-:Y:S02]  /*72c0*/  UIMAD UR19, UR6, UR19, UR8 ;  /* 0x00000013061372a4 */ /* 0x000fe4000f8e0208 */
[----:B------:R-:W-:Y:S02]  /*72d0*/  UIADD3 UR6, UR7, -UR16, URZ ;  /* 0x8000001007067290 */ /* 0x000fe4000fffe03f */
[----:B------:R-:W-:-:S02]  /*72e0*/  USEL UR17, UR17, URZ, !UP0 ;  /* 0x0000003f11117287 */ /* 0x000fc4000c000000 */
[----:B------:R-:W-:Y:S02]  /*72f0*/  ULOP3.LUT UR6, UR6, 0x1, URZ, 0xc0, !UPT ;  /* 0x0000000106067892 */ /* 0x000fe4000f8ec03f */
[----:B------:R-:W-:Y:S02]  /*7300*/  USEL UR18, UR9, URZ, !UP0 ;  /* 0x0000003f09127287 */ /* 0x000fe4000c000000 */
[----:B------:R-:W-:Y:S02]  /*7310*/  UISETP.NE.U32.AND UP0, UPT, UR6, 0x1, UPT ;  /* 0x000000010600788c */ /* 0x000fe4000bf05070 */
[----:B------:R-:W-:Y:S02]  /*7320*/  UIADD3 UR8, UP1, UR4, UR10, URZ ;  /* 0x0000000a04087290 */ /* 0x000fe4000ff3e03f */
[----:B------:R-:W-:Y:S02]  /*7330*/  UIADD3 UR19, UR11, UR19, URZ ;  /* 0x000000130b137290 */ /* 0x000fe4000fffe03f */
[----:B------:R-:W-:Y:S01]  /*7340*/  PLOP3.LUT P1, PT, PT, PT, UP0, 0x80, 0x0 ;  /* 0x000000000000781c */ /* 0x000fe20003f2f008 */
[----:B------:R-:W-:Y:S01]  /*7350*/  ULDC.64 UR36, c[0x0][0x2e0] ;  /* 0x0000b80000247ab9 */ /* 0x000fe20000000a00 */
[----:B------:R-:W-:-:S02]  /*7360*/  UIADD3.X UR9, UR5, UR19, URZ, UP1, !UPT ;  /* 0x0000001305097290 */ /* 0x000fc40008ffe43f */
        /* <DEDUP_REMOVED lines=24> */
.L_x_3207:
[----:B------:R-:W-:Y:S05]  /*74f0*/  BSYNC B0 ;  /* 0x0000000000007941 */ /* 0x000fea0003800000 */
.L_x_3206:
        /* <DEDUP_REMOVED lines=18> */
.L_x_3209:
[----:B------:R-:W-:Y:S05]  /*7620*/  BSYNC B0 ;  /* 0x0000000000007941 */ /* 0x000fea0003800000 */
.L_x_3208:
        /* <DEDUP_REMOVED lines=19> */
.L_x_3211:
[----:B------:R-:W-:Y:S05]  /*7760*/  BSYNC B0 ;  /* 0x0000000000007941 */ /* 0x000fea0003800000 */
.L_x_3210:
[----:B------:R-:W-:Y:S06]  /*7770*/  BAR.ARV 0xa, 0xa0 ;  /* 0x0282800000007b1d */ /* 0x000fec0000002000 */
[----:B------:R-:W-:Y:S04]  /*7780*/  BSSY B0, `(.L_x_3212) ;  /* 0x0000003000007945 */ /* 0x000fe80003800000 */
[----:B------:R-:W-:Y:S05]  /*7790*/  @!P0 BRA `(.L_x_3213) ;  /* 0x0000000000048947 */ /* 0x000fea0003800000 */
[----:B------:R-:W-:-:S04]  /*77a0*/  DEPBAR.LE SB0, 0x1 ;  /* 0x000080400000791a */ /* 0x000fc80000000000 */
.L_x_3213:
[----:B------:R-:W-:Y:S05]  /*77b0*/  BSYNC B0 ;  /* 0x0000000000007941 */ /* 0x000fea0003800000 */
.L_x_3212:
[----:B------:R-:W-:Y:S06]  /*77c0*/  BAR.ARV 0xb, 0xa0 ;  /* 0x02c2800000007b1d */ /* 0x000fec0000002000 */
[----:B------:R-:W-:Y:S04]  /*77d0*/  BSSY B0, `(.L_x_3214) ;  /* 0x0000003000007945 */ /* 0x000fe80003800000 */
[----:B------:R-:W-:Y:S05]  /*77e0*/  @!P0 BRA `(.L_x_3215) ;  /* 0x0000000000048947 */ /* 0x000fea0003800000 */
[----:B------:R-:W-:-:S04]  /*77f0*/  DEPBAR.LE SB0, 0x0 ;  /* 0x000080000000791a */ /* 0x000fc80000000000 */
.L_x_3215:
[----:B------:R-:W-:Y:S05]  /*7800*/  BSYNC B0 ;  /* 0x0000000000007941 */ /* 0x000fea0003800000 */
.L_x_3214:
[----:B------:R-:W-:Y:S06]  /*7810*/  BAR.ARV 0xc, 0xa0 ;  /* 0x0302800000007b1d */ /* 0x000fec0000002000 */
[----:B------:R-:W-:Y:S01]  /*7820*/  UIADD3 UR20, UR16, 0x1, URZ ;  /* 0x0000000110147890 */ /* 0x000fe2000fffe03f */
[----:B------:R-:W-:Y:S11]  /*7830*/  BRA `(.L_x_3216) ;  /* 0x0000000000047947 */ /* 0x000ff60003800000 */
.L_x_3205:
[----:B------:R-:W-:-:S05]  /*7840*/  UMOV UR20, UR16 ;  /* 0x0000001000147c82 */ /* 0x000fca0008000000 */
.L_x_3216:
[----:B------:R-:W-:-:S04]  /*7850*/  UIADD3 UR6, UR16, 0x1, URZ ;  /* 0x0000000110067890 */ /* 0x000fc8000fffe03f */
[----:B------:R-:W-:-:S06]  /*7860*/  UISETP.NE.AND UP0, UPT, UR7, UR6, UPT ;  /* 0x000000060700728c */ /* 0x000fcc000bf05270 */
[----:B------:R-:W-:-:S13]  /*7870*/  PLOP3.LUT P1, PT, PT, PT, UP0, 0x80, 0x0 ;  /* 0x000000000000781c */ /* 0x000fda0003f2f008 */
        /* <DEDUP_REMOVED lines=23> */
.L_x_3237:
        /* <DEDUP_REMOVED lines=32> */
.L_x_3218:
[----:B------:R-:W-:Y:S05]  /*7bf0*/  BSYNC B0 ;  /* 0x0000000000007941 */ /* 0x000fea0003800000 */
.L_x_3217:
        /* <DEDUP_REMOVED lines=12> */
.L_x_3220:
[----:B------:R-:W-:Y:S05]  /*7cc0*/  BSYNC B0 ;  /* 0x0000000000007941 */ /* 0x000fea0003800000 */
.L_x_3219:
        /* <DEDUP_REMOVED lines=13> */
.L_x_3222:
[----:B------:R-:W-:Y:S05]  /*7da0*/  BSYNC B0 ;  /* 0x0000000000007941 */ /* 0x000fea0003800000 */
.L_x_3221:
[----:B------:R-:W-:Y:S06]  /*7db0*/  BAR.ARV 0xa, 0xa0 ;  /* 0x0282800000007b1d */ /* 0x000fec0000002000 */
[----:B------:R-:W-:Y:S04]  /*7dc0*/  BSSY B0, `(.L_x_3223) ;  /* 0x0000003000007945 */ /* 0x000fe80003800000 */
[----:B------:R-:W-:Y:S05]  /*7dd0*/  @!P0 BRA `(.L_x_3224) ;  /* 0x0000000000048947 */ /* 0x000fea0003800000 */
[----:B------:R-:W-:-:S04]  /*7de0*/  DEPBAR.LE SB0, 0x1 ;  /* 0x000080400000791a */ /* 0x000fc80000000000 */
.L_x_3224:
[----:B------:R-:W-:Y:S05]  /*7df0*/  BSYNC B0 ;  /* 0x0000000000007941 */ /* 0x000fea0003800000 */
.L_x_3223:
[----:B------:R-:W-:Y:S06]  /*7e00*/  BAR.ARV 0xb, 0xa0 ;  /* 0x02c2800000007b1d */ /* 0x000fec0000002000 */
[----:B------:R-:W-:Y:S04]  /*7e10*/  BSSY B0, `(.L_x_3225) ;  /* 0x0000003000007945 */ /* 0x000fe80003800000 */
[----:B------:R-:W-:Y:S05]  /*7e20*/  @!P0 BRA `(.L_x_3226) ;  /* 0x0000000000048947 */ /* 0x000fea0003800000 */
[----:B------:R-:W-:-:S04]  /*7e30*/  DEPBAR.LE SB0, 0x0 ;  /* 0x000080000000791a */ /* 0x000fc80000000000 */
.L_x_3226:
[----:B------:R-:W-:Y:S05]  /*7e40*/  BSYNC B0 ;  /* 0x0000000000007941 */ /* 0x000fea0003800000 */
.L_x_3225:
        /* <DEDUP_REMOVED lines=13> */
.L_x_3228:
[----:B------:R-:W-:Y:S05]  /*7f20*/  BSYNC B0 ;  /* 0x0000000000007941 */ /* 0x000fea0003800000 */
.L_x_3227:
        /* <DEDUP_REMOVED lines=12> */
.L_x_3230:
[----:B------:R-:W-:Y:S05]  /*7ff0*/  BSYNC B0 ;  /* 0x0000000000007941 */ /* 0x000fea0003800000 */
.L_x_3229:
        /* <DEDUP_REMOVED lines=13> */
.L_x_3232:
[----:B------:R-:W-:Y:S05]  /*80d0*/  BSYNC B0 ;  /* 0x0000000000007941 */ /* 0x000fea0003800000 */
.L_x_3231:
[----:B------:R-:W-:Y:S06]  /*80e0*/  BAR.ARV 0xa, 0xa0 ;  /* 0x0282800000007b1d */ /* 0x000fec0000002000 */
[----:B------:R-:W-:Y:S04]  /*80f0*/  BSSY B0, `(.L_x_3233) ;  /* 0x0000003000007945 */ /* 0x000fe80003800000 */
[----:B------:R-:W-:Y:S05]  /*8100*/  @!P0 BRA `(.L_x_3234) ;  /* 0x0000000000048947 */ /* 0x000fea0003800000 */
[----:B------:R-:W-:-:S04]  /*8110*/  DEPBAR.LE SB0, 0x1 ;  /* 0x000080400000791a */ /* 0x000fc80000000000 */
.L_x_3234:
[----:B------:R-:W-:Y:S05]  /*8120*/  BSYNC B0 ;  /* 0x0000000000007941 */ /* 0x000fea0003800000 */
.L_x_3233:
[----:B------:R-:W-:Y:S01]  /*8130*/  UIADD3 UR20, UR20, 0x2, URZ ;  /* 0x0000000214147890 */ /* 0x000fe2000fffe03f */
[----:B------:R-:W-:Y:S06]  /*8140*/  BAR.ARV 0xb, 0xa0 ;  /* 0x02c2800000007b1d */ /* 0x000fec0000002000 */
[----:B------:R-:W-:Y:S01]  /*8150*/  UISETP.GE.AND UP0, UPT, UR20, UR7, UPT ;  /* 0x000000071400728c */ /* 0x000fe2000bf06270 */
[----:B------:R-:W-:Y:S04]  /*8160*/  BSSY B0, `(.L_x_3235) ;  /* 0x0000003000007945 */ /* 0x000fe80003800000 */
[----:B------:R-:W-:Y:S06]  /*8170*/  @!P0 BRA `(.L_x_3236) ;  /* 0x0000000000048947 */ /* 0x000fec0003800000 */
[----:B------:R-:W-:-:S04]  /*8180*/  DEPBAR.LE SB0, 0x0 ;  /* 0x000080000000791a */ /* 0x000fc80000000000 */
.L_x_3236:
[----:B------:R-:W-:Y:S05]  /*8190*/  BSYNC B0 ;  /* 0x0000000000007941 */ /* 0x000fea0003800000 */
.L_x_3235:
[----:B------:R-:W-:Y:S06]  /*81a0*/  BAR.ARV 0xc, 0xa0 ;  /* 0x0302800000007b1d */ /* 0x000fec0000002000 */
[----:B------:R-:W-:Y:S01]  /*81b0*/  PLOP3.LUT P1, PT, PT, PT, UP0, 0x80, 0x0 ;  /* 0x000000000000781c */ /* 0x000fe20003f2f008 */
[----:B------:R-:W-:Y:S02]  /*81c0*/  UIADD3 UR47, UR47, 0x6000, URZ ;  /* 0x000060002f2f7890 */ /* 0x000fe4000fffe03f */
[----:B------:R-:W-:-:S10]  /*81d0*/  UIADD3 UR6, UR6, 0x6000, URZ ;  /* 0x0000600006067890 */ /* 0x000fd4000fffe03f */
[----:B------:R-:W-:Y:S05]  /*81e0*/  @!P1 BRA `(.L_x_3237) ;  /* 0xfffffff800009947 */ /* 0x000fea000383ffff */
[----:B------:R-:W-:Y:S05]  /*81f0*/  BRA `(.L_x_3125) ;  /* 0x0000002c00387947 */ /* 0x000fea0003800000 */
.L_x_3196:
[----:B------:R-:W1:Y:S01]  /*8200*/  LDC R5, c[0x0][0x8d0] ;  /* 0x00023400ff057b82 */ /* 0x000e620000000800 */
[----:B------:R-:W2:Y:S01]  /*8210*/  S2R R3, SR_CTAID.X ;  /* 0x0000000000037919 */ /* 0x000ea20000002500 */
[----:B------:R-:W-:Y:S01]  /*8220*/  ULDC UR4, c[0x0][0x8e8] ;  /* 0x00023a0000047ab9 */ /* 0x000fe20000000800 */
[----:B-1----:R-:W-:Y:S01]  /*8230*/  ISETP.NE.AND P0, PT, R5, 0x1, PT ;  /* 0x000000010500780c */ /* 0x002fe20003f05270 */
[----:B--2---:R-:W-:-:S12]  /*8240*/  IMAD.MOV.U32 R2, RZ, RZ, R3 ;  /* 0x000000ffff027224 */ /* 0x004fd800078e0003 */
[----:B------:R-:W1:Y:S08]  /*8250*/  @P0 LDC R0, c[0x0][0x8d4] ;  /* 0x00023500ff000b82 */ /* 0x000e700000000800 */
[----:B------:R-:W2:Y:S01]  /*8260*/  @P0 LDC R7, c[0x0][0x8d8] ;  /* 0x00023600ff070b82 */ /* 0x000ea20000000800 */
[----:B-1----:R-:W-:-:S05]  /*8270*/  @P0 IMAD.HI.U32 R0, R3, R0, RZ ;  /* 0x0000000003000227 */ /* 0x002fca00078e00ff */
[----:B--2---:R-:W-:-:S04]  /*8280*/  @P0 SHF.R.U32.HI R2, RZ, R7, R0 ;  /* 0x00000007ff020219 */ /* 0x004fc80000011600 */
[----:B------:R-:W-:Y:S01]  /*8290*/  ISETP.GE.AND P0, PT, R2, UR4, PT ;  /* 0x0000000402007c0c */ /* 0x000fe2000bf06270 */
[----:B------:R-:W-:-:S04]  /*82a0*/  IMAD.MOV R0, RZ, RZ, -R2 ;  /* 0x000000ffff007224 */ /* 0x000fc800078e0a02 */
[----:B------:R-:W-:-:S08]  /*82b0*/  IMAD R5, R5, R0, R3 ;  /* 0x0000000005057224 */ /* 0x000fd000078e0203 */
[----:B------:R-:W-:Y:S05]  /*82c0*/  @!P0 BRA `(.L_x_3238) ;  /* 0x0000000000208947 */ /* 0x000fea0003800000 */
[----:B------:R-:W1:Y:S01]  /*82d0*/  LDC R3, c[0x0][0x8dc] ;  /* 0x00023700ff037b82 */ /* 0x000e620000000800 */
[----:B------:R-:W-:Y:S01]  /*82e0*/  IMAD.MOV.U32 R0, RZ, RZ, R5 ;  /* 0x000000ffff007224 */ /* 0x000fe200078e0005 */
[----:B-1----:R-:W-:-:S13]  /*82f0*/  ISETP.NE.AND P0, PT, R3, 0x1, PT ;  /* 0x000000010300780c */ /* 0x002fda0003f05270 */
[----:B------:R-:W1:Y:S02]  /*8300*/  @P0 LDC.64 R6, c[0x0][0x8e0] ;  /* 0x00023800ff060b82 */ /* 0x000e640000000a00 */
[----:B-1----:R-:W-:-:S05]  /*8310*/  @P0 IMAD.HI.U32 R4, R5, R6, RZ ;  /* 0x0000000605040227 */ /* 0x002fca00078e00ff */
[----:B------:R-:W-:-:S05]  /*8320*/  @P0 SHF.R.U32.HI R0, RZ, R7, R4 ;  /* 0x00000007ff000219 */ /* 0x000fca0000011604 */
[----:B------:R-:W-:Y:S01]  /*8330*/  IMAD R3, R0, R3, RZ ;  /* 0x0000000300037224 */ /* 0x000fe200078e02ff */
[----:B------:R-:W-:Y:S06]  /*8340*/  BRA `(.L_x_3239) ;  /* 0x00000000001c7947 */ /* 0x000fec0003800000 */
.L_x_3238:
[----:B------:R-:W1:Y:S01]  /*8350*/  LDC R3, c[0x0][0x8c4] ;  /* 0x00023100ff037b82 */ /* 0x000e620000000800 */
[----:B------:R-:W-:Y:S01]  /*8360*/  IMAD.MOV.U32 R0, RZ, RZ, R5 ;  /* 0x000000ffff007224 */ /* 0x000fe200078e0005 */
[----:B-1----:R-:W-:-:S13]  /*8370*/  ISETP.NE.AND P0, PT, R3, 0x1, PT ;  /* 0x000000010300780c */ /* 0x002fda0003f05270 */
[----:B------:R-:W1:Y:S02]  /*8380*/  @P0 LDC.64 R6, c[0x0][0x8c8] ;  /* 0x00023200ff060b82 */ /* 0x000e640000000a00 */
[----:B-1----:R-:W-:-:S05]  /*8390*/  @P0 IMAD.HI.U32 R4, R5, R6, RZ ;  /* 0x0000000605040227 */ /* 0x002fca00078e00ff */
[----:B------:R-:W-:-:S05]  /*83a0*/  @P0 SHF.R.U32.HI R0, RZ, R7, R4 ;  /* 0x00000007ff000219 */ /* 0x000fca0000011604 */
[----:B------:R-:W-:-:S07]  /*83b0*/  IMAD R3, R0, R3, RZ ;  /* 0x0000000300037224 */ /* 0x000fce00078e02ff */
.L_x_3239:
[----:B------:R-:W1:Y:S01]  /*83c0*/  LDC R8, c[0x0][0x8b8] ;  /* 0x00022e00ff087b82 */ /* 0x000e620000000800 */
[----:B------:R-:W-:Y:S01]  /*83d0*/  IMAD.IADD R3, R5, 0x1, -R3 ;  /* 0x0000000105037824 */ /* 0x000fe200078e0a03 */
[----:B------:R-:W-:-:S06]  /*83e0*/  ULDC.64 UR6, c[0x0][0x8f8] ;  /* 0x00023e0000067ab9 */ /* 0x000fcc0000000a00 */
[----:B------:R-:W2:Y:S01]  /*83f0*/  LDC R4, c[0x0][0x8c4] ;  /* 0x00023100ff047b82 */ /* 0x000ea20000000800 */
[C---:B-1----:R-:W-:Y:S02]  /*8400*/  ISETP.NE.AND P0, PT, R8.reuse, 0x1, PT ;  /* 0x000000010800780c */ /* 0x042fe40003f05270 */
[----:B------:R-:W-:Y:S01]  /*8410*/  R2UR UR28, R8 ;  /* 0x00000000081c72ca */ /* 0x000fe200000e0000 */
[----:B--2---:R-:W-:-:S04]  /*8420*/  IMAD R3, R2, R4, R3 ;  /* 0x0000000402037224 */ /* 0x004fc800078e0203 */
[----:B------:R-:W-:-:S06]  /*8430*/  IMAD.MOV.U32 R9, RZ, RZ, R3 ;  /* 0x000000ffff097224 */ /* 0x000fcc00078e0003 */
[----:B------:R-:W1:Y:S01]  /*8440*/  @P0 LDC R6, c[0x0][0x8bc] ;  /* 0x00022f00ff060b82 */ /* 0x000e620000000800 */
[----:B------:R-:W-:-:S07]  /*8450*/  R2UR UR5, R3 ;  /* 0x00000000030572ca */ /* 0x000fce00000e0000 */
[----:B------:R-:W2:Y:S01]  /*8460*/  @P0 LDC R7, c[0x0][0x8c0] ;  /* 0x00023000ff070b82 */ /* 0x000ea20000000800 */
[----:B-1----:R-:W-:-:S05]  /*8470*/  @P0 IMAD.HI.U32 R2, R3, R6, RZ ;  /* 0x0000000603020227 */ /* 0x002fca00078e00ff */
[----:B--2---:R-:W-:Y:S02]  /*8480*/  @P0 SHF.R.U32.HI R9, RZ, R7, R2 ;  /* 0x00000007ff090219 */ /* 0x004fe40000011602 */
[----:B------:R-:W-:-:S03]  /*8490*/  ISETP.NE.U32.AND P0, PT, RZ, UR6, PT ;  /* 0x00000006ff007c0c */ /* 0x000fc6000bf05070 */
[----:B------:R-:W-:Y:S01]  /*84a0*/  IMAD.MOV R2, RZ, RZ, -R9 ;  /* 0x000000ffff027224 */ /* 0x000fe200078e0a09 */
[----:B------:R-:W-:-:S04]  /*84b0*/  ISETP.NE.AND.EX P0, PT, RZ, UR7, PT, P0 ;  /* 0x00000007ff007c0c */ /* 0x000fc8000bf05300 */
[----:B------:R-:W-:-:S13]  /*84c0*/  R2UR UR4, R2 ;  /* 0x00000000020472ca */ /* 0x000fda00000e0000 */
[----:B------:R-:W-:Y:S01]  /*84d0*/  UIMAD UR28, UR28, UR4, UR5 ;  /* 0x000000041c1c72a4 */ /* 0x000fe2000f8e0205 */
[----:B------:R-:W-:Y:S11]  /*84e0*/  @!P0 BRA `(.L_x_3240) ;  /* 0x0000000000108947 */ /* 0x000ff60003800000 */
[----:B------:R-:W1:Y:S02]  /*84f0*/  LDC.64 R2, c[0x0][0x8f8] ;  /* 0x00023e00ff027b82 */ /* 0x000e640000000a00 */
[----:B-1----:R-:W-:-:S05]  /*8500*/  IMAD.WIDE R2, R9, 0x4, R2 ;  /* 0x0000000409027825 */ /* 0x002fca00078e0202 */
[----:B------:R1:W5:Y:S01]  /*8510*/  LDG.E R4, desc[UR38][R2.64] ;  /* 0x0000002602047981 */ /* 0x000362000c1e1900 */
[----:B------:R-:W-:Y:S05]  /*8520*/  BRA `(.L_x_3241) ;  /* 0x00000000002c7947 */ /* 0x000fea0003800000 */
.L_x_3240:
        /* <DEDUP_REMOVED lines=10> */
.L_x_3242:
[----:B------:R-:W2:Y:S02]  /*85d0*/  LDC R4, c[0x0][0x8ec] ;  /* 0x00023b00ff047b82 */ /* 0x000ea40000000800 */
.L_x_3241:
[----:B--2--5:R-:W-:Y:S02]  /*85e0*/  VIADD R4, R4, 0x5f ;  /* 0x0000005f04047836 */ /* 0x024fe40000000000 */
[----:B------:R-:W-:Y:S02]  /*85f0*/  IMAD.MOV.U32 R8, RZ, RZ, 0x1 ;  /* 0x00000001ff087424 */ /* 0x000fe400078e00ff */
[----:B------:R-:W-:-:S04]  /*8600*/  IMAD.HI R4, R4, 0x2aaaaaab, RZ ;  /* 0x2aaaaaab04047827 */ /* 0x000fc800078e02ff */
[----:B-1----:R-:W-:Y:S01]  /*8610*/  IMAD.MOV.U32 R2, RZ, RZ, RZ ;  /* 0x000000ffff027224 */ /* 0x002fe200078e00ff */
[----:B------:R-:W-:Y:S01]  /*8620*/  SHF.R.U32.HI R3, RZ, 0x1f, R4 ;  /* 0x0000001fff037819 */ /* 0x000fe20000011604 */
[----:B------:R-:W-:-:S03]  /*8630*/  IMAD.MOV.U32 R16, RZ, RZ, 0x1 ;  /* 0x00000001ff107424 */ /* 0x000fc600078e00ff */
[----:B------:R-:W-:-:S04]  /*8640*/  LEA.HI.SX32 R3, R4, R3, 0x1c ;  /* 0x0000000304037211 */ /* 0x000fc800078fe2ff */
[----:B------:R-:W-:-:S04]  /*8650*/  ISETP.GE.AND P0, PT, R0, R3, PT ;  /* 0x000000030000720c */ /* 0x000fc80003f06270 */
[----:B------:R-:W-:-:S04]  /*8660*/  SEL R9, R9, 0xffffffff, !P0 ;  /* 0xffffffff09097807 */ /* 0x000fc80004000000 */
[----:B------:R-:W-:-:S13]  /*8670*/  ISETP.GE.AND P0, PT, R9, RZ, PT ;  /* 0x000000ff0900720c */ /* 0x000fda0003f06270 */
[----:B------:R-:W-:Y:S05]  /*8680*/  @!P0 BRA `(.L_x_3243) ;  /* 0x0000002400908947 */ /* 0x000fea0003800000 */
[----:B------:R-:W1:Y:S01]  /*8690*/  LDC.64 R10, c[0x0][0x770] ;  /* 0x0001dc00ff0a7b82 */ /* 0x000e620000000a00 */
[----:B------:R-:W-:-:S07]  /*86a0*/  ULDC.64 UR8, c[0x0][0x788] ;  /* 0x0001e20000087ab9 */ /* 0x000fce0000000a00 */
[----:B------:R-:W2:Y:S08]  /*86b0*/  LDC.64 R2, c[0x0][0x780] ;  /* 0x0001e000ff027b82 */ /* 0x000eb00000000a00 */
[----:B------:R-:W3:Y:S01]  /*86c0*/  LDC.64 R4, c[0x0][0x770] ;  /* 0x0001dc00ff047b82 */ /* 0x000ee20000000a00 */
[----:B-1----:R-:W-:-:S07]  /*86d0*/  ISETP.NE.U32.AND P0, PT, R10, RZ, PT ;  /* 0x000000ff0a00720c */ /* 0x002fce0003f05070 */
[----:B------:R-:W1:Y:S01]  /*86e0*/  LDC.64 R12, c[0x0][0x778] ;  /* 0x0001de00ff0c7b82 */ /* 0x000e620000000a00 */
[----:B------:R-:W-:Y:S01]  /*86f0*/  ISETP.NE.AND.EX P0, PT, R11, RZ, PT, P0 ;  /* 0x000000ff0b00720c */ /* 0x000fe20003f05300 */
[----:B---3--:R-:W-:-:S12]  /*8700*/  IMAD.WIDE R4, R9, 0x4, R4 ;  /* 0x0000000409047825 */ /* 0x008fd800078e0204 */
[----:B------:R-:W-:Y:S01]  /*8710*/  VOTEU.ANY UP0, P0 ;  /* 0x00000000003f7886 */ /* 0x000fe20000000100 */
[----:B------:R-:W-:Y:S02]  /*8720*/  PLOP3.LUT P3, PT, PT, PT, UP0, 0x80, 0x0 ;  /* 0x000000000000781c */ /* 0x000fe40003f6f008 */
[----:B--2---:R-:W-:-:S04]  /*8730*/  ISETP.NE.U32.AND P0, PT, R2, RZ, PT ;  /* 0x000000ff0200720c */ /* 0x004fc80003f05070 */
[----:B------:R-:W-:Y:S02]  /*8740*/  ISETP.NE.AND.EX P1, PT, R3, RZ, PT, P0 ;  /* 0x000000ff0300720c */ /* 0x000fe40003f25300 */
[----:B------:R-:W2:Y:S05]  /*8750*/  LDC.64 R2, c[0x0][0x778] ;  /* 0x0001de00ff027b82 */ /* 0x000eaa0000000a00 */
[----:B------:R-:W3:Y:S01]  /*8760*/  @P3 LDG.E R16, desc[UR38][R4.64] ;  /* 0x0000002604103981 */ /* 0x000ee2000c1e1900 */
[----:B-1----:R-:W-:-:S03]  /*8770*/  ISETP.NE.U32.AND P0, PT, R12, RZ, PT ;  /* 0x000000ff0c00720c */ /* 0x002fc60003f05070 */
[----:B------:R-:W4:Y:S01]  /*8780*/  @P3 LDG.E R14, desc[UR38][R4.64] ;  /* 0x00000026040e3981 */ /* 0x000f22000c1e1900 */
[----:B------:R-:W-:Y:S01]  /*8790*/  ISETP.NE.AND.EX P0, PT, R13, RZ, PT, P0 ;  /* 0x000000ff0d00720c */ /* 0x000fe20003f05300 */
[----:B------:R-:W1:Y:S08]  /*87a0*/  @P1 LDC.64 R6, c[0x0][0x780] ;  /* 0x0001e000ff061b82 */ /* 0x000e700000000a00 */
[----:B------:R-:W1:Y:S01]  /*87b0*/  LDC R13, c[0x0][0x280] ;  /* 0x0000a000ff0d7b82 */ /* 0x000e620000000800 */
[----:B------:R-:W-:-:S02]  /*87c0*/  IMAD.MOV.U32 R12, RZ, RZ, RZ ;  /* 0x000000ffff0c7224 */ /* 0x000fc400078e00ff */
[----:B--2---:R-:W-:-:S05]  /*87d0*/  IMAD.WIDE R2, R9, 0x4, R2 ;  /* 0x0000000409027825 */ /* 0x004fca00078e0202 */
[----:B------:R2:W5:Y:S01]  /*87e0*/  @P0 LDG.E R12, desc[UR38][R2.64] ;  /* 0x00000026020c0981 */ /* 0x000562000c1e1900 */
[----:B-1----:R-:W-:-:S05]  /*87f0*/  @P1 IMAD.WIDE R6, R9, 0x4, R6 ;  /* 0x0000000409061825 */ /* 0x002fca00078e0206 */
[----:B------:R2:W5:Y:S01]  /*8800*/  @P1 LDG.E R13, desc[UR38][R6.64] ;  /* 0x00000026060d1981 */ /* 0x000562000c1e1900 */
[----:B------:R-:W-:Y:S01]  /*8810*/  ISETP.NE.U32.AND P2, PT, RZ, UR8, PT ;  /* 0x00000008ff007c0c */ /* 0x000fe2000bf45070 */
[----:B------:R-:W-:-:S03]  /*8820*/  UMOV UR6, URZ ;  /* 0x0000003f00067c82 */ /* 0x000fc60008000000 */
[----:B------:R-:W-:Y:S01]  /*8830*/  ISETP.NE.AND.EX P2, PT, RZ, UR9, PT, P2 ;  /* 0x00000009ff007c0c */ /* 0x000fe2000bf45320 */
[----:B---3--:R-:W-:-:S05]  /*8840*/  @P3 IMAD R16, R9, 0x40, R16 ;  /* 0x0000004009103824 */ /* 0x008fca00078e0210 */
[----:B------:R-:W-:-:S13]  /*8850*/  @P3 R2UR UR4, R16 ;  /* 0x00000000100432ca */ /* 0x000fda00000e0000 */
[----:B------:R-:W-:-:S04]  /*8860*/  @UP0 USHF.R.S32.HI UR5, URZ, 0x1f, UR4 ;  /* 0x0000001f3f050899 */ /* 0x000fc80008011404 */
[----:B------:R-:W-:-:S04]  /*8870*/  @UP0 ULEA.HI UR5, UR5, UR4, URZ, 0x6 ;  /* 0x0000000405050291 */ /* 0x000fc8000f8f303f */
[----:B------:R-:W-:Y:S01]  /*8880*/  @UP0 ULOP3.LUT UR7, UR5, 0xffffffc0, URZ, 0xc0, !UPT ;  /* 0xffffffc005070892 */ /* 0x000fe2000f8ec03f */
[----:B----4-:R-:W-:-:S03]  /*8890*/  @P3 R2UR UR6, R14 ;  /* 0x000000000e0632ca */ /* 0x010fc600000e0000 */
[----:B------:R-:W-:Y:S01]  /*88a0*/  @UP0 USHF.R.S32.HI UR8, URZ, 0x1f, UR7 ;  /* 0x0000001f3f080899 */ /* 0x000fe20008011407 */
[----:B--2---:R-:W-:Y:S11]  /*88b0*/  @P1 BRA `(.L_x_3244) ;  /* 0x0000000000101947 */ /* 0x004ff60003800000 */
[----:B------:R-:W-:Y:S05]  /*88c0*/  @!P3 BRA `(.L_x_3244) ;  /* 0x00000000000cb947 */ /* 0x000fea0003800000 */
[----:B------:R-:W2:Y:S04]  /*88d0*/  LDG.E R6, desc[UR38][R4.64] ;  /* 0x0000002604067981 */ /* 0x000ea8000c1e1900 */
[----:B-----5:R-:W2:Y:S02]  /*88e0*/  LDG.E R13, desc[UR38][R4.64+0x4] ;  /* 0x00000426040d7981 */ /* 0x020ea4000c1e1900 */
[----:B--2---:R-:W-:-:S07]  /*88f0*/  IMAD.IADD R13, R13, 0x1, -R6 ;  /* 0x000000010d0d7824 */ /* 0x004fce00078e0a06 */
.L_x_3244:
[----:B------:R-:W-:Y:S01]  /*8900*/  ULDC UR9, c[0x0][0x290] ;  /* 0x0000a40000097ab9 */ /* 0x000fe20000000800 */
[----:B------:R-:W-:Y:S01]  /*8910*/  UMOV UR4, URZ ;  /* 0x0000003f00047c82 */ /* 0x000fe20008000000 */
[----:B------:R-:W-:Y:S01]  /*8920*/  UMOV UR5, URZ ;  /* 0x0000003f00057c82 */ /* 0x000fe20008000000 */
[----:B------:R-:W-:Y:S01]  /*8930*/  IMAD.U32 R4, RZ, RZ, UR9 ;  /* 0x00000009ff047e24 */ /* 0x000fe2000f8e00ff */
[----:B------:R-:W-:Y:S01]  /*8940*/  @UP0 UMOV UR4, UR7 ;  /* 0x0000000700040c82 */ /* 0x000fe20008000000 */
[----:B------:R-:W-:Y:S01]  /*8950*/  @UP0 UMOV UR5, UR8 ;  /* 0x0000000800050c82 */ /* 0x000fe20008000000 */
[----:B------:R-:W-:Y:S05]  /*8960*/  @!P2 BRA `(.L_x_3245) ;  /* 0x000000000010a947 */ /* 0x000fea0003800000 */
[----:B------:R-:W1:Y:S02]  /*8970*/  LDC.64 R2, c[0x0][0x788] ;  /* 0x0001e200ff027b82 */ /* 0x000e640000000a00 */
[----:B-1----:R-:W-:-:S05]  /*8980*/  IMAD.WIDE R2, R9, 0x4, R2 ;  /* 0x0000000409027825 */ /* 0x002fca00078e0202 */
[----:B------:R1:W5:Y:S01]  /*8990*/  LDG.E R4, desc[UR38][R2.64] ;  /* 0x0000002602047981 */ /* 0x000362000c1e1900 */
[----:B------:R-:W-:Y:S05]  /*89a0*/  BRA `(.L_x_3246) ;  /* 0x0000000000107947 */ /* 0x000fea0003800000 */
.L_x_3245:
[----:B------:R-:W-:Y:S05]  /*89b0*/  @!P0 BRA `(.L_x_3246) ;  /* 0x00000000000c8947 */ /* 0x000fea0003800000 */
[----:B------:R-:W2:Y:S04]  /*89c0*/  LDG.E R5, desc[UR38][R2.64] ;  /* 0x0000002602057981 */ /* 0x000ea8000c1e1900 */
[----:B------:R-:W2:Y:S02]  /*89d0*/  LDG.E R4, desc[UR38][R2.64+0x4] ;  /* 0x0000042602047981 */ /* 0x000ea4000c1e1900 */
[----:B--2---:R-:W-:-:S07]  /*89e0*/  IMAD.IADD R4, R4, 0x1, -R5 ;  /* 0x0000000104047824 */ /* 0x004fce00078e0a05 */
.L_x_3246:
[----:B-1---5:R-:W-:Y:S01]  /*89f0*/  IMAD R3, R0, 0x60, R13 ;  /* 0x0000006000037824 */ /* 0x022fe200078e020d */
[----:B------:R-:W-:Y:S01]  /*8a00*/  ULDC UR7, c[0x0][0x74c] ;  /* 0x0001d30000077ab9 */ /* 0x000fe20000000800 */
[----:B------:R-:W-:Y:S02]  /*8a10*/  VIADD R13, R13, 0x3f ;  /* 0x0000003f0d0d7836 */ /* 0x000fe40000000000 */
[----:B------:R-:W-:Y:S01]  /*8a20*/  IMAD.MOV.U32 R16, RZ, RZ, 0x1 ;  /* 0x00000001ff107424 */ /* 0x000fe200078e00ff */
[----:B------:R-:W-:Y:S02]  /*8a30*/  IADD3 R3, R3, -UR7, -R4 ;  /* 0x8000000703037c10 */ /* 0x000fe4000fffe804 */
[----:B------:R-:W-:Y:S02]  /*8a40*/  SHF.R.S32.HI R2, RZ, 0x1f, R13 ;  /* 0x0000001fff027819 */ /* 0x000fe4000001140d */
[----:B------:R-:W-:Y:S02]  /*8a50*/  SHF.R.S32.HI R4, RZ, 0x1f, R3 ;  /* 0x0000001fff047819 */ /* 0x000fe40000011403 */
[----:B------:R-:W-:-:S02]  /*8a60*/  LEA.HI R2, R2, R13, RZ, 0x6 ;  /* 0x0000000d02027211 */ /* 0x000fc400078f30ff */
[----:B------:R-:W-:-:S04]  /*8a70*/  LEA.HI R4, R4, R3, RZ, 0x6 ;  /* 0x0000000304047211 */ /* 0x000fc800078f30ff */
[----:B------:R-:W-:Y:S02]  /*8a80*/  SHF.R.S32.HI R3, RZ, 0x6, R4 ;  /* 0x00000006ff037819 */ /* 0x000fe40000011404 */
[----:B------:R-:W-:Y:S01]  /*8a90*/  SHF.R.S32.HI R4, RZ, 0x6, R2 ;  /* 0x00000006ff047819 */ /* 0x000fe20000011402 */
[----:B------:R-:W-:Y:S01]  /*8aa0*/  IMAD.MOV.U32 R2, RZ, RZ, RZ ;  /* 0x000000ffff027224 */ /* 0x000fe200078e00ff */
[----:B------:R-:W-:-:S04]  /*8ab0*/  VIMNMX R5, RZ, R3, !PT ;  /* 0x00000003ff057248 */ /* 0x000fc80007fe0100 */
[----:B------:R-:W-:-:S13]  /*8ac0*/  ISETP.GT.AND P1, PT, R4, R5, PT ;  /* 0x000000050400720c */ /* 0x000fda0003f24270 */
[----:B------:R-:W-:Y:S05]  /*8ad0*/  @!P1 BRA `(.L_x_3243) ;  /* 0x00000020007c9947 */ /* 0x000fea0003800000 */
[----:B------:R-:W-:Y:S01]  /*8ae0*/  ISETP.NE.U32.AND P1, PT, R10, RZ, PT ;  /* 0x000000ff0a00720c */ /* 0x000fe20003f25070 */
[----:B------:R-:W-:Y:S01]  /*8af0*/  USHF.R.S32.HI UR7, URZ, 0x1f, UR28 ;  /* 0x0000001f3f077899 */ /* 0x000fe2000801141c */
[----:B------:R-:W-:Y:S01]  /*8b00*/  SHF.R.S32.HI R2, RZ, 0x1f, R9 ;  /* 0x0000001fff027819 */ /* 0x000fe20000011409 */
[----:B------:R-:W-:Y:S01]  /*8b10*/  ULDC.64 UR10, c[0x0][0x718] ;  /* 0x0001c600000a7ab9 */ /* 0x000fe20000000a00 */
[----:B------:R-:W-:Y:S01]  /*8b20*/  ISETP.NE.AND.EX P1, PT, R11, RZ, PT, P1 ;  /* 0x000000ff0b00720c */ /* 0x000fe20003f25310 */
[----:B------:R-:W-:Y:S01]  /*8b30*/  UMOV UR8, UR4 ;  /* 0x0000000400087c82 */ /* 0x000fe20008000000 */
[----:B------:R-:W-:Y:S01]  /*8b40*/  UMOV UR9, UR5 ;  /* 0x0000000500097c82 */ /* 0x000fe20008000000 */
[----:B------:R-:W-:Y:S01]  /*8b50*/  R2UR UR37, R9 ;  /* 0x00000000092572ca */ /* 0x000fe200000e0000 */
[----:B------:R-:W-:Y:S01]  /*8b60*/  UIMAD.WIDE.U32 UR4, UR28, UR10, UR8 ;  /* 0x0000000a1c0472a5 */ /* 0x000fe2000f8e0008 */
[----:B------:R-:W-:Y:S01]  /*8b70*/  SEL R2, R2, RZ, !P1 ;  /* 0x000000ff02027207 */ /* 0x000fe20004800000 */
[----:B------:R-:W-:Y:S01]  /*8b80*/  UIMAD UR10, UR7, UR10, URZ ;  /* 0x0000000a070a72a4 */ /* 0x000fe2000f8e023f */
[----:B------:R-:W-:Y:S01]  /*8b90*/  R2UR UR35, R0 ;  /* 0x00000000002372ca */ /* 0x000fe200000e0000 */
[----:B------:R-:W-:Y:S01]  /*8ba0*/  ULDC.64 UR12, c[0x0][0x730] ;  /* 0x0001cc00000c7ab9 */ /* 0x000fe20000000a00 */
[----:B------:R-:W-:Y:S01]  /*8bb0*/  R2UR UR14, R2 ;  /* 0x00000000020e72ca */ /* 0x000fe200000e0000 */
[----:B------:R-:W-:Y:S01]  /*8bc0*/  UIMAD UR10, UR28, UR11, UR10 ;  /* 0x0000000b1c0a72a4 */ /* 0x000fe2000f8e020a */
[----:B------:R-:W-:Y:S01]  /*8bd0*/  BSSY B0, `(.L_x_3243) ;  /* 0x000020f000007945 */ /* 0x000fe20003800000 */
[----:B------:R-:W-:Y:S01]  /*8be0*/  UIMAD UR7, UR7, UR12, URZ ;  /* 0x0000000c070772a4 */ /* 0x000fe2000f8e023f */
[----:B------:R-:W-:Y:S01]  /*8bf0*/  IMAD.MOV.U32 R2, RZ, RZ, RZ ;  /* 0x000000ffff027224 */ /* 0x000fe200078e00ff */
[----:B------:R-:W-:Y:S01]  /*8c00*/  ULDC UR11, c[0x0][0x2e8] ;  /* 0x0000ba00000b7ab9 */ /* 0x000fe20000000800 */
[----:B------:R-:W-:Y:S01]  /*8c10*/  UIMAD.WIDE.U32 UR8, UR28, UR12, UR8 ;  /* 0x0000000c1c0872a5 */ /* 0x000fe2000f8e0008 */
[----:B------:R-:W-:Y:S01]  /*8c20*/  IMAD.MOV.U32 R16, RZ, RZ, 0x1 ;  /* 0x00000001ff107424 */ /* 0x000fe200078e00ff */
[----:B------:R-:W-:Y:S01]  /*8c30*/  UISETP.NE.AND UP0, UPT, UR11, 0x1, UPT ;  /* 0x000000010b00788c */ /* 0x000fe2000bf05270 */
[----:B------:R-:W-:Y:S01]  /*8c40*/  R2UR UR11, R12 ;  /* 0x000000000c0b72ca */ /* 0x000fe200000e0000 */
[----:B------:R-:W-:Y:S01]  /*8c50*/  UIMAD UR7, UR28, UR13, UR7 ;  /* 0x0000000d1c0772a4 */ /* 0x000fe2000f8e0207 */
[----:B------:R-:W-:Y:S01]  /*8c60*/  VOTEU.ANY UP1, P1 ;  /* 0x00000000003f7886 */ /* 0x000fe20000820100 */
[----:B------:R-:W-:-:S02]  /*8c70*/  USEL UR29, UR37, URZ, !UP1 ;  /* 0x0000003f251d7287 */ /* 0x000fc4000c800000 */
[----:B------:R-:W-:Y:S01]  /*8c80*/  VOTEU.ANY UP1, P0 ;  /* 0x00000000003f7886 */ /* 0x000fe20000020100 */
[----:B------:R-:W-:Y:S01]  /*8c90*/  ELECT P0, URZ, PT ;  /* 0x00000000003f782f */ /* 0x000fe20003800000 */
[----:B------:R-:W-:Y:S01]  /*8ca0*/  ULDC.64 UR12, c[0x0][0x720] ;  /* 0x0001c800000c7ab9 */ /* 0x000fe20000000a00 */
[----:B------:R-:W-:Y:S01]  /*8cb0*/  UIADD3 UR9, UR9, UR7, URZ ;  /* 0x0000000709097290 */ /* 0x000fe2000fffe03f */
[----:B------:R-:W-:Y:S01]  /*8cc0*/  ULDC.64 UR16, c[0x0][0x738] ;  /* 0x0001ce0000107ab9 */ /* 0x000fe20000000a00 */
[----:B------:R-:W-:Y:S02]  /*8cd0*/  UIADD3 UR5, UR5, UR10, URZ ;  /* 0x0000000a05057290 */ /* 0x000fe4000fffe03f */
[----:B------:R-:W-:Y:S02]  /*8ce0*/  UIMAD UR7, UR14, UR12, URZ ;  /* 0x0000000c0e0772a4 */ /* 0x000fe4000f8e023f */
[----:B------:R-:W-:Y:S02]  /*8cf0*/  UIMAD UR10, UR14, UR16, URZ ;  /* 0x000000100e0a72a4 */ /* 0x000fe4000f8e023f */
[----:B------:R-:W-:-:S02]  /*8d00*/  UIMAD.WIDE.U32 UR14, UR16, UR29, UR8 ;  /* 0x0000001d100e72a5 */ /* 0x000fc4000f8e0008 */
[----:B------:R-:W-:Y:S01]  /*8d10*/  UIMAD.WIDE.U32 UR22, UR12, UR29, UR4 ;  /* 0x0000001d0c1672a5 */ /* 0x000fe2000f8e0004 */
[----:B------:R-:W-:Y:S01]  /*8d20*/  @UP0 ULDC UR8, c[0x0][0x2ec] ;  /* 0x0000bb0000080ab9 */ /* 0x000fe20000000800 */
[----:B------:R-:W-:Y:S02]  /*8d30*/  UIMAD UR5, UR13, UR29, UR7 ;  /* 0x0000001d0d0572a4 */ /* 0x000fe4000f8e0207 */
[----:B------:R-:W-:Y:S01]  /*8d40*/  UIMAD.WIDE.U32 UR8, UR28, UR8, URZ ;  /* 0x000000081c0872a5 */ /* 0x000fe2000f8e003f */
[----:B------:R-:W-:Y:S01]  /*8d50*/  @UP0 ULDC UR7, c[0x0][0x2f0] ;  /* 0x0000bc0000070ab9 */ /* 0x000fe20000000800 */
[----:B------:R-:W-:Y:S01]  /*8d60*/  UMOV UR36, UR28 ;  /* 0x0000001c00247c82 */ /* 0x000fe20008000000 */
[----:B------:R-:W-:Y:S02]  /*8d70*/  UIMAD UR4, UR17, UR29, UR10 ;  /* 0x0000001d110472a4 */ /* 0x000fe4000f8e020a */
[----:B------:R-:W-:Y:S02]  /*8d80*/  USEL UR37, UR37, URZ, !UP1 ;  /* 0x0000003f25257287 */ /* 0x000fe4000c800000 */
[----:B------:R-:W-:-:S02]  /*8d90*/  UIMAD UR35, UR35, 0x60, UR11 ;  /* 0x00000060232378a4 */ /* 0x000fc4000f8e020b */
        /* <DEDUP_REMOVED lines=8> */
[----:B------:R-:W-:Y:S02]  /*8e20*/  SHF.L.U32 R6, R6, 0x1f, RZ ;  /* 0x0000001f06067819 */ /* 0x000fe400000006ff */
[----:B-1----:R-:W-:-:S04]  /*8e30*/  LEA R0, R3, R0, 0x18 ;  /* 0x0000000003007211 */ /* 0x002fc800078ec0ff */
[----:B------:R-:W1:Y:S01]  /*8e40*/  SYNCS.PHASECHK.TRANS64.TRYWAIT P1, [R0+URZ+0x36420], R6 ;  /* 0x03642006000075a7 */ /* 0x000e62000802017f */
[----:B--2---:R-:W-:Y:S01]  /*8e50*/  LOP3.LUT P0, RZ, R7, 0x7f, RZ, 0xc0, !PT ;  /* 0x0000007f07ff7812 */ /* 0x004fe2000780c0ff */
[----:B------:R-:W-:Y:S01]  /*8e60*/  IMAD.MOV.U32 R7, RZ, RZ, 0x1 ;  /* 0x00000001ff077424 */ /* 0x000fe200078e00ff */
[----:B-1----:R-:W-:Y:S11]  /*8e70*/  @!P1 BRA `(.L_x_3248) ;  /* 0x0000002000789947 */ /* 0x002ff60003800000 */
.L_x_3275:
        /* <DEDUP_REMOVED lines=9> */
.L_x_3249:
        /* <DEDUP_REMOVED lines=8> */
[----:B------:R-:W-:Y:S01]  /*8f90*/  UMOV UR18, 0x40 ;  /* 0x0000004000127882 */ /* 0x000fe20000000000 */
[----:B------:R-:W-:Y:S01]  /*8fa0*/  UMOV UR20, UR28 ;  /* 0x0000001c00147c82 */ /* 0x000fe20008000000 */
[----:B------:R-:W-:Y:S01]  /*8fb0*/  UMOV UR21, UR29 ;  /* 0x0000001d00157c82 */ /* 0x000fe20008000000 */
[----:B------:R-:W-:Y:S01]  /*8fc0*/  UMOV UR10, 0x80 ;  /* 0x00000080000a7882 */ /* 0x000fe20000000000 */
[----:B------:R-:W-:Y:S01]  /*8fd0*/  UMOV UR12, UR28 ;  /* 0x0000001c000c7c82 */ /* 0x000fe20008000000 */
[----:B------:R-:W-:Y:S01]  /*8fe0*/  UMOV UR13, UR29 ;  /* 0x0000001d000d7c82 */ /* 0x000fe20008000000 */
[----:B------:R-:W-:Y:S01]  /*8ff0*/  USHF.L.U32 UR27, UR27, 0x6, URZ ;  /* 0x000000061b1b7899 */ /* 0x000fe2000800063f */
[----:B------:R-:W-:Y:S01]  /*9000*/  IMAD.MOV.U32 R16, RZ, RZ, 0x1 ;  /* 0x00000001ff107424 */ /* 0x000fe200078e00ff */
[----:B------:R-:W-:-:S02]  /*9010*/  UIADD3 UR24, UR32, 0x1e000, URZ ;  /* 0x0001e00020187890 */ /* 0x000fc4000fffe03f */
[----:B------:R-:W-:Y:S02]  /*9020*/  UIADD3 UR7, UP0, UR27, UR22, URZ ;  /* 0x000000161b077290 */ /* 0x000fe4000ff1e03f */
[----:B------:R-:W-:Y:S02]  /*9030*/  UIADD3 UR25, UR32, 0x36410, URZ ;  /* 0x0003641020197890 */ /* 0x000fe4000fffe03f */
[----:B------:R-:W-:Y:S01]  /*9040*/  UIADD3 UR16, UR32, 0x20000, URZ ;  /* 0x0002000020107890 */ /* 0x000fe2000fffe03f */
[----:B--2---:R-:W-:Y:S01]  /*9050*/  IMAD.MOV.U32 R10, RZ, RZ, R14 ;  /* 0x000000ffff0a7224 */ /* 0x004fe200078e000e */
[----:B------:R-:W-:Y:S01]  /*9060*/  PLOP3.LUT P4, PT, PT, PT, UP0, 0x80, 0x0 ;  /* 0x000000000000781c */ /* 0x000fe20003f8f008 */
[----:B------:R-:W-:Y:S01]  /*9070*/  IMAD.U32 R2, RZ, RZ, UR7 ;  /* 0x00000007ff027e24 */ /* 0x000fe2000f8e00ff */
[----:B------:R-:W-:Y:S02]  /*9080*/  UIADD3 UR8, UR32, 0x22000, URZ ;  /* 0x0002200020087890 */ /* 0x000fe4000fffe03f */
[----:B------:R-:W-:Y:S01]  /*9090*/  IADD3 R3, P2, R10, 0x2f0, RZ ;  /* 0x000002f00a037810 */ /* 0x000fe20007f5e0ff */
[----:B------:R-:W-:Y:S01]  /*90a0*/  UIADD3 UR48, UR32, 0x30000, URZ ;  /* 0x0003000020307890 */ /* 0x000fe2000fffe03f */
[----:B------:R-:W-:Y:S01]  /*90b0*/  LEA R12, P1, R2, R11, 0x2 ;  /* 0x0000000b020c7211 */ /* 0x000fe200078210ff */
[----:B------:R-:W-:Y:S01]  /*90c0*/  UIADD3 UR33, UR32, 0x36400, URZ ;  /* 0x0003640020217890 */ /* 0x000fe2000fffe03f */
[----:B------:R-:W-:Y:S01]  /*90d0*/  R2UR UR46, R3 ;  /* 0x00000000032e72ca */ /* 0x000fe200000e0000 */
[----:B------:R-:W-:Y:S01]  /*90e0*/  IMAD.U32 R3, RZ, RZ, UR27 ;  /* 0x0000001bff037e24 */ /* 0x000fe2000f8e00ff */
[----:B------:R-:W-:Y:S01]  /*90f0*/  R2UR UR40, R12 ;  /* 0x000000000c2872ca */ /* 0x000fe200000e0000 */
[----:B------:R-:W-:Y:S01]  /*9100*/  IMAD.U32 R12, RZ, RZ, UR9 ;  /* 0x00000009ff0c7e24 */ /* 0x000fe2000f8e00ff */
[----:B------:R-:W-:Y:S01]  /*9110*/  IADD3 R13, P3, R10, 0x3f0, RZ ;  /* 0x000003f00a0d7810 */ /* 0x000fe20007f7e0ff */
[----:B------:R-:W-:Y:S01]  /*9120*/  UIADD3 UR27, UR27, UR6, URZ ;  /* 0x000000061b1b7290 */ /* 0x000fe2000fffe03f */
[----:B------:R-:W-:Y:S01]  /*9130*/  LEA.HI.X.SX32 R3, R3, R8, 0x1, P4 ;  /* 0x0000000803037211 */ /* 0x000fe200020f0eff */
[----:B------:R-:W-:Y:S01]  /*9140*/  UMOV UR17, UR25 ;  /* 0x0000001900117c82 */ /* 0x000fe20008000000 */
[----:B------:R-:W-:Y:S01]  /*9150*/  R2UR UR30, R13 ;  /* 0x000000000d1e72ca */ /* 0x000fe200000e0000 */
[----:B------:R-:W-:Y:S01]  /*9160*/  IMAD.MOV.U32 R13, RZ, RZ, R15 ;  /* 0x000000ffff0d7224 */ /* 0x000fe200078e000f */
[----:B------:R-:W-:Y:S01]  /*9170*/  LEA.HI.X R2, R2, R12, R3, 0x2, P1 ;  /* 0x0000000c02027211 */ /* 0x000fe200008f1403 */
[----:B------:R-:W-:Y:S01]  /*9180*/  UMOV UR9, UR25 ;  /* 0x0000001900097c82 */ /* 0x000fe20008000000 */
[----:B------:R-:W-:Y:S01]  /*9190*/  UMOV UR19, UR27 ;  /* 0x0000001b00137c82 */ /* 0x000fe20008000000 */
[--C-:B------:R-:W-:Y:S01]  /*91a0*/  IMAD.X R3, RZ, RZ, R13.reuse, P2 ;  /* 0x000000ffff037224 */ /* 0x100fe200010e060d */
[----:B------:R-:W-:Y:S01]  /*91b0*/  R2UR UR41, R2 ;  /* 0x00000000022972ca */ /* 0x000fe200000e0000 */
[--C-:B------:R-:W-:Y:S01]  /*91c0*/  IMAD.X R14, RZ, RZ, R13.reuse, P3 ;  /* 0x000000ffff0e7224 */ /* 0x100fe200018e060d */
[----:B------:R-:W-:Y:S01]  /*91d0*/  IADD3 R2, P1, R10, 0xf0, RZ ;  /* 0x000000f00a027810 */ /* 0x000fe20007f3e0ff */
[----:B------:R-:W-:Y:S01]  /*91e0*/  UMOV UR11, UR27 ;  /* 0x0000001b000b7c82 */ /* 0x000fe20008000000 */
[----:B------:R-:W-:Y:S01]  /*91f0*/  R2UR UR47, R3 ;  /* 0x00000000032f72ca */ /* 0x000fe200000e0000 */
[----:B------:R-:W-:Y:S01]  /*9200*/  UMOV UR7, 0x10 ;  /* 0x0000001000077882 */ /* 0x000fe20000000000 */
[----:B------:R-:W-:Y:S01]  /*9210*/  R2UR UR42, R2 ;  /* 0x00000000022a72ca */ /* 0x000fe200000e0000 */
[----:B------:R-:W-:Y:S01]  /*9220*/  IMAD.X R3, RZ, RZ, R13, P1 ;  /* 0x000000ffff037224 */ /* 0x000fe200008e060d */
[----:B------:R-:W-:Y:S01]  /*9230*/  R2UR UR31, R14 ;  /* 0x000000000e1f72ca */ /* 0x000fe200000e0000 */
[----:B------:R-:W-:Y:S01]  /*9240*/  VIADD R14, R4, 0xffffffff ;  /* 0xffffffff040e7836 */ /* 0x000fe20000000000 */
[----:B------:R-:W-:Y:S01]  /*9250*/  UMOV UR49, UR25 ;  /* 0x0000001900317c82 */ /* 0x000fe20008000000 */
[----:B------:R-:W-:Y:S01]  /*9260*/  IMAD.MOV.U32 R15, RZ, RZ, 0x12000 ;  /* 0x00012000ff0f7424 */ /* 0x000fe200078e00ff */
[----:B------:R-:W-:Y:S01]  /*9270*/  R2UR UR43, R3 ;  /* 0x00000000032b72ca */ /* 0x000fe200000e0000 */
[----:B------:R-:W-:Y:S01]  /*9280*/  UMOV UR54, 0x0 ;  /* 0x0000000000367882 */ /* 0x000fe20000000000 */
[----:B------:R-:W-:Y:S01]  /*9290*/  UMOV UR55, 0x10000000 ;  /* 0x1000000000377882 */ /* 0x000fe20000000000 */
[----:B------:R-:W-:Y:S01]  /*92a0*/  UMOV UR34, UR26 ;  /* 0x0000001a00227c82 */ /* 0x000fe20008000000 */
[----:B------:R-:W-:Y:S01]  /*92b0*/  ISETP.GE.AND P1, PT, R5, R14, PT ;  /* 0x0000000e0500720c */ /* 0x000fe20003f26270 */
[----:B------:R-:W-:Y:S01]  /*92c0*/  UMOV UR50, 0x40 ;  /* 0x0000004000327882 */ /* 0x000fe20000000000 */
[----:B------:R-:W-:Y:S01]  /*92d0*/  UMOV UR51, UR35 ;  /* 0x0000002300337c82 */ /* 0x000fe20008000000 */
[----:B------:R-:W-:Y:S01]  /*92e0*/  UMOV UR52, UR36 ;  /* 0x0000002400347c82 */ /* 0x000fe20008000000 */
[----:B------:R-:W-:-:S05]  /*92f0*/  UMOV UR53, UR37 ;  /* 0x0000002500357c82 */ /* 0x000fca0008000000 */
[----:B------:R-:W-:Y:S01]  /*9300*/  UTMALDG.4D [UR24], [UR42], desc[UR44] ;  /* 0x00002c182a0075b4 */ /* 0x000fe20008019000 */
[----:B------:R2:W-:Y:S01]  /*9310*/  UTMALDG.4D [UR16], [UR42], desc[UR44] ;  /* 0x00002c102a0075b4 */ /* 0x0005e20008019000 */
[----:B------:R-:W-:Y:S01]  /*9320*/  UTMALDG.4D [UR8], [UR42], desc[UR44] ;  /* 0x00002c082a0075b4 */ /* 0x000fe20008019000 */
[----:B------:R3:W-:Y:S01]  /*9330*/  UBLKCP.S.G [UR48], [UR40], UR7 ;  /* 0x00000030280073ba */ /* 0x0007e20008000207 */
[----:B------:R4:W-:Y:S01]  /*9340*/  SYNCS.ARRIVE.TRANS64 RZ, [R0+URZ+0x36400], R15 ;  /* 0x0364000f00ff79a7 */ /* 0x0009e2000800003f */
[----:B------:R5:W-:Y:S01]  /*9350*/  UTMALDG.4D [UR32], [UR46], desc[UR54] ;  /* 0x000036202e0075b4 */ /* 0x000be20008019000 */
[----:B--2---:R-:W-:Y:S01]  /*9360*/  UIADD3 UR16, UR32, 0x9000, URZ ;  /* 0x0000900020107890 */ /* 0x004fe2000fffe03f */
[----:B----4-:R-:W-:Y:S01]  /*9370*/  IMAD.MOV.U32 R15, RZ, RZ, 0x1 ;  /* 0x00000001ff0f7424 */ /* 0x010fe200078e00ff */
[----:B------:R-:W-:Y:S01]  /*9380*/  UMOV UR19, UR35 ;  /* 0x0000002300137c82 */ /* 0x000fe20008000000 */
[----:B------:R-:W-:Y:S01]  /*9390*/  UMOV UR20, UR36 ;  /* 0x0000002400147c82 */ /* 0x000fe20008000000 */
[----:B------:R-:W-:Y:S01]  /*93a0*/  UMOV UR21, UR37 ;  /* 0x0000002500157c82 */ /* 0x000fe20008000000 */
[----:B------:R-:W-:Y:S01]  /*93b0*/  UMOV UR18, UR26 ;  /* 0x0000001a00127c82 */ /* 0x000fe20008000000 */
[----:B---3--:R-:W-:-:S02]  /*93c0*/  UIADD3 UR48, UR32, 0x3000, URZ ;  /* 0x0000300020307890 */ /* 0x008fc4000fffe03f */
[----:B------:R-:W-:Y:S02]  /*93d0*/  UIADD3 UR40, UR32, 0x6000, URZ ;  /* 0x0000600020287890 */ /* 0x000fe4000fffe03f */
[----:B------:R-:W-:Y:S01]  /*93e0*/  UIADD3 UR8, UR32, 0xc000, URZ ;  /* 0x0000c00020087890 */ /* 0x000fe2000fffe03f */
[----:B------:R-:W-:Y:S01]  /*93f0*/  UMOV UR49, UR33 ;  /* 0x0000002100317c82 */ /* 0x000fe20008000000 */
[----:B------:R-:W-:Y:S01]  /*9400*/  UMOV UR42, 0x80 ;  /* 0x00000080002a7882 */ /* 0x000fe20000000000 */
[----:B------:R-:W-:Y:S01]  /*9410*/  UMOV UR43, UR35 ;  /* 0x00000023002b7c82 */ /* 0x000fe20008000000 */
[----:B------:R-:W-:Y:S01]  /*9420*/  UMOV UR44, UR36 ;  /* 0x00000024002c7c82 */ /* 0x000fe20008000000 */
        /* <DEDUP_REMOVED lines=8> */
[----:B-----5:R-:W-:Y:S01]  /*94b0*/  UIADD3 UR32, UR32, 0xf000, URZ ;  /* 0x0000f00020207890 */ /* 0x020fe2000fffe03f */
[----:B------:R2:W-:Y:S01]  /*94c0*/  UTMALDG.4D [UR40], [UR46], desc[UR54] ;  /* 0x000036282e0075b4 */ /* 0x0005e20008019000 */
[----:B------:R-:W-:Y:S01]  /*94d0*/  UMOV UR9, UR33 ;  /* 0x0000002100097c82 */ /* 0x000fe20008000000 */
[----:B------:R-:W-:Y:S01]  /*94e0*/  UMOV UR34, 0x80 ;  /* 0x0000008000227882 */ /* 0x000fe20000000000 */
[----:B------:R2:W-:Y:S01]  /*94f0*/  UTMALDG.4D [UR16], [UR30], desc[UR54] ;  /* 0x000036101e0075b4 */ /* 0x0005e20008019000 */
[----:B------:R2:W-:Y:S04]  /*9500*/  UTMALDG.4D [UR8], [UR30], desc[UR54] ;  /* 0x000036081e0075b4 */ /* 0x0005e80008019000 */
[----:B------:R2:W-:Y:S02]  /*9510*/  UTMALDG.4D [UR32], [UR30], desc[UR54] ;  /* 0x000036201e0075b4 */ /* 0x0005e40008019000 */
[----:B--2---:R-:W-:Y:S05]  /*9520*/  @P1 BRA `(.L_x_3250) ;  /* 0x00000014000c1947 */ /* 0x004fea0003800000 */
[----:B------:R-:W2:Y:S01]  /*9530*/  S2R R17, SR_TID.X ;  /* 0x0000000000117919 */ /* 0x000ea20000002100 */
[----:B------:R-:W-:Y:S01]  /*9540*/  VIADD R16, R4, 0xfffffffe ;  /* 0xfffffffe04107836 */ /* 0x000fe20000000000 */
[-C--:B------:R-:W-:Y:S01]  /*9550*/  LOP3.LUT R7, RZ, R5.reuse, RZ, 0x33, !PT ;  /* 0x00000005ff077212 */ /* 0x080fe200078e33ff */
[----:B------:R-:W-:Y:S02]  /*9560*/  IMAD.MOV.U32 R15, RZ, RZ, 0x1 ;  /* 0x00000001ff0f7424 */ /* 0x000fe400078e00ff */
[----:B------:R-:W-:Y:S01]  /*9570*/  IMAD.MOV.U32 R19, RZ, RZ, R5 ;  /* 0x000000ffff137224 */ /* 0x000fe200078e0005 */
[----:B------:R-:W-:Y:S01]  /*9580*/  ISETP.NE.AND P1, PT, R16, R5, PT ;  /* 0x000000051000720c */ /* 0x000fe20003f25270 */
[----:B------:R-:W-:Y:S02]  /*9590*/  IMAD.IADD R21, R4, 0x1, R7 ;  /* 0x0000000104157824 */ /* 0x000fe400078e0207 */
[----:B------:R-:W-:-:S03]  /*95a0*/  IMAD.MOV.U32 R7, RZ, RZ, 0x1 ;  /* 0x00000001ff077424 */ /* 0x000fc600078e00ff */
[----:B------:R-:W-:Y:S02]  /*95b0*/  LOP3.LUT R20, R21, 0x1, RZ, 0xc0, !PT ;  /* 0x0000000115147812 */ /* 0x000fe400078ec0ff */
[----:B--2---:R-:W-:-:S05]  /*95c0*/  LOP3.LUT R18, R17, 0x1f, RZ, 0xc0, !PT ;  /* 0x0000001f11127812 */ /* 0x004fca00078ec0ff */
[----:B------:R-:W-:Y:S05]  /*95d0*/  @!P1 BRA `(.L_x_3251) ;  /* 0x0000000c00449947 */ /* 0x000fea0003800000 */
[----:B------:R-:W-:Y:S02]  /*95e0*/  IMAD.IADD R21, R21, 0x1, -R20 ;  /* 0x0000000115157824 */ /* 0x000fe400078e0a14 */
[----:B------:R-:W-:Y:S02]  /*95f0*/  IMAD.MOV.U32 R19, RZ, RZ, R5 ;  /* 0x000000ffff137224 */ /* 0x000fe400078e0005 */
[----:B------:R-:W-:-:S07]  /*9600*/  IMAD.MOV.U32 R7, RZ, RZ, 0x1 ;  /* 0x00000001ff077424 */ /* 0x000fce00078e00ff */
.L_x_3260:
[----:B-1----:R-:W-:-:S05]  /*9610*/  IMAD.MOV.U32 R6, RZ, RZ, 0x1 ;  /* 0x00000001ff067424 */ /* 0x002fca00078e00ff */
[----:B------:R-:W-:-:S04]  /*9620*/  SHF.L.U32 R6, R6, 0x1f, RZ ;  /* 0x0000001f06067819 */ /* 0x000fc800000006ff */
[----:B------:R-:W1:Y:S02]  /*9630*/  SYNCS.PHASECHK.TRANS64.TRYWAIT P1, [R0+URZ+0x36438], R6 ;  /* 0x03643806000075a7 */ /* 0x000e64000802017f */
[----:B-1----:R-:W-:Y:S05]  /*9640*/  @!P1 BRA `(.L_x_3252) ;  /* 0x0000001800989947 */ /* 0x002fea0003800000 */
.L_x_3276:
[----:B------:R-:W-:Y:S05]  /*9650*/  @P0 BRA `(.L_x_3253) ;  /* 0x0000000000140947 */ /* 0x000fea0003800000 */
[----:B------:R-:W-:Y:S01]  /*9660*/  ISETP.NE.AND P1, PT, R18, RZ, PT ;  /* 0x000000ff1200720c */ /* 0x000fe20003f25270 */
[----:B------:R-:W-:-:S04]  /*9670*/  IMAD.MOV.U32 R3, RZ, RZ, 0x6100 ;  /* 0x00006100ff037424 */ /* 0x000fc800078e00ff */
[----:B------:R2:W-:Y:S08]  /*9680*/  SYNCS.ARRIVE.TRANS64 RZ, [R0+URZ+0x36430], R3 ;  /* 0x0364300300ff79a7 */ /* 0x0005f0000800003f */
[----:B------:R-:W-:Y:S05]  /*9690*/  @!P1 BRA `(.L_x_3253) ;  /* 0x0000000000049947 */ /* 0x000fea0003800000 */
[----:B------:R-:W-:Y:S01]  /*96a0*/  BPT.TRAP 0x1 ;  /* 0x000000040000795c */ /* 0x000fe20000300000 */
.L_x_3253:
[----:B------:R-:W3:Y:S01]  /*96b0*/  LDC.64 R16, c[0x0][0x728] ;  /* 0x0001ca00ff107b82 */ /* 0x000ee20000000a00 */
[----:B------:R-:W-:Y:S01]  /*96c0*/  IMAD.SHL.U32 R2, R19, 0x40, RZ ;  /* 0x0000004013027824 */ /* 0x000fe200078e00ff */
[----:B------:R-:W-:Y:S01]  /*96d0*/  UMOV UR32, 0x0 ;  /* 0x0000000000207882 */ /* 0x000fe20000000000 */
[C---:B------:R-:W-:Y:S01]  /*96e0*/  VIADD R22, R0.reuse, 0x36430 ;  /* 0x0003643000167836 */ /* 0x040fe20000000000 */
[----:B------:R-:W-:Y:S01]  /*96f0*/  UMOV UR33, 0x14f00000 ;  /* 0x14f0000000217882 */ /* 0x000fe20000000000 */
[----:B------:R-:W-:Y:S01]  /*9700*/  VIADD R23, R0, 0x2a000 ;  /* 0x0002a00000177836 */ /* 0x000fe20000000000 */
[----:B--2---:R-:W-:Y:S01]  /*9710*/  IADD3 R3, P1, R2, UR14, RZ ;  /* 0x0000000e02037c10 */ /* 0x004fe2000ff3e0ff */
[----:B------:R-:W-:Y:S01]  /*9720*/  VIADD R24, R0, 0x2c000 ;  /* 0x0002c00000187836 */ /* 0x000fe20000000000 */
[----:B------:R-:W2:Y:S01]  /*9730*/  LDC.64 R12, c[0x0][0x198] ;  /* 0x00006600ff0c7b82 */ /* 0x000ea20000000a00 */
[----:B------:R-:W-:Y:S01]  /*9740*/  R2UR UR27, R2 ;  /* 0x00000000021b72ca */ /* 0x000fe200000e0000 */
        /* <DEDUP_REMOVED lines=23> */
[----:B------:R-:W-:Y:S01]  /*98c0*/  UMOV UR9, UR25 ;  /* 0x0000001900097c82 */ /* 0x000fe20008000000 */
[----:B------:R-:W-:Y:S01]  /*98d0*/  UMOV UR11, UR27 ;  /* 0x0000001b000b7c82 */ /* 0x000fe20008000000 */
        /* <DEDUP_REMOVED lines=13> */
.L_x_3277:
[----:B------:R-:W-:Y:S05]  /*99b0*/  @P0 BRA `(.L_x_3255) ;  /* 0x0000000000140947 */ /* 0x000fea0003800000 */
[----:B------:R-:W-:Y:S01]  /*99c0*/  ISETP.NE.AND P1, PT, R18, RZ, PT ;  /* 0x000000ff1200720c */ /* 0x000fe20003f25270 */
[----:B--2---:R-:W-:-:S04]  /*99d0*/  IMAD.MOV.U32 R3, RZ, RZ, 0x6100 ;  /* 0x00006100ff037424 */ /* 0x004fc800078e00ff */
[----:B------:R3:W-:Y:S08]  /*99e0*/  SYNCS.ARRIVE.TRANS64 RZ, [R0+URZ+0x36418], R3 ;  /* 0x0364180300ff79a7 */ /* 0x0007f0000800003f */
[----:B------:R-:W-:Y:S05]  /*99f0*/  @!P1 BRA `(.L_x_3255) ;  /* 0x0000000000049947 */ /* 0x000fea0003800000 */
[----:B------:R-:W-:Y:S01]  /*9a00*/  BPT.TRAP 0x1 ;  /* 0x000000040000795c */ /* 0x000fe20000300000 */
.L_x_3255:
[----:B------:R-:W-:Y:S01]  /*9a10*/  VIADD R27, R2, 0x40 ;  /* 0x00000040021b7836 */ /* 0x000fe20000000000 */
[----:B------:R-:W-:Y:S01]  /*9a20*/  ULDC.64 UR8, c[0x0][0x700] ;  /* 0x0001c00000087ab9 */ /* 0x000fe20000000a00 */
[----:B------:R-:W-:Y:S01]  /*9a30*/  R2UR UR40, R0 ;  /* 0x00000000002872ca */ /* 0x000fe200000e0000 */
[----:B------:R-:W-:Y:S01]  /*9a40*/  IMAD.U32 R11, RZ, RZ, UR8 ;  /* 0x00000008ff0b7e24 */ /* 0x000fe2000f8e00ff */
[----:B------:R-:W-:Y:S01]  /*9a50*/  UMOV UR32, 0x0 ;  /* 0x0000000000207882 */ /* 0x000fe20000000000 */
[C---:B------:R-:W-:Y:S01]  /*9a60*/  IADD3 R2, P1, R27.reuse, UR22, RZ ;  /* 0x000000161b027c10 */ /* 0x040fe2000ff3e0ff */
[----:B------:R-:W-:Y:S01]  /*9a70*/  IMAD.U32 R12, RZ, RZ, UR9 ;  /* 0x00000009ff0c7e24 */ /* 0x000fe2000f8e00ff */
[----:B------:R-:W-:Y:S01]  /*9a80*/  SHF.R.S32.HI R28, RZ, 0x1f, R27 ;  /* 0x0000001fff1c7819 */ /* 0x000fe2000001141b */
[----:B------:R-:W-:Y:S01]  /*9a90*/  VIADD R29, R27, UR6 ;  /* 0x000000061b1d7c36 */ /* 0x000fe20008000000 */
[----:B--23--:R-:W-:Y:S01]  /*9aa0*/  LEA R3, P2, R2, R11, 0x2 ;  /* 0x0000000b02037211 */ /* 0x00cfe200078410ff */
[----:B------:R-:W-:Y:S01]  /*9ab0*/  UMOV UR33, 0x14f00000 ;  /* 0x14f0000000217882 */ /* 0x000fe20000000000 */
[----:B------:R-:W-:Y:S01]  /*9ac0*/  UMOV UR18, URZ ;  /* 0x0000003f00127c82 */ /* 0x000fe20008000000 */
[----:B------:R-:W-:Y:S01]  /*9ad0*/  UMOV UR20, UR28 ;  /* 0x0000001c00147c82 */ /* 0x000fe20008000000 */
[----:B------:R-:W-:Y:S01]  /*9ae0*/  R2UR UR42, R3 ;  /* 0x00000000032a72ca */ /* 0x000fe200000e0000 */
[----:B------:R-:W-:Y:S01]  /*9af0*/  IMAD.X R3, R28, 0x1, R8, P1 ;  /* 0x000000011c037824 */ /* 0x000fe200008e0608 */
[----:B------:R-:W-:Y:S01]  /*9b00*/  R2UR UR19, R29 ;  /* 0x000000001d1372ca */ /* 0x000fe200000e0000 */
[----:B------:R-:W-:Y:S01]  /*9b10*/  UIADD3 UR17, UR40, 0x36418, URZ ;  /* 0x0003641828117890 */ /* 0x000fe2000fffe03f */
[----:B------:R-:W-:Y:S01]  /*9b20*/  SHF.L.U32 R18, RZ, 0x1f, RZ ;  /* 0x0000001fff127819 */ /* 0x000fe200000006ff */
[----:B------:R-:W-:Y:S01]  /*9b30*/  UIADD3 UR16, UR40, 0x24000, URZ ;  /* 0x0002400028107890 */ /* 0x000fe2000fffe03f */
        /* <DEDUP_REMOVED lines=28> */
.L_x_3278:
        /* <DEDUP_REMOVED lines=8> */
.L_x_3257:
        /* <DEDUP_REMOVED lines=37> */
.L_x_3280:
[----:B------:R-:W-:Y:S05]  /*9fd0*/  @P0 BRA `(.L_x_3259) ;  /* 0x0000000000140947 */ /* 0x000fea0003800000 */
[----:B------:R-:W-:Y:S01]  /*9fe0*/  ISETP.NE.AND P1, PT, R18, RZ, PT ;  /* 0x000000ff1200720c */ /* 0x000fe20003f25270 */
[----:B--2---:R-:W-:-:S04]  /*9ff0*/  IMAD.MOV.U32 R5, RZ, RZ, 0x6100 ;  /* 0x00006100ff057424 */ /* 0x004fc800078e00ff */
[----:B------:R3:W-:Y:S08]  /*a000*/  SYNCS.ARRIVE.TRANS64 RZ, [R0+URZ+0x36410], R5 ;  /* 0x0364100500ff79a7 */ /* 0x0007f0000800003f */
[----:B------:R-:W-:Y:S05]  /*a010*/  @!P1 BRA `(.L_x_3259) ;  /* 0x0000000000049947 */ /* 0x000fea0003800000 */
[----:B------:R-:W-:Y:S01]  /*a020*/  BPT.TRAP 0x1 ;  /* 0x000000040000795c */ /* 0x000fe20000300000 */
.L_x_3259:
        /* <DEDUP_REMOVED lines=19> */
[----:B--23--:R-:W-:Y:S01]  /*a160*/  IMAD.U32 R5, RZ, RZ, UR19 ;  /* 0x00000013ff057e24 */ /* 0x00cfe2000f8e00ff */
[----:B------:R-:W-:Y:S02]  /*a170*/  UIADD3 UR19, UR19, UR6, URZ ;  /* 0x0000000613137290 */ /* 0x000fe4000fffe03f */
[----:B------:R-:W-:Y:S01]  /*a180*/  UIADD3 UR24, UR40, 0x22000, URZ ;  /* 0x0002200028187890 */ /* 0x000fe2000fffe03f */
[----:B------:R-:W-:Y:S01]  /*a190*/  PLOP3.LUT P1, PT, PT, PT, UP0, 0x80, 0x0 ;  /* 0x000000000000781c */ /* 0x000fe20003f2f008 */
[----:B------:R-:W-:Y:S01]  /*a1a0*/  IMAD.U32 R4, RZ, RZ, UR8 ;  /* 0x00000008ff047e24 */ /* 0x000fe2000f8e00ff */
[----:B------:R-:W-:-:S02]  /*a1b0*/  UIADD3 UR8, UR40, 0x20000, URZ ;  /* 0x0002000028087890 */ /* 0x000fc4000fffe03f */
[----:B------:R-:W-:Y:S01]  /*a1c0*/  LEA.HI.X.SX32 R5, R5, R8, 0x1, P1 ;  /* 0x0000000805057211 */ /* 0x000fe200008f0eff */
[----:B------:R-:W-:Y:S01]  /*a1d0*/  UIADD3 UR40, UR40, 0x30000, URZ ;  /* 0x0003000028287890 */ /* 0x000fe2000fffe03f */
[C---:B------:R-:W-:Y:S01]  /*a1e0*/  LEA R16, P1, R4.reuse, R11, 0x2 ;  /* 0x0000000b04107211 */ /* 0x040fe200078210ff */
[----:B------:R-:W-:Y:S01]  /*a1f0*/  UMOV UR9, UR17 ;  /* 0x0000001100097c82 */ /* 0x000fe20008000000 */
[----:B------:R-:W-:Y:S01]  /*a200*/  UMOV UR11, UR19 ;  /* 0x00000013000b7c82 */ /* 0x000fe20008000000 */
[----:B------:R-:W-:Y:S01]  /*a210*/  UMOV UR26, 0x80 ;  /* 0x00000080001a7882 */ /* 0x000fe20000000000 */
[----:B------:R-:W-:Y:S01]  /*a220*/  LEA.HI.X R4, R4, R12, R5, 0x2, P1 ;  /* 0x0000000c04047211 */ /* 0x000fe200008f1405 */
[----:B------:R-:W-:Y:S01]  /*a230*/  UMOV UR25, UR17 ;  /* 0x0000001100197c82 */ /* 0x000fe20008000000 */
[----:B------:R-:W-:Y:S01]  /*a240*/  R2UR UR42, R16 ;  /* 0x00000000102a72ca */ /* 0x000fe200000e0000 */
[----:B------:R2:W-:Y:S01]  /*a250*/  UTMALDG.4D [UR16], [UR30], desc[UR32] ;  /* 0x000020101e0075b4 */ /* 0x0005e20008019000 */
[----:B------:R-:W-:Y:S01]  /*a260*/  R2UR UR43, R4 ;  /* 0x00000000042b72ca */ /* 0x000fe200000e0000 */
[----:B------:R-:W-:Y:S01]  /*a270*/  UMOV UR27, UR19 ;  /* 0x00000013001b7c82 */ /* 0x000fe20008000000 */
[----:B------:R-:W-:Y:S01]  /*a280*/  ISETP.NE.AND P1, PT, R21, RZ, PT ;  /* 0x000000ff1500720c */ /* 0x000fe20003f25270 */
[----:B------:R-:W-:Y:S01]  /*a290*/  UMOV UR41, UR17 ;  /* 0x0000001100297c82 */ /* 0x000fe20008000000 */
[----:B------:R-:W-:Y:S01]  /*a2a0*/  UMOV UR34, 0x10 ;  /* 0x0000001000227882 */ /* 0x000fe20000000000 */
[----:B------:R2:W-:Y:S01]  /*a2b0*/  UTMALDG.4D [UR8], [UR30], desc[UR32] ;  /* 0x000020081e0075b4 */ /* 0x0005e20008019000 */
[----:B------:R2:W-:Y:S07]  /*a2c0*/  UTMALDG.4D [UR24], [UR30], desc[UR32] ;  /* 0x000020181e0075b4 */ /* 0x0005ee0008019000 */
[----:B------:R2:W-:Y:S02]  /*a2d0*/  UBLKCP.S.G [UR40], [UR42], UR34 ;  /* 0x000000282a0073ba */ /* 0x0005e40008000222 */
[----:B--2---:R-:W-:Y:S05]  /*a2e0*/  @P1 BRA `(.L_x_3260) ;  /* 0xfffffff000c81947 */ /* 0x004fea000383ffff */
.L_x_3251:
[----:B------:R-:W-:Y:S01]  /*a2f0*/  ISETP.NE.AND P1, PT, R20, RZ, PT ;  /* 0x000000ff1400720c */ /* 0x000fe20003f25270 */
[----:B------:R-:W-:Y:S02]  /*a300*/  IMAD.MOV.U32 R16, RZ, RZ, 0x1 ;  /* 0x00000001ff107424 */ /* 0x000fe400078e00ff */
[----:B------:R-:W-:-:S10]  /*a310*/  IMAD.MOV.U32 R5, RZ, RZ, R14 ;  /* 0x000000ffff057224 */ /* 0x000fd400078e000e */
[----:B------:R-:W-:Y:S05]  /*a320*/  @!P1 BRA `(.L_x_3250) ;  /* 0x00000004008c9947 */ /* 0x000fea0003800000 */
[----:B------:R-:W2:Y:S02]  /*a330*/  SYNCS.PHASECHK.TRANS64.TRYWAIT P1, [R0+URZ+0x36438], R6 ;  /* 0x03643806000075a7 */ /* 0x000ea4000802017f */
[----:B--2---:R-:W-:Y:S05]  /*a340*/  @!P1 BRA `(.L_x_3261) ;  /* 0x0000000c00b89947 */ /* 0x004fea0003800000 */
.L_x_3281:
[----:B------:R-:W-:Y:S05]  /*a350*/  @P0 BRA `(.L_x_3262) ;  /* 0x0000000000140947 */ /* 0x000fea0003800000 */
[----:B------:R-:W-:Y:S01]  /*a360*/  ISETP.NE.AND P1, PT, R18, RZ, PT ;  /* 0x000000ff1200720c */ /* 0x000fe20003f25270 */
[----:B------:R-:W-:-:S04]  /*a370*/  IMAD.MOV.U32 R5, RZ, RZ, 0x6100 ;  /* 0x00006100ff057424 */ /* 0x000fc800078e00ff */
[----:B------:R3:W-:Y:S08]  /*a380*/  SYNCS.ARRIVE.TRANS64 RZ, [R0+URZ+0x36430], R5 ;  /* 0x0364300500ff79a7 */ /* 0x0007f0000800003f */
[----:B------:R-:W-:Y:S05]  /*a390*/  @!P1 BRA `(.L_x_3262) ;  /* 0x0000000000049947 */ /* 0x000fea0003800000 */
[----:B------:R-:W-:Y:S01]  /*a3a0*/  BPT.TRAP 0x1 ;  /* 0x000000040000795c */ /* 0x000fe20000300000 */
.L_x_3262:
[----:B---3--:R-:W3:Y:S01]  /*a3b0*/  LDC.64 R4, c[0x0][0x728] ;  /* 0x0001ca00ff047b82 */ /* 0x008ee20000000a00 */
[----:B------:R-:W-:Y:S01]  /*a3c0*/  IMAD.SHL.U32 R20, R19, 0x40, RZ ;  /* 0x0000004013147824 */ /* 0x000fe200078e00ff */
[----:B------:R-:W-:Y:S01]  /*a3d0*/  R2UR UR24, R0 ;  /* 0x00000000001872ca */ /* 0x000fe200000e0000 */
[----:B------:R-:W-:Y:S01]  /*a3e0*/  UMOV UR32, 0x0 ;  /* 0x0000000000207882 */ /* 0x000fe20000000000 */
[----:B------:R-:W-:Y:S01]  /*a3f0*/  UMOV UR33, 0x14f00000 ;  /* 0x14f0000000217882 */ /* 0x000fe20000000000 */
[----:B------:R-:W-:Y:S01]  /*a400*/  UMOV UR18, URZ ;  /* 0x0000003f00127c82 */ /* 0x000fe20008000000 */
[C---:B-12---:R-:W-:Y:S01]  /*a410*/  IADD3 R6, P1, R20.reuse, UR14, RZ ;  /* 0x0000000e14067c10 */ /* 0x046fe2000ff3e0ff */
        /* <DEDUP_REMOVED lines=13> */
[----:B---3--:R-:W-:Y:S01]  /*a4f0*/  LEA R4, P2, R6, R4, 0x2 ;  /* 0x0000000406047211 */ /* 0x008fe200078410ff */
[----:B------:R-:W-:Y:S01]  /*a500*/  UIADD3 UR24, UR24, 0x2e000, URZ ;  /* 0x0002e00018187890 */ /* 0x000fe2000fffe03f */
[----:B------:R-:W-:Y:S02]  /*a510*/  UMOV UR9, UR17 ;  /* 0x0000001100097c82 */ /* 0x000fe40008000000 */
[----:B------:R-:W-:Y:S01]  /*a520*/  R2UR UR40, R4 ;  /* 0x00000000042872ca */ /* 0x000fe200000e0000 */
[----:B------:R-:W-:Y:S01]  /*a530*/  UMOV UR11, UR19 ;  /* 0x00000013000b7c82 */ /* 0x000fe20008000000 */
[----:B------:R-:W-:Y:S01]  /*a540*/  IADD3 R4, P1, R10, 0x1f0, RZ ;  /* 0x000001f00a047810 */ /* 0x000fe20007f3e0ff */
[----:B------:R-:W-:Y:S01]  /*a550*/  UMOV UR25, UR17 ;  /* 0x0000001100197c82 */ /* 0x000fe20008000000 */
[----:B------:R-:W-:Y:S01]  /*a560*/  LEA.HI.X R5, R6, R5, R15, 0x2, P2 ;  /* 0x0000000506057211 */ /* 0x000fe200010f140f */
        /* <DEDUP_REMOVED lines=14> */
.L_x_3282:
[----:B------:R-:W-:Y:S01]  /*a650*/  IMAD.MOV.U32 R16, RZ, RZ, RZ ;  /* 0x000000ffff107224 */ /* 0x000fe200078e00ff */
[----:B------:R-:W-:Y:S06]  /*a660*/  @P0 BRA `(.L_x_3264) ;  /* 0x0000000000140947 */ /* 0x000fec0003800000 */
[----:B------:R-:W-:Y:S01]  /*a670*/  ISETP.NE.AND P1, PT, R18, RZ, PT ;  /* 0x000000ff1200720c */ /* 0x000fe20003f25270 */
[----:B-1----:R-:W-:-:S04]  /*a680*/  IMAD.MOV.U32 R5, RZ, RZ, 0x6100 ;  /* 0x00006100ff057424 */ /* 0x002fc800078e00ff */
[----:B------:R2:W-:Y:S08]  /*a690*/  SYNCS.ARRIVE.TRANS64 RZ, [R0+URZ+0x36418], R5 ;  /* 0x0364180500ff79a7 */ /* 0x0005f0000800003f */
[----:B------:R-:W-:Y:S05]  /*a6a0*/  @!P1 BRA `(.L_x_3264) ;  /* 0x0000000000049947 */ /* 0x000fea0003800000 */
[----:B------:R-:W-:Y:S01]  /*a6b0*/  BPT.TRAP 0x1 ;  /* 0x000000040000795c */ /* 0x000fe20000300000 */
.L_x_3264:
        /* <DEDUP_REMOVED lines=17> */
[----:B-12---:R-:W-:Y:S01]  /*a7d0*/  IMAD.U32 R5, RZ, RZ, UR19 ;  /* 0x00000013ff057e24 */ /* 0x006fe2000f8e00ff */
[----:B------:R-:W-:Y:S02]  /*a7e0*/  UIADD3 UR17, UR40, 0x36418, URZ ;  /* 0x0003641828117890 */ /* 0x000fe4000fffe03f */
[----:B------:R-:W-:Y:S01]  /*a7f0*/  UIADD3 UR19, UR19, UR6, URZ ;  /* 0x0000000613137290 */ /* 0x000fe2000fffe03f */
[----:B------:R-:W-:Y:S01]  /*a800*/  PLOP3.LUT P1, PT, PT, PT, UP0, 0x80, 0x0 ;  /* 0x000000000000781c */ /* 0x000fe20003f2f008 */
[----:B------:R-:W-:Y:S01]  /*a810*/  IMAD.U32 R4, RZ, RZ, UR7 ;  /* 0x00000007ff047e24 */ /* 0x000fe2000f8e00ff */
[----:B------:R-:W-:Y:S02]  /*a820*/  UIADD3 UR8, UR40, 0x26000, URZ ;  /* 0x0002600028087890 */ /* 0x000fe4000fffe03f */
[----:B------:R-:W-:Y:S01]  /*a830*/  LEA.HI.X.SX32 R5, R5, R8, 0x1, P1 ;  /* 0x0000000805057211 */ /* 0x000fe200008f0eff */
[----:B------:R-:W-:Y:S01]  /*a840*/  UIADD3 UR24, UR40, 0x28000, URZ ;  /* 0x0002800028187890 */ /* 0x000fe2000fffe03f */
[C---:B------:R-:W-:Y:S01]  /*a850*/  LEA R11, P1, R4.reuse, R11, 0x2 ;  /* 0x0000000b040b7211 */ /* 0x040fe200078210ff */
[----:B------:R-:W-:Y:S01]  /*a860*/  UIADD3 UR40, UR40, 0x30100, URZ ;  /* 0x0003010028287890 */ /* 0x000fe2000fffe03f */
[----:B------:R2:W-:Y:S01]  /*a870*/  UTMALDG.4D [UR16], [UR30], desc[UR32] ;  /* 0x000020101e0075b4 */ /* 0x0005e20008019000 */
[----:B------:R-:W-:Y:S01]  /*a880*/  UMOV UR9, UR17 ;  /* 0x0000001100097c82 */ /* 0x000fe20008000000 */
[----:B------:R-:W-:Y:S01]  /*a890*/  LEA.HI.X R12, R4, R12, R5, 0x2, P1 ;  /* 0x0000000c040c7211 */ /* 0x000fe200008f1405 */
[----:B------:R-:W-:Y:S01]  /*a8a0*/  UMOV UR11, UR19 ;  /* 0x00000013000b7c82 */ /* 0x000fe20008000000 */
[----:B------:R-:W-:Y:S01]  /*a8b0*/  R2UR UR42, R11 ;  /* 0x000000000b2a72ca */ /* 0x000fe200000e0000 */
[----:B------:R-:W-:Y:S01]  /*a8c0*/  UMOV UR25, UR17 ;  /* 0x0000001100197c82 */ /* 0x000fe20008000000 */
[----:B------:R-:W-:Y:S01]  /*a8d0*/  R2UR UR43, R12 ;  /* 0x000000000c2b72ca */ /* 0x000fe200000e0000 */
[----:B------:R-:W-:Y:S01]  /*a8e0*/  UMOV UR27, UR19 ;  /* 0x00000013001b7c82 */ /* 0x000fe20008000000 */
[----:B------:R-:W-:Y:S01]  /*a8f0*/  UMOV UR41, UR17 ;  /* 0x0000001100297c82 */ /* 0x000fe20008000000 */
[----:B------:R2:W-:Y:S01]  /*a900*/  UTMALDG.4D [UR8], [UR30], desc[UR32] ;  /* 0x000020081e0075b4 */ /* 0x0005e20008019000 */
[----:B------:R-:W-:Y:S01]  /*a910*/  UMOV UR7, 0x10 ;  /* 0x0000001000077882 */ /* 0x000fe20000000000 */
[----:B------:R-:W-:Y:S01]  /*a920*/  IMAD.MOV.U32 R5, RZ, RZ, R14 ;  /* 0x000000ffff057224 */ /* 0x000fe200078e000e */
[----:B------:R2:W-:Y:S07]  /*a930*/  UTMALDG.4D [UR24], [UR30], desc[UR32] ;  /* 0x000020181e0075b4 */ /* 0x0005ee0008019000 */
[----:B------:R2:W-:Y:S02]  /*a940*/  UBLKCP.S.G [UR40], [UR42], UR7 ;  /* 0x000000282a0073ba */ /* 0x0005e40008000207 */
[----:B--2---:R-:W-:Y:S01]  /*a950*/  NOP ;  /* 0x0000000000007918 */ /* 0x004fe20000000000 */
.L_x_3250:
[----:B------:R-:W-:-:S04]  /*a960*/  SHF.L.U32 R3, R16, 0x1f, RZ ;  /* 0x0000001f10037819 */ /* 0x000fc800000006ff */
[----:B------:R-:W2:Y:S02]  /*a970*/  SYNCS.PHASECHK.TRANS64.TRYWAIT P1, [R0+URZ+0x36438], R3 ;  /* 0x03643803000075a7 */ /* 0x000ea4000802017f */
[----:B--2---:R-:W-:Y:S05]  /*a980*/  @!P1 BRA `(.L_x_3265) ;  /* 0x0000000800509947 */ /* 0x004fea0003800000 */
.L_x_3283:
[----:B------:R-:W-:Y:S05]  /*a990*/  @P0 BRA `(.L_x_3266) ;  /* 0x0000000000180947 */ /* 0x000fea0003800000 */
[----:B------:R-:W3:Y:S01]  /*a9a0*/  S2R R2, SR_TID.X ;  /* 0x0000000000027919 */ /* 0x000ee20000002100 */
[----:B--2---:R-:W-:-:S04]  /*a9b0*/  IMAD.MOV.U32 R3, RZ, RZ, 0x6100 ;  /* 0x00006100ff037424 */ /* 0x004fc800078e00ff */
[----:B------:R4:W-:Y:S01]  /*a9c0*/  SYNCS.ARRIVE.TRANS64 RZ, [R0+URZ+0x36430], R3 ;  /* 0x0364300300ff79a7 */ /* 0x0009e2000800003f */
[----:B---3--:R-:W-:-:S13]  /*a9d0*/  LOP3.LUT P0, RZ, R2, 0x1f, RZ, 0xc0, !PT ;  /* 0x0000001f02ff7812 */ /* 0x008fda000780c0ff */
[----:B----4-:R-:W-:Y:S05]  /*a9e0*/  @!P0 BRA `(.L_x_3266) ;  /* 0x0000000000048947 */ /* 0x010fea0003800000 */
[----:B------:R-:W-:Y:S01]  /*a9f0*/  BPT.TRAP 0x1 ;  /* 0x000000040000795c */ /* 0x000fe20000300000 */
.L_x_3266:
        /* <DEDUP_REMOVED lines=22> */
[----:B------:R-:W-:Y:S01]  /*ab60*/  SEL R8, RZ, 0x1, P0 ;  /* 0x00000001ff087807 */ /* 0x000fe20000000000 */
        /* <DEDUP_REMOVED lines=20> */
[----:B---3--:R-:W-:Y:S01]  /*acb0*/  NOP ;  /* 0x0000000000007918 */ /* 0x008fe20000000000 */
.L_x_3247:
[----:B------:R-:W-:Y:S05]  /*acc0*/  BSYNC B0 ;  /* 0x0000000000007941 */ /* 0x000fea0003800000 */
.L_x_3243:
[----:B------:R-:W-:-:S03]  /*acd0*/  UMOV UR7, 0xffffffff ;  /* 0xffffffff00077882 */ /* 0x000fc60000000000 */
[----:B------:R-:W-:Y:S05]  /*ace0*/  BRA.DIV UR7, `(.L_x_3267) ;  /* 0x00000006078c7947 */ /* 0x000fea000b800000 */
[----:B------:R-:W-:-:S13]  /*acf0*/  ELECT P6, URZ, PT ;  /* 0x00000000003f782f */ /* 0x000fda00038c0000 */
.L_x_3286:
[----:B------:R-:W-:Y:S05]  /*ad00*/  @!P6 BRA `(.L_x_3125) ;  /* 0x000000000074e947 */ /* 0x000fea0003800000 */
[----:B-12---:R-:W2:Y:S02]  /*ad10*/  LDL.LU R0, [R1] ;  /* 0x0000000001007983 */ /* 0x006ea40000300800 */
[----:B--2---:R-:W-:-:S04]  /*ad20*/  LOP3.LUT R0, R0, 0x2, RZ, 0xfc, !PT ;  /* 0x0000000200007812 */ /* 0x004fc800078efcff */
[----:B------:R-:W-:-:S13]  /*ad30*/  ISETP.NE.AND P2, PT, R0, 0x3, PT ;  /* 0x000000030000780c */ /* 0x000fda0003f45270 */
[----:B------:R-:W-:Y:S05]  /*ad40*/  @!P2 BRA `(.L_x_3268) ;  /* 0x000000000004a947 */ /* 0x000fea0003800000 */
[----:B------:R-:W-:Y:S01]  /*ad50*/  BPT.TRAP 0x1 ;  /* 0x000000040000795c */ /* 0x000fe20000300000 */
.L_x_3268:
[----:B------:R-:W1:Y:S01]  /*ad60*/  S2R R3, SR_CgaCtaId ;  /* 0x0000000000037919 */ /* 0x000e620000008800 */
[----:B------:R-:W-:-:S04]  /*ad70*/  MOV R0, 0x400 ;  /* 0x0000040000007802 */ /* 0x000fc80000000f00 */
[----:B-1----:R-:W-:Y:S02]  /*ad80*/  LEA R9, R3, R0, 0x18 ;  /* 0x0000000003097211 */ /* 0x002fe400078ec0ff */
        /* <DEDUP_REMOVED lines=12> */
.L_x_3287:
[----:B------:R-:W2:Y:S02]  /*ae50*/  SYNCS.PHASECHK.TRANS64.TRYWAIT P0, [R3+URZ], R2 ;  /* 0x00000002030075a7 */ /* 0x000ea4000800017f */
[----:B--2---:R-:W-:Y:S05]  /*ae60*/  @!P0 BRA `(.L_x_3270) ;  /* 0x0000000400608947 */ /* 0x004fea0003800000 */
.L_x_3288:
[----:B------:R-:W-:Y:S05]  /*ae70*/  @!P2 BRA `(.L_x_3271) ;  /* 0x000000000004a947 */ /* 0x000fea0003800000 */
[----:B------:R-:W-:Y:S01]  /*ae80*/  BPT.TRAP 0x1 ;  /* 0x000000040000795c */ /* 0x000fe20000300000 */
.L_x_3271:
[----:B------:R-:W-:-:S07]  /*ae90*/  SHF.L.U32 R16, R16, 0x1f, RZ ;  /* 0x0000001f10107819 */ /* 0x000fce00000006ff */
.L_x_3272:
[----:B---3--:R3:W4:Y:S02]  /*aea0*/  SYNCS.PHASECHK.TRANS64.TRYWAIT P0, [R9+URZ+0x36438], R16 ;  /* 0x03643810090075a7 */ /* 0x008724000800017f */
[----:B----4-:R-:W-:Y:S05]  /*aeb0*/  @!P0 NANOSLEEP.SYNCS 0x989680 ;  /* 0x009896800000895d */ /* 0x010fea0003900000 */
[----:B------:R-:W4:Y:S02]  /*aec0*/  @!P0 SYNCS.PHASECHK.TRANS64 P0, [R9+URZ+0x36438], R16 ;  /* 0x03643810090085a7 */ /* 0x000f24000800007f */
[----:B----4-:R-:W-:Y:S05]  /*aed0*/  @!P0 BRA `(.L_x_3272) ;  /* 0xfffffffc00f08947 */ /* 0x010fea000383ffff */
.L_x_3125:
[----:B------:R-:W-:Y:S05]  /*aee0*/  BSYNC B6 ;  /* 0x0000000000067941 */ /* 0x000fea0003800000 */
.L_x_3117:
[----:B------:R-:W-:Y:S05]  /*aef0*/  EXIT ;  /* 0x000000000000794d */ /* 0x000fea0003800000 */
.L_x_3135:
[----:B------:R-:W-:Y:S02]  /*af00*/  IMAD.MOV.U32 R12, RZ, RZ, RZ ;  /* 0x000000ffff0c7224 */ /* 0x000fe400078e00ff */
[----:B------:R-:W-:Y:S02]  /*af10*/  IMAD.MOV.U32 R11, RZ, RZ, 0x1f ;  /* 0x0000001fff0b7424 */ /* 0x000fe400078e00ff */
[----:B------:R-:W-:-:S07]  /*af20*/  IMAD.MOV.U32 R15, RZ, RZ, -0x1 ;  /* 0xffffffffff0f7424 */ /* 0x000fce00078e00ff */
[----:B--2---:R-:W-:Y:S05]  /*af30*/  WARPSYNC.COLLECTIVE R15, `(.L_x_3273) ;  /* 0x000000000f087348 */ /* 0x004fea0003c00000 */
[----:B------:R1:W3:Y:S02]  /*af40*/  SHFL.IDX P6, R14, R13, R12, R11 ;  /* 0x0000000c0d0e7389 */ /* 0x0002e400000c000b */
[----:B-123--:R-:W-:Y:S01]  /*af50*/  ENDCOLLECTIVE ;  /* 0x000000000000791b */ /* 0x00efe20003800000 */
.L_x_3273:
[----:B------:R-:W-:Y:S05]  /*af60*/  BRA `(.L_x_3274) ;  /* 0xffffff6400907947 */ /* 0x000fea000383ffff */
.L_x_3137:
[----:B---3--:R3:W4:Y:S02]  /*af70*/  SYNCS.PHASECHK.TRANS64.TRYWAIT P0, [R156+URZ+0x36400], R15 ;  /* 0x0364000f9c0075a7 */ /* 0x008724000800017f */
[----:B----4-:R-:W-:Y:S05]  /*af80*/  @!P0 NANOSLEEP.SYNCS 0x989680 ;  /* 0x009896800000895d */ /* 0x010fea0003900000 */
[----:B------:R-:W4:Y:S02]  /*af90*/  @!P0 SYNCS.PHASECHK.TRANS64 P0, [R156+URZ+0x36400], R15 ;  /* 0x0364000f9c0085a7 */ /* 0x000f24000800007f */
[----:B----4-:R-:W-:Y:S05]  /*afa0*/  @!P0 BRA `(.L_x_3137) ;  /* 0xfffffffc00f08947 */ /* 0x010fea000383ffff */
[----:B------:R-:W-:Y:S05]  /*afb0*/  BRA `(.L_x_3136) ;  /* 0xffffff6400d07947 */ /* 0x000fea000383ffff */
.L_x_3141:
[----:B----4-:R4:W1:Y:S02]  /*afc0*/  SYNCS.PHASECHK.TRANS64.TRYWAIT P1, [R3+URZ+0x36410], R12 ;  /* 0x0364100c030075a7 */ /* 0x010864000802017f */
[----:B-1----:R-:W-:Y:S05]  /*afd0*/  @!P1 NANOSLEEP.SYNCS 0x989680 ;  /* 0x009896800000995d */ /* 0x002fea0003900000 */
[----:B------:R-:W1:Y:S02]  /*afe0*/  @!P1 SYNCS.PHASECHK.TRANS64 P1, [R3+URZ+0x36410], R12 ;  /* 0x0364100c030095a7 */ /* 0x000e64000802007f */
[----:B-1----:R-:W-:Y:S05]  /*aff0*/  @!P1 BRA `(.L_x_3141) ;  /* 0xfffffffc00f09947 */ /* 0x002fea000383ffff */
[----:B------:R-:W-:Y:S05]  /*b000*/  BRA `(.L_x_3140) ;  /* 0xffffff6c00847947 */ /* 0x000fea000383ffff */
.L_x_3145:
[----:B------:R1:W1:Y:S02]  /*b010*/  SYNCS.PHASECHK.TRANS64.TRYWAIT P1, [R156+URZ+0x36430], R15 ;  /* 0x0364300f9c0075a7 */ /* 0x000264000802017f */
[----:B-1----:R-:W-:Y:S05]  /*b020*/  @!P1 NANOSLEEP.SYNCS 0x989680 ;  /* 0x009896800000995d */ /* 0x002fea0003900000 */
[----:B------:R-:W1:Y:S02]  /*b030*/  @!P1 SYNCS.PHASECHK.TRANS64 P1, [R156+URZ+0x36430], R15 ;  /* 0x0364300f9c0095a7 */ /* 0x000e64000802007f */
[----:B-1----:R-:W-:Y:S05]  /*b040*/  @!P1 BRA `(.L_x_3145) ;  /* 0xfffffffc00f09947 */ /* 0x002fea000383ffff */
[----:B------:R-:W-:Y:S05]  /*b050*/  BRA `(.L_x_3144) ;  /* 0xffffff7400287947 */ /* 0x000fea000383ffff */
.L_x_3248:
[----:B-1----:R1:W2:Y:S02]  /*b060*/  SYNCS.PHASECHK.TRANS64.TRYWAIT P1, [R0+URZ+0x36420], R6 ;  /* 0x03642006000075a7 */ /* 0x0022a4000802017f */
[----:B--2---:R-:W-:Y:S05]  /*b070*/  @!P1 NANOSLEEP.SYNCS 0x989680 ;  /* 0x009896800000995d */ /* 0x004fea0003900000 */
[----:B------:R-:W2:Y:S02]  /*b080*/  @!P1 SYNCS.PHASECHK.TRANS64 P1, [R0+URZ+0x36420], R6 ;  /* 0x03642006000095a7 */ /* 0x000ea4000802007f */
[----:B--2---:R-:W-:Y:S05]  /*b090*/  @!P1 BRA `(.L_x_3248) ;  /* 0xfffffffc00f09947 */ /* 0x004fea000383ffff */
[----:B------:R-:W-:Y:S05]  /*b0a0*/  BRA `(.L_x_3275) ;  /* 0xffffffdc00747947 */ /* 0x000fea000383ffff */
.L_x_3252:
[----:B-1----:R1:W2:Y:S02]  /*b0b0*/  SYNCS.PHASECHK.TRANS64.TRYWAIT P1, [R0+URZ+0x36438], R6 ;  /* 0x03643806000075a7 */ /* 0x0022a4000802017f */
[----:B--2---:R-:W-:Y:S05]  /*b0c0*/  @!P1 NANOSLEEP.SYNCS 0x989680 ;  /* 0x009896800000995d */ /* 0x004fea0003900000 */
[----:B------:R-:W2:Y:S02]  /*b0d0*/  @!P1 SYNCS.PHASECHK.TRANS64 P1, [R0+URZ+0x36438], R6 ;  /* 0x03643806000095a7 */ /* 0x000ea4000802007f */
[----:B--2---:R-:W-:Y:S05]  /*b0e0*/  @!P1 BRA `(.L_x_3252) ;  /* 0xfffffffc00f09947 */ /* 0x004fea000383ffff */
[----:B------:R-:W-:Y:S05]  /*b0f0*/  BRA `(.L_x_3276) ;  /* 0xffffffe400547947 */ /* 0x000fea000383ffff */
.L_x_3254:
[----:B--2---:R2:W3:Y:S02]  /*b100*/  SYNCS.PHASECHK.TRANS64.TRYWAIT P1, [R0+URZ+0x36428], R3 ;  /* 0x03642803000075a7 */ /* 0x0044e4000802017f */
[----:B---3--:R-:W-:Y:S05]  /*b110*/  @!P1 NANOSLEEP.SYNCS 0x989680 ;  /* 0x009896800000995d */ /* 0x008fea0003900000 */
[----:B------:R-:W3:Y:S02]  /*b120*/  @!P1 SYNCS.PHASECHK.TRANS64 P1, [R0+URZ+0x36428], R3 ;  /* 0x03642803000095a7 */ /* 0x000ee4000802007f */
[----:B---3--:R-:W-:Y:S05]  /*b130*/  @!P1 BRA `(.L_x_3254) ;  /* 0xfffffffc00f09947 */ /* 0x008fea000383ffff */
[----:B------:R-:W-:Y:S05]  /*b140*/  BRA `(.L_x_3277) ;  /* 0xffffffe800187947 */ /* 0x000fea000383ffff */
.L_x_3256:
        /* <DEDUP_REMOVED lines=8> */
.L_x_3258:
[----:B------:R-:W-:-:S07]  /*b1d0*/  SHF.L.U32 R5, R7, 0x1f, RZ ;  /* 0x0000001f07057819 */ /* 0x000fce00000006ff */
.L_x_3279:
[----:B--2---:R2:W3:Y:S02]  /*b1e0*/  SYNCS.PHASECHK.TRANS64.TRYWAIT P1, [R0+URZ+0x36420], R5 ;  /* 0x03642005000075a7 */ /* 0x0044e4000802017f */
[----:B---3--:R-:W-:Y:S05]  /*b1f0*/  @!P1 NANOSLEEP.SYNCS 0x989680 ;  /* 0x009896800000995d */ /* 0x008fea0003900000 */
[----:B------:R-:W3:Y:S02]  /*b200*/  @!P1 SYNCS.PHASECHK.TRANS64 P1, [R0+URZ+0x36420], R5 ;  /* 0x03642005000095a7 */ /* 0x000ee4000802007f */
[----:B---3--:R-:W-:Y:S05]  /*b210*/  @!P1 BRA `(.L_x_3279) ;  /* 0xfffffffc00f09947 */ /* 0x008fea000383ffff */
[----:B------:R-:W-:Y:S05]  /*b220*/  BRA `(.L_x_3280) ;  /* 0xffffffec00687947 */ /* 0x000fea000383ffff */
.L_x_3261:
[----:B--2---:R2:W3:Y:S02]  /*b230*/  SYNCS.PHASECHK.TRANS64.TRYWAIT P1, [R0+URZ+0x36438], R6 ;  /* 0x03643806000075a7 */ /* 0x0044e4000802017f */
[----:B---3--:R-:W-:Y:S05]  /*b240*/  @!P1 NANOSLEEP.SYNCS 0x989680 ;  /* 0x009896800000995d */ /* 0x008fea0003900000 */
[----:B------:R-:W3:Y:S02]  /*b250*/  @!P1 SYNCS.PHASECHK.TRANS64 P1, [R0+URZ+0x36438], R6 ;  /* 0x03643806000095a7 */ /* 0x000ee4000802007f */
[----:B---3--:R-:W-:Y:S05]  /*b260*/  @!P1 BRA `(.L_x_3261) ;  /* 0xfffffffc00f09947 */ /* 0x008fea000383ffff */
[----:B------:R-:W-:Y:S05]  /*b270*/  BRA `(.L_x_3281) ;  /* 0xfffffff000347947 */ /* 0x000fea000383ffff */
.L_x_3263:
[----:B-1----:R1:W2:Y:S02]  /*b280*/  SYNCS.PHASECHK.TRANS64.TRYWAIT P1, [R0+URZ+0x36428], R5 ;  /* 0x03642805000075a7 */ /* 0x0022a4000802017f */
[----:B--2---:R-:W-:Y:S05]  /*b290*/  @!P1 NANOSLEEP.SYNCS 0x989680 ;  /* 0x009896800000995d */ /* 0x004fea0003900000 */
[----:B------:R-:W2:Y:S02]  /*b2a0*/  @!P1 SYNCS.PHASECHK.TRANS64 P1, [R0+URZ+0x36428], R5 ;  /* 0x03642805000095a7 */ /* 0x000ea4000802007f */
[----:B--2---:R-:W-:Y:S05]  /*b2b0*/  @!P1 BRA `(.L_x_3263) ;  /* 0xfffffffc00f09947 */ /* 0x004fea000383ffff */
[----:B------:R-:W-:Y:S05]  /*b2c0*/  BRA `(.L_x_3282) ;  /* 0xfffffff000e07947 */ /* 0x000fea000383ffff */
.L_x_3265:
[----:B--2---:R2:W3:Y:S02]  /*b2d0*/  SYNCS.PHASECHK.TRANS64.TRYWAIT P1, [R0+URZ+0x36438], R3 ;  /* 0x03643803000075a7 */ /* 0x0044e4000802017f */
[----:B---3--:R-:W-:Y:S05]  /*b2e0*/  @!P1 NANOSLEEP.SYNCS 0x989680 ;  /* 0x009896800000995d */ /* 0x008fea0003900000 */
[----:B------:R-:W3:Y:S02]  /*b2f0*/  @!P1 SYNCS.PHASECHK.TRANS64 P1, [R0+URZ+0x36438], R3 ;  /* 0x03643803000095a7 */ /* 0x000ee4000802007f */
[----:B---3--:R-:W-:Y:S05]  /*b300*/  @!P1 BRA `(.L_x_3265) ;  /* 0xfffffffc00f09947 */ /* 0x008fea000383ffff */
[----:B------:R-:W-:Y:S05]  /*b310*/  BRA `(.L_x_3283) ;  /* 0xfffffff4009c7947 */ /* 0x000fea000383ffff */
.L_x_3267:
[----:B------:R-:W-:Y:S01]  /*b320*/  BSSY B0, `(.L_x_3284) ;  /* 0x0000006000007945 */ /* 0x000fe20003800000 */
[----:B------:R-:W-:-:S07]  /*b330*/  IMAD.MOV.U32 R15, RZ, RZ, -0x1 ;  /* 0xffffffffff0f7424 */ /* 0x000fce00078e00ff */
[----:B-12---:R-:W-:Y:S05]  /*b340*/  WARPSYNC.COLLECTIVE R15, `(.L_x_3285) ;  /* 0x000000000f0c7348 */ /* 0x006fea0003c00000 */
[----:B------:R-:W-:Y:S02]  /*b350*/  ELECT P6, UR62, PT ;  /* 0x00000000003e782f */ /* 0x000fe400038c0000 */
[----:B------:R-:W-:Y:S01]  /*b360*/  MOV R14, UR62 ;  /* 0x0000003e000e7c02 */ /* 0x000fe20008000f00 */
[----:B-12---:R-:W-:Y:S10]  /*b370*/  ENDCOLLECTIVE ;  /* 0x000000000000791b */ /* 0x006ff40003800000 */
.L_x_3285:
[----:B------:R-:W-:Y:S05]  /*b380*/  BSYNC B0 ;  /* 0x0000000000007941 */ /* 0x000fea0003800000 */
.L_x_3284:
[----:B------:R-:W-:Y:S05]  /*b390*/  BRA `(.L_x_3286) ;  /* 0xfffffff800587947 */ /* 0x000fea000383ffff */
.L_x_3269:
[----:B-1----:R1:W2:Y:S02]  /*b3a0*/  SYNCS.PHASECHK.TRANS64.TRYWAIT P0, [R7+URZ], R0 ;  /* 0x00000000070075a7 */ /* 0x0022a4000800017f */
[----:B--2---:R-:W-:Y:S05]  /*b3b0*/  @!P0 NANOSLEEP.SYNCS 0x989680 ;  /* 0x009896800000895d */ /* 0x004fea0003900000 */
[----:B------:R-:W2:Y:S02]  /*b3c0*/  @!P0 SYNCS.PHASECHK.TRANS64 P0, [R7+URZ], R0 ;  /* 0x00000000070085a7 */ /* 0x000ea4000800007f */
[----:B--2---:R-:W-:Y:S05]  /*b3d0*/  @!P0 BRA `(.L_x_3269) ;  /* 0xfffffffc00f08947 */ /* 0x004fea000383ffff */
[----:B------:R-:W-:Y:S05]  /*b3e0*/  BRA `(.L_x_3287) ;  /* 0xfffffff800987947 */ /* 0x000fea000383ffff */
.L_x_3270:
[----:B--2---:R2:W3:Y:S02]  /*b3f0*/  SYNCS.PHASECHK.TRANS64.TRYWAIT P0, [R3+URZ], R2 ;  /* 0x00000002030075a7 */ /* 0x0044e4000800017f */
[----:B---3--:R-:W-:Y:S05]  /*b400*/  @!P0 NANOSLEEP.SYNCS 0x989680 ;  /* 0x009896800000895d */ /* 0x008fea0003900000 */
[----:B------:R-:W3:Y:S02]  /*b410*/  @!P0 SYNCS.PHASECHK.TRANS64 P0, [R3+URZ], R2 ;  /* 0x00000002030085a7 */ /* 0x000ee4000800007f */
[----:B---3--:R-:W-:Y:S05]  /*b420*/  @!P0 BRA `(.L_x_3270) ;  /* 0xfffffffc00f08947 */ /* 0x008fea000383ffff */
[----:B------:R-:W-:Y:S05]  /*b430*/  BRA `(.L_x_3288) ;  /* 0xfffffff8008c7947 */ /* 0x000fea000383ffff */
.L_x_3289:
        /* <DEDUP_REMOVED lines=12> */
.L_x_3876:


//--------------------- .text._ZN7cutlass13device_kernelIN5flash11enable_sm90INS1_16FlashAttnBwdSm90INS1_25CollectiveMainloopBwdSm90ILi2ELi1ELi1EN4cute5tupleIJNS5_1CILi1EEES8_S8_EEENS6_IJNS7_ILi64EEENS7_ILi96EEENS7_ILi192EEEEEENS_10bfloat16_tEfNS_4arch4Sm90ELb1ELb0ELb0ELb1ELb1ELb0ELb1ELb0ELi3ELi1ELi1ELi1ELb0EEENS1_21CollectiveEpilogueBwdISD_SE_SG_Li384ELb1ELb1ELi3EEENS1_25SingleTileBwdLPTSchedulerILb1ELi96ELb1EEEEEEEEEvNT_6ParamsE --------------------------
	.section	.text._ZN7cutlass13device_kernelIN5flash11enable_sm90INS1_16FlashAttnBwdSm90INS1_25CollectiveMainloopBwdSm90ILi2ELi1ELi1EN4cute5tupleIJNS5_1CILi1EEES8_S8_EEENS6_IJNS7_ILi64EEENS7_ILi96EEENS7_ILi192EEEEEENS_10bfloat16_tEfNS_4arch4Sm90ELb1ELb0ELb0ELb1ELb1ELb0ELb1ELb0ELi3ELi1ELi1ELi1ELb0EEENS1_21CollectiveEpilogueBwdISD_SE_SG_Li384ELb1ELb1ELi3EEENS1_25SingleTileBwdLPTSchedulerILb1ELi96ELb1EEEEEEEEEvNT_6ParamsE,"ax",@progbits
	.align	128
.text._ZN7cutlass13device_kernelIN5flash11enable_sm90INS1_16FlashAttnBwdSm90INS1_25CollectiveMainloopBwdSm90ILi2ELi1ELi1EN4cute5tupleIJNS5_1CILi1EEES8_S8_EEENS6_IJNS7_ILi64EEENS7_ILi96EEENS7_ILi192EEEEEENS_10bfloat16_tEfNS_4arch4Sm90ELb1ELb0ELb0ELb1ELb1ELb0ELb1ELb0ELi3ELi1ELi1ELi1ELb0EEENS1_21CollectiveEpilogueBwdISD_SE_SG_Li384ELb1ELb1ELi3EEENS1_25SingleTileBwdLPTSchedulerILb1ELi96ELb1EEEEEEEEEvNT_6ParamsE:
        .type           _ZN7cutlass13device_kernelIN5flash11enable_sm90INS1_16FlashAttnBwdSm90INS1_25CollectiveMainloopBwdSm90ILi2ELi1ELi1EN4cute5tupleIJNS5_1CILi1EEES8_S8_EEENS6_IJNS7_ILi64EEENS7_ILi96EEENS7_ILi192EEEEEENS_10bfloat16_tEfNS_4arch4Sm90ELb1ELb0ELb0ELb1ELb1ELb0ELb1ELb0ELi3ELi1ELi1ELi1ELb0EEENS1_21CollectiveEpilogueBwdISD_SE_SG_Li384ELb1ELb1ELi3EEENS1_25SingleTileBwdLPTSchedulerILb1ELi96ELb1EEEEEEEEEvNT_6ParamsE,@function
        .size           _ZN7cutlass13device_kernelIN5flash11enable_sm90INS1_16FlashAttnBwdSm90INS1_25CollectiveMainloopBwdSm90ILi2ELi1ELi1EN4cute5tupleIJNS5_1CILi1EEES8_S8_EEENS6_IJNS7_ILi64EEENS7_ILi96EEENS7_ILi192EEEEEENS_10bfloat16_tEfNS_4arch4Sm90ELb1ELb0ELb0ELb1ELb1ELb0ELb1ELb0ELi3ELi1ELi1ELi1ELb0EEENS1_21CollectiveEpilogueBwdISD_SE_SG_Li384ELb1ELb1ELi3EEENS1_25SingleTileBwdLPTSchedulerILb1ELi96ELb1EEEEEEEEEvNT_6ParamsE,(.L_x_3877 - _ZN7cutlass13device_kernelIN5flash11enable_sm90INS1_16FlashAttnBwdSm90INS1_25CollectiveMainloopBwdSm90ILi2ELi1ELi1EN4cute5tupleIJNS5_1CILi1EEES8_S8_EEENS6_IJNS7_ILi64EEENS7_ILi96EEENS7_ILi192EEEEEENS_10bfloat16_tEfNS_4arch4Sm90ELb1ELb0ELb0ELb1ELb1ELb0ELb1ELb0ELi3ELi1ELi1ELi1ELb0EEENS1_21CollectiveEpilogueBwdISD_SE_SG_Li384ELb1ELb1ELi3EEENS1_25SingleTileBwdLPTSchedulerILb1ELi96ELb1EEEEEEEEEvNT_6ParamsE)
        .other          _ZN7cutlass13device_kernelIN5flash11enable_sm90INS1_16FlashAttnBwdSm90INS1_25CollectiveMainloopBwdSm90ILi2ELi1ELi1EN4cute5tupleIJNS5_1CILi1EEES8_S8_EEENS6_IJNS7_ILi64EEENS7_ILi96EEENS7_ILi192EEEEEENS_10bfloat16_tEfNS_4arch4Sm90ELb1ELb0ELb0ELb1ELb1ELb0ELb1ELb0ELi3ELi1ELi1ELi1ELb0EEENS1_21CollectiveEpilogueBwdISD_SE_SG_Li384ELb1ELb1ELi3EEENS1_25SingleTileBwdLPTSchedulerILb1ELi96ELb1EEEEEEEEEvNT_6ParamsE,@"STO_CUDA_ENTRY STV_DEFAULT"
_ZN7cutlass13device_kernelIN5flash11enable_sm90INS1_16FlashAttnBwdSm90INS1_25CollectiveMainloopBwdSm90ILi2ELi1ELi1EN4cute5tupleIJNS5_1CILi1EEES8_S8_EEENS6_IJNS7_ILi64EEENS7_ILi96EEENS7_ILi192EEEEEENS_10bfloat16_tEfNS_4arch4Sm90ELb1ELb0ELb0ELb1ELb1ELb0ELb1ELb0ELi3ELi1ELi1ELi1ELb0EEENS1_21CollectiveEpilogueBwdISD_SE_SG_Li384ELb1ELb1ELi3EEENS1_25SingleTileBwdLPTSchedulerILb1ELi96ELb1EEEEEEEEEvNT_6ParamsE:
        /* <DEDUP_REMOVED lines=23> */
.L_x_3291:
[----:B------:R-:W-:Y:S05]  /*0170*/  BSYNC B0 ;  /* 0x0000000000007941 */ /* 0x000fea0003800000 */
.L_x_3290:
        /* <DEDUP_REMOVED lines=34> */
.L_x_3292:
        /* <DEDUP_REMOVED lines=20> */
.L_x_3293:
        /* <DEDUP_REMOVED lines=9> */
.L_x_3296:
        /* <DEDUP_REMOVED lines=32> */
.L_x_3297:
[----:B------:R-:W-:Y:S01]  /*0770*/  ULDC UR8, c[0x0][0x8c4] ;  /* 0x0002310000087ab9 */ /* 0x000fe20000000800 */
[----:B------:R-:W-:Y:S01]  /*0780*/  UMOV UR7, UR9 ;  /* 0x0000000900077c82 */ /* 0x000fe20008000000 */
[----:B------:R-:W-:-:S11]  /*0790*/  UISETP.NE.AND UP0, UPT, UR8, 0x1, UPT ;  /* 0x000000010800788c */ /* 0x000fd6000bf05270 */
[----:B------:R-:W-:Y:S02]  /*07a0*/  @UP0 ULDC.64 UR10, c[0x0][0x8c8] ;  /* 0x00023200000a0ab9 */ /* 0x000fe40000000a00 */
[----:B------:R-:W-:-:S04]  /*07b0*/  UIMAD.WIDE.U32 UR4, UR9, UR10, URZ ;  /* 0x0000000a090472a5 */ /* 0x000fc8000f8e003f */
[----:B------:R-:W-:-:S04]  /*07c0*/  @UP0 USHF.R.U32.HI UR7, URZ, UR11, UR5 ;  /* 0x0000000b3f070299 */ /* 0x000fc80008011605 */
[----:B------:R-:W-:-:S12]  /*07d0*/  UIMAD UR4, UR7, UR8, URZ ;  /* 0x00000008070472a4 */ /* 0x000fd8000f8e023f */
.L_x_3298:
[----:B------:R-:W1:Y:S01]  /*07e0*/  LDC R152, c[0x0][0x8b8] ;  /* 0x00022e00ff987b82 */ /* 0x000e620000000800 */
[----:B------:R-:W-:Y:S01]  /*07f0*/  UIADD3 UR4, UR9, -UR4, URZ ;  /* 0x8000000409047290 */ /* 0x000fe2000fffe03f */
[----:B------:R-:W-:Y:S02]  /*0800*/  ULDC UR5, c[0x0][0x8c4] ;  /* 0x0002310000057ab9 */ /* 0x000fe40000000800 */
[----:B------:R-:W-:Y:S01]  /*0810*/  ULDC.64 UR8, c[0x0][0x8f8] ;  /* 0x00023e0000087ab9 */ /* 0x000fe20000000a00 */
[----:B------:R-:W-:Y:S01]  /*0820*/  UIMAD UR4, UR6, UR5, UR4 ;  /* 0x00000005060472a4 */ /* 0x000fe2000f8e0204 */
[----:B------:R-:W-:-:S04]  /*0830*/  ISETP.NE.U32.AND P0, PT, RZ, UR8, PT ;  /* 0x00000008ff007c0c */ /* 0x000fc8000bf05070 */
[----:B------:R-:W-:Y:S01]  /*0840*/  ISETP.NE.AND.EX P0, PT, RZ, UR9, PT, P0 ;  /* 0x00000009ff007c0c */ /* 0x000fe2000bf05300 */
[----:B------:R-:W-:Y:S01]  /*0850*/  IMAD.U32 R19, RZ, RZ, UR4 ;  /* 0x00000004ff137e24 */ /* 0x000fe2000f8e00ff */
[----:B-1----:R-:W-:-:S13]  /*0860*/  ISETP.NE.AND P1, PT, R152, 0x1, PT ;  /* 0x000000019800780c */ /* 0x002fda0003f25270 */
[----:B------:R-:W1:Y:S08]  /*0870*/  @P1 LDC R0, c[0x0][0x8bc] ;  /* 0x00022f00ff001b82 */ /* 0x000e700000000800 */
[----:B------:R-:W2:Y:S01]  /*0880*/  @P1 LDC R3, c[0x0][0x8c0] ;  /* 0x00023000ff031b82 */ /* 0x000ea20000000800 */
[----:B-1----:R-:W-:-:S05]  /*0890*/  @P1 IMAD.HI.U32 R0, R0, UR4, RZ ;  /* 0x0000000400001c27 */ /* 0x002fca000f8e00ff */
[----:B--2---:R-:W-:-:S05]  /*08a0*/  @P1 SHF.R.U32.HI R19, RZ, R3, R0 ;  /* 0x00000003ff131219 */ /* 0x004fca0000011600 */
[----:B------:R-:W-:-:S04]  /*08b0*/  IMAD.MOV R3, RZ, RZ, -R19 ;  /* 0x000000ffff037224 */ /* 0x000fc800078e0a13 */
[----:B------:R-:W-:Y:S01]  /*08c0*/  IMAD R152, R152, R3, UR4 ;  /* 0x0000000498987e24 */ /* 0x000fe2000f8e0203 */
[----:B------:R-:W-:Y:S06]  /*08d0*/  @!P0 BRA `(.L_x_3299) ;  /* 0x0000000000108947 */ /* 0x000fec0003800000 */
[----:B------:R-:W1:Y:S02]  /*08e0*/  LDC.64 R2, c[0x0][0x8f8] ;  /* 0x00023e00ff027b82 */ /* 0x000e640000000a00 */
[----:B-1----:R-:W-:-:S05]  /*08f0*/  IMAD.WIDE R2, R19, 0x4, R2 ;  /* 0x0000000413027825 */ /* 0x002fca00078e0202 */
[----:B------:R2:W5:Y:S01]  /*0900*/  LDG.E R0, desc[UR38][R2.64] ;  /* 0x0000002602007981 */ /* 0x000562000c1e1900 */
[----:B------:R-:W-:Y:S05]  /*0910*/  BRA `(.L_x_3300) ;  /* 0x00000000002c7947 */ /* 0x000fea0003800000 */
.L_x_3299:
        /* <DEDUP_REMOVED lines=10> */
.L_x_3301:
[----:B------:R-:W1:Y:S02]  /*09c0*/  LDC R0, c[0x0][0x8ec] ;  /* 0x00023b00ff007b82 */ /* 0x000e640000000800 */
.L_x_3300:
[----:B-1---5:R-:W-:-:S04]  /*09d0*/  VIADD R0, R0, 0x5f ;  /* 0x0000005f00007836 */ /* 0x022fc80000000000 */
[----:B------:R-:W-:-:S05]  /*09e0*/  IMAD.HI R0, R0, 0x2aaaaaab, RZ ;  /* 0x2aaaaaab00007827 */ /* 0x000fca00078e02ff */
[----:B--2---:R-:W-:-:S04]  /*09f0*/  SHF.R.U32.HI R3, RZ, 0x1f, R0 ;  /* 0x0000001fff037819 */ /* 0x004fc80000011600 */
[----:B------:R-:W-:-:S04]  /*0a00*/  LEA.HI.SX32 R3, R0, R3, 0x1c ;  /* 0x0000000300037211 */ /* 0x000fc800078fe2ff */
[----:B------:R-:W-:Y:S01]  /*0a10*/  ISETP.GT.AND P0, PT, R3, UR7, PT ;  /* 0x0000000703007c0c */ /* 0x000fe2000bf04270 */
[----:B------:R-:W-:-:S03]  /*0a20*/  ULOP3.LUT UR7, URZ, UR7, URZ, 0x33, !UPT ;  /* 0x000000073f077292 */ /* 0x000fc6000f8e333f */
[----:B------:R-:W-:-:S03]  /*0a30*/  SEL R19, R19, 0xffffffff, P0 ;  /* 0xffffffff13137807 */ /* 0x000fc60000000000 */
[----:B------:R-:W-:Y:S01]  /*0a40*/  VIADD R153, R3, UR7 ;  /* 0x0000000703997c36 */ /* 0x000fe20008000000 */
        /* <DEDUP_REMOVED lines=9> */
[----:B--2---:R-:W-:-:S05]  /*0ae0*/  IMAD.WIDE R2, R19, 0x4, R2 ;  /* 0x0000000413027825 */ /* 0x004fca00078e0202 */
[----:B------:R2:W5:Y:S01]  /*0af0*/  LDG.E R17, desc[UR38][R2.64] ;  /* 0x0000002602117981 */ /* 0x000562000c1e1900 */
[----:B------:R-:W-:Y:S05]  /*0b00*/  BRA `(.L_x_3304) ;  /* 0x0000000000287947 */ /* 0x000fea0003800000 */
.L_x_3303:
        /* <DEDUP_REMOVED lines=10> */
.L_x_3304:
[----:B------:R-:W-:Y:S02]  /*0bb0*/  ULDC.64 UR4, c[0x0][0x788] ;  /* 0x0001e20000047ab9 */ /* 0x000fe40000000a00 */
[----:B------:R-:W-:-:S04]  /*0bc0*/  ISETP.NE.U32.AND P0, PT, RZ, UR4, PT ;  /* 0x00000004ff007c0c */ /* 0x000fc8000bf05070 */
[----:B------:R-:W-:-:S13]  /*0bd0*/  ISETP.NE.AND.EX P0, PT, RZ, UR5, PT, P0 ;  /* 0x00000005ff007c0c */ /* 0x000fda000bf05300 */
[----:B------:R-:W-:Y:S05]  /*0be0*/  @!P0 BRA `(.L_x_3305) ;  /* 0x0000000000108947 */ /* 0x000fea0003800000 */
[----:B-1----:R-:W1:Y:S02]  /*0bf0*/  LDC.64 R22, c[0x0][0x788] ;  /* 0x0001e200ff167b82 */ /* 0x002e640000000a00 */
[----:B-1----:R-:W-:-:S06]  /*0c00*/  IMAD.WIDE R22, R19, 0x4, R22 ;  /* 0x0000000413167825 */ /* 0x002fcc00078e0216 */
[----:B------:R4:W5:Y:S01]  /*0c10*/  LDG.E R22, desc[UR38][R22.64] ;  /* 0x0000002616167981 */ /* 0x000962000c1e1900 */
[----:B------:R-:W-:Y:S05]  /*0c20*/  BRA `(.L_x_3306) ;  /* 0x0000000000247947 */ /* 0x000fea0003800000 */
.L_x_3305:
        /* <DEDUP_REMOVED lines=9> */
.L_x_3306:
[----:B-1-3-5:R-:W-:Y:S01]  /*0cc0*/  IMAD.IADD R0, R17, 0x1, -R22 ;  /* 0x0000000111007824 */ /* 0x02afe200078e0a16 */
[----:B------:R-:W-:Y:S01]  /*0cd0*/  ULDC UR4, c[0x0][0x74c] ;  /* 0x0001d30000047ab9 */ /* 0x000fe20000000800 */
[----:B------:R-:W-:Y:S02]  /*0ce0*/  PLOP3.LUT P0, PT, PT, PT, PT, 0x80, 0x0 ;  /* 0x000000000000781c */ /* 0x000fe40003f0f070 */
[----:B------:R-:W-:Y:S01]  /*0cf0*/  CS2R R70, SRZ ;  /* 0x0000000000467805 */ /* 0x000fe2000001ff00 */
[----:B--2---:R-:W-:Y:S01]  /*0d00*/  IMAD R2, R153, 0x60, R0 ;  /* 0x0000006099027824 */ /* 0x004fe200078e0200 */
[----:B------:R-:W-:Y:S01]  /*0d10*/  CS2R R68, SRZ ;  /* 0x0000000000447805 */ /* 0x000fe2000001ff00 */
[----:B------:R-:W-:Y:S01]  /*0d20*/  VIADD R0, R17, 0x3f ;  /* 0x0000003f11007836 */ /* 0x000fe20000000000 */
[----:B------:R-:W-:Y:S01]  /*0d30*/  CS2R R66, SRZ ;  /* 0x0000000000427805 */ /* 0x000fe2000001ff00 */
[----:B------:R-:W-:Y:S01]  /*0d40*/  VIADD R2, R2, -UR4 ;  /* 0x8000000402027c36 */ /* 0x000fe20008000000 */
[----:B------:R-:W-:-:S02]  /*0d50*/  CS2R R64, SRZ ;  /* 0x0000000000407805 */ /* 0x000fc4000001ff00 */
[----:B------:R-:W-:Y:S02]  /*0d60*/  CS2R R62, SRZ ;  /* 0x00000000003e7805 */ /* 0x000fe4000001ff00 */
[----:B------:R-:W-:Y:S02]  /*0d70*/  SHF.R.S32.HI R3, RZ, 0x1f, R0 ;  /* 0x0000001fff037819 */ /* 0x000fe40000011400 */
        /* <DEDUP_REMOVED lines=74> */
[----:B--2-4-:R-:W-:Y:S05]  /*1220*/  CALL.ABS.NOINC R14 ;  /* 0x000000000e007343 */ /* 0x014fea0003c00000 */
.L_x_3309:
        /* <DEDUP_REMOVED lines=15> */
.L_x_3308:
        /* <DEDUP_REMOVED lines=20> */
.L_x_3311:
        /* <DEDUP_REMOVED lines=15> */
.L_x_3310:
        /* <DEDUP_REMOVED lines=8> */
.L_x_3469:
[----:B------:R-:W-:Y:S01]  /*15d0*/  SHF.L.U32 R15, RZ, 0x1f, RZ ;  /* 0x0000001fff0f7819 */ /* 0x000fe200000006ff */
[----:B--2---:R-:W-:Y:S01]  /*15e0*/  IMAD.HI R4, R14, 0x55555556, RZ ;  /* 0x555555560e047827 */ /* 0x004fe200078e02ff */
[----:B------:R-:W-:Y:S02]  /*15f0*/  LOP3.LUT R5, R2, 0xffffff80, RZ, 0xc0, !PT ;  /* 0xffffff8002057812 */ /* 0x000fe400078ec0ff */
[----:B------:R-:W2:Y:S01]  /*1600*/  SYNCS.PHASECHK.TRANS64.TRYWAIT P0, [UR36+0x36400], R15 ;  /* 0x0364000fff0075a7 */ /* 0x000ea20008000164 */
        /* <DEDUP_REMOVED lines=14> */
[----:B--2---:R-:W-:Y:S06]  /*16f0*/  @P0 BRA `(.L_x_3313) ;  /* 0x0000000000080947 */ /* 0x004fec0003800000 */
[----:B------:R-:W2:Y:S02]  /*1700*/  SYNCS.PHASECHK.TRANS64.TRYWAIT P0, [UR36+0x36400], R15 ;  /* 0x0364000fff0075a7 */ /* 0x000ea40008000164 */
[----:B--2---:R-:W-:Y:S05]  /*1710*/  @!P0 BRA `(.L_x_3314) ;  /* 0x000000a000688947 */ /* 0x004fea0003800000 */
.L_x_3313:
[----:B------:R-:W3:Y:S01]  /*1720*/  LDL.LU R20, [R1] ;  /* 0x0000000001147983 */ /* 0x000ee20000300800 */
[----:B------:R-:W-:Y:S01]  /*1730*/  LEA.HI R0, R3, R2, RZ, 0x2 ;  /* 0x0000000203007211 */ /* 0x000fe200078f10ff */
[----:B------:R-:W-:Y:S01]  /*1740*/  IMAD R14, R8, -0x3, R13 ;  /* 0xfffffffd080e7824 */ /* 0x000fe200078e020d */
[----:B------:R-:W-:Y:S01]  /*1750*/  LEA.HI R8, R9, R9, RZ, 0x1 ;  /* 0x0000000909087211 */ /* 0x000fe200078f08ff */
[----:B------:R-:W-:Y:S01]  /*1760*/  IMAD.IADD R12, R6, 0x1, -R11 ;  /* 0x00000001060c7824 */ /* 0x000fe200078e0a0b */
[----:B------:R-:W-:Y:S01]  /*1770*/  SHF.R.S32.HI R5, RZ, 0x2, R0 ;  /* 0x00000002ff057819 */ /* 0x000fe20000011400 */
[----:B------:R-:W-:Y:S01]  /*1780*/  IMAD R22, R153, -0x60, R22 ;  /* 0xffffffa099167824 */ /* 0x000fe200078e0216 */
[----:B------:R-:W-:Y:S02]  /*1790*/  SHF.R.S32.HI R6, RZ, 0x1f, R0 ;  /* 0x0000001fff067819 */ /* 0x000fe40000011400 */
[----:B------:R-:W-:Y:S02]  /*17a0*/  CS2R R70, SRZ ;  /* 0x0000000000467805 */ /* 0x000fe4000001ff00 */
[----:B--2---:R-:W-:-:S02]  /*17b0*/  LOP3.LUT R15, R0, 0x7ffffffc, RZ, 0xc0, !PT ;  /* 0x7ffffffc000f7812 */ /* 0x004fc400078ec0ff */
        /* <DEDUP_REMOVED lines=20> */
[C---:B------:R-:W-:Y:S01]  /*1900*/  IMAD.SHL.U32 R0, R11.reuse, 0x40, RZ ;  /* 0x000000400b007824 */ /* 0x040fe200078e00ff */
[----:B------:R-:W-:Y:S01]  /*1910*/  LOP3.LUT P0, RZ, R11, 0x2, RZ, 0xc0, !PT ;  /* 0x000000020bff7812 */ /* 0x000fe2000780c0ff */
[----:B------:R-:W-:Y:S01]  /*1920*/  IMAD.IADD R9, R9, 0x1, -R8 ;  /* 0x0000000109097824 */ /* 0x000fe200078e0a08 */
[----:B------:R-:W-:Y:S01]  /*1930*/  LOP3.LUT R6, R6, 0xfffffff8, RZ, 0xc0, !PT ;  /* 0xfffffff806067812 */ /* 0x000fe200078ec0ff */
[----:B------:R-:W-:Y:S01]  /*1940*/  IMAD R10, R13, 0x800, R10 ;  /* 0x000008000d0a7824 */ /* 0x000fe200078e020a */
[----:B------:R-:W-:Y:S01]  /*1950*/  LOP3.LUT R0, R0, 0xc0, RZ, 0xc0, !PT ;  /* 0x000000c000007812 */ /* 0x000fe200078ec0ff */
[----:B------:R-:W-:Y:S01]  /*1960*/  IMAD R8, R14, 0x10, R15 ;  /* 0x000000100e087824 */ /* 0x000fe200078e020f */
[----:B------:R-:W-:Y:S01]  /*1970*/  LEA.HI R3, R3, R2, RZ, 0x5 ;  /* 0x0000000203037211 */ /* 0x000fe200078f28ff */
[----:B------:R-:W-:Y:S01]  /*1980*/  IMAD R9, R9, 0x20, R10 ;  /* 0x0000002009097824 */ /* 0x000fe200078e020a */
[----:B------:R-:W-:Y:S01]  /*1990*/  LOP3.LUT R7, R0, 0x8, R7, 0xf8, !PT ;  /* 0x0000000800077812 */ /* 0x000fe200078ef807 */
[----:B------:R-:W-:Y:S01]  /*19a0*/  IMAD R14, R13, 0x400, R2 ;  /* 0x000004000d0e7824 */ /* 0x000fe200078e0202 */
[----:B------:R-:W-:Y:S01]  /*19b0*/  SHF.R.U32.HI R0, RZ, 0x3, R0 ;  /* 0x00000003ff007819 */ /* 0x000fe20000011600 */
[----:B------:R-:W-:Y:S01]  /*19c0*/  IMAD R12, R12, 0x200, R9 ;  /* 0x000002000c0c7824 */ /* 0x000fe200078e0209 */
[----:B------:R-:W-:Y:S01]  /*19d0*/  IADD3 R17, -R17, 0x1, R22 ;  /* 0x0000000111117810 */ /* 0x000fe20007ffe116 */
[----:B------:R-:W-:Y:S01]  /*19e0*/  IMAD.SHL.U32 R8, R8, 0x2, RZ ;  /* 0x0000000208087824 */ /* 0x000fe200078e00ff */
[----:B------:R-:W-:Y:S01]  /*19f0*/  LOP3.LUT R7, R7, R0, RZ, 0x3c, !PT ;  /* 0x0000000007077212 */ /* 0x000fe200078e3cff */
[----:B------:R-:W-:Y:S01]  /*1a00*/  IMAD.SHL.U32 R0, R14, 0x4, RZ ;  /* 0x000000040e007824 */ /* 0x000fe200078e00ff */
[----:B------:R-:W-:Y:S01]  /*1a10*/  SHF.R.S32.HI R3, RZ, 0x5, R3 ;  /* 0x00000005ff037819 */ /* 0x000fe20000011403 */
[----:B------:R-:W-:Y:S01]  /*1a20*/  IMAD.IADD R6, R5, 0x1, -R6 ;  /* 0x0000000105067824 */ /* 0x000fe200078e0a06 */
[----:B------:R-:W-:Y:S01]  /*1a30*/  CS2R R56, SRZ ;  /* 0x0000000000387805 */ /* 0x000fe2000001ff00 */
[----:B------:R-:W-:Y:S01]  /*1a40*/  IMAD.IADD R11, R12, 0x1, R7 ;  /* 0x000000010c0b7824 */ /* 0x000fe200078e0207 */
[----:B------:R-:W-:Y:S01]  /*1a50*/  CS2R R54, SRZ ;  /* 0x0000000000367805 */ /* 0x000fe2000001ff00 */
[----:B------:R-:W-:Y:S01]  /*1a60*/  IMAD.MOV.U32 R12, RZ, RZ, 0x20 ;  /* 0x00000020ff0c7424 */ /* 0x000fe200078e00ff */
[----:B------:R-:W-:Y:S01]  /*1a70*/  CS2R R52, SRZ ;  /* 0x0000000000347805 */ /* 0x000fe2000001ff00 */
[--C-:B------:R-:W-:Y:S01]  /*1a80*/  IMAD.IADD R9, R22, 0x1, -R8.reuse ;  /* 0x0000000116097824 */ /* 0x100fe200078e0a08 */
[----:B------:R-:W-:Y:S01]  /*1a90*/  LEA R11, R11, UR36, 0x1 ;  /* 0x000000240b0b7c11 */ /* 0x000fe2000f8e08ff */
[----:B------:R-:W-:Y:S01]  /*1aa0*/  IMAD.IADD R8, R17, 0x1, -R8 ;  /* 0x0000000111087824 */ /* 0x000fe200078e0a08 */
[----:B------:R-:W-:Y:S01]  /*1ab0*/  SEL R12, R12, 0xffffffe0, !P0 ;  /* 0xffffffe00c0c7807 */ /* 0x000fe20004000000 */
        /* <DEDUP_REMOVED lines=44> */
[----:B---3--:R-:W-:-:S07]  /*1d80*/  LOP3.LUT R10, R20, 0x1, RZ, 0xfc, !PT ;  /* 0x00000001140a7812 */ /* 0x008fce00078efcff */
.L_x_3325:
[----:B------:R-:W-:-:S13]  /*1d90*/  ISETP.NE.AND P0, PT, R10, 0x3, PT ;  /* 0x000000030a00780c */ /* 0x000fda0003f05270 */
[----:B--2---:R-:W-:Y:S05]  /*1da0*/  @!P0 BRA `(.L_x_3315) ;  /* 0x0000000000048947 */ /* 0x004fea0003800000 */
[----:B------:R-:W-:Y:S01]  /*1db0*/  BPT.TRAP 0x1 ;  /* 0x000000040000795c */ /* 0x000fe20000300000 */
.L_x_3315:
[----:B------:R-:W-:Y:S02]  /*1dc0*/  LEA R3, R2, UR36, 0x3 ;  /* 0x0000002402037c11 */ /* 0x000fe4000f8e18ff */
[----:B------:R-:W-:-:S04]  /*1dd0*/  SHF.L.U32 R12, R7, 0x1f, RZ ;  /* 0x0000001f070c7819 */ /* 0x000fc800000006ff */
[----:B------:R2:W3:Y:S01]  /*1de0*/  SYNCS.PHASECHK.TRANS64.TRYWAIT P1, [R3+URZ+0x36410], R12 ;  /* 0x0364100c030075a7 */ /* 0x0004e2000802017f */
[----:B------:R-:W-:Y:S05]  /*1df0*/  @!P0 BRA `(.L_x_3316) ;  /* 0x0000000000048947 */ /* 0x000fea0003800000 */
[----:B------:R-:W-:Y:S01]  /*1e00*/  BPT.TRAP 0x1 ;  /* 0x000000040000795c */ /* 0x000fe20000300000 */
.L_x_3316:
[----:B---3--:R-:W-:Y:S05]  /*1e10*/  @P1 BRA `(.L_x_3317) ;  /* 0x0000000000081947 */ /* 0x008fea0003800000 */
[----:B------:R-:W3:Y:S02]  /*1e20*/  SYNCS.PHASECHK.TRANS64.TRYWAIT P1, [R3+URZ+0x36410], R12 ;  /* 0x0364100c030075a7 */ /* 0x000ee4000802017f */
[----:B---3--:R-:W-:Y:S05]  /*1e30*/  @!P1 BRA `(.L_x_3318) ;  /* 0x0000009800b49947 */ /* 0x008fea0003800000 */
.L_x_3317:
        /* <DEDUP_REMOVED lines=100> */
[----:B-1----:R2:W1:Y:S01]  /*2480*/  LDS R13, [R14+0x30020] ;  /* 0x030020000e0d7984 */ /* 0x0024620000000800 */
[----:B------:R-:W-:Y:S05]  /*2490*/  @!P0 BRA `(.L_x_3319) ;  /* 0x0000000000048947 */ /* 0x000fea0003800000 */
[----:B------:R-:W-:Y:S01]  /*24a0*/  BPT.TRAP 0x1 ;  /* 0x000000040000795c */ /* 0x000fe20000300000 */
.L_x_3319:
[----:B------:R-:W-:-:S04]  /*24b0*/  SHF.L.U32 R15, R5, 0x1f, RZ ;  /* 0x0000001f050f7819 */ /* 0x000fc800000006ff */
[----:B------:R1:W1:Y:S01]  /*24c0*/  SYNCS.PHASECHK.TRANS64.TRYWAIT P1, [UR36+0x36430], R15 ;  /* 0x0364300fff0075a7 */ /* 0x0002620008020164 */
[----:B------:R-:W-:Y:S05]  /*24d0*/  @!P0 BRA `(.L_x_3320) ;  /* 0x0000000000048947 */ /* 0x000fea0003800000 */
[----:B------:R-:W-:Y:S01]  /*24e0*/  BPT.TRAP 0x1 ;  /* 0x000000040000795c */ /* 0x000fe20000300000 */
.L_x_3320:
[----:B-1----:R-:W-:Y:S05]  /*24f0*/  @P1 BRA `(.L_x_3321) ;  /* 0x0000000000081947 */ /* 0x002fea0003800000 */
[----:B------:R-:W1:Y:S02]  /*2500*/  SYNCS.PHASECHK.TRANS64.TRYWAIT P1, [UR36+0x36430], R15 ;  /* 0x0364300fff0075a7 */ /* 0x000e640008020164 */
[----:B-1----:R-:W-:Y:S05]  /*2510*/  @!P1 BRA `(.L_x_3322) ;  /* 0x0000009400109947 */ /* 0x002fea0003800000 */
.L_x_3321:
[----:B------:R-:W-:Y:S01]  /*2520*/  UIADD3 UR5, UR36, 0x2a000, URZ ;  /* 0x0002a00024057890 */ /* 0x000fe2000fffe03f */
[----:B------:R-:W-:Y:S01]  /*2530*/  WARPGROUP.ARRIVE ;  /* 0x00000000000079c5 */ /* 0x000fe20000000000 */
[----:B------:R-:W-:Y:S01]  /*2540*/  UIADD3 UR4, UR4, 0x9000, URZ ;  /* 0x0000900004047890 */ /* 0x000fe2000fffe03f */
[----:B------:R-:W-:Y:S01]  /*2550*/  IMAD R15, R16, 0x40, R6 ;  /* 0x00000040100f7824 */ /* 0x000fe200078e0206 */
[----:B------:R-:W-:Y:S02]  /*2560*/  USHF.R.U32.HI UR6, URZ, 0x4, UR5 ;  /* 0x000000043f067899 */ /* 0x000fe40008011605 */
[----:B------:R-:W-:Y:S02]  /*2570*/  USHF.R.U32.HI UR4, URZ, 0x4, UR4 ;  /* 0x000000043f047899 */ /* 0x000fe40008011604 */
[----:B------:R-:W-:Y:S01]  /*2580*/  ULOP3.LUT UR7, UR6, 0x3fff, URZ, 0xc0, !UPT ;  /* 0x00003fff06077892 */ /* 0x000fe2000f8ec03f */
[----:B--2---:R-:W-:Y:S01]  /*2590*/  VIADDMNMX R14, R15, R8, R9, PT ;  /* 0x000000080f0e7246 */ /* 0x004fe20003800109 */
        /* <DEDUP_REMOVED lines=20> */
[--C-:B---3--:R-:W-:Y:S01]  /*26e0*/  FFMA.FTZ R20, R21, UR40, -R12.reuse ;  /* 0x0000002815147c23 */ /* 0x108fe2000801080c */
        /* <DEDUP_REMOVED lines=12> */
[----:B----4-:R-:W-:Y:S01]  /*27b0*/  FSEL R23, R141, -INF , P4 ;  /* 0xff8000008d177808 */ /* 0x010fe20002000000 */
        /* <DEDUP_REMOVED lines=273> */
.L_x_3323:
        /* <DEDUP_REMOVED lines=60> */
.L_x_3324:
        /* <DEDUP_REMOVED lines=62> */
.L_x_3307:
[----:B------:R-:W-:Y:S05]  /*4070*/  @P0 BRA `(.L_x_3326) ;  /* 0x0000001400e40947 */ /* 0x000fea0003800000 */
[----:B------:R-:W1:Y:S01]  /*4080*/  S2R R0, SR_TID.X ;  /* 0x0000000000007919 */ /* 0x000e620000002100 */
        /* <DEDUP_REMOVED lines=30> */
[----:B--2---:R-:W-:-:S02]  /*4270*/  LEA.HI R3, R7, R0, RZ, 0x3 ;  /* 0x0000000007037211 */ /* 0x004fc400078f18ff */
        /* <DEDUP_REMOVED lines=43> */
[----:B------:R-:W-:Y:S01]  /*4530*/  F2FP.BF16.F32.PACK_AB R56, R57, R56 ;  /* 0x000000383938723e */ /* 0x000fe200000010ff */
[----:B------:R-:W2:Y:S01]  /*4540*/  LDC.64 R4, c[0x0][0x878] ;  /* 0x00021e00ff047b82 */ /* 0x000ea20000000a00 */
[----:B------:R-:W-:Y:S01]  /*4550*/  F2FP.BF16.F32.PACK_AB R50, R53, R52 ;  /* 0x000000343532723e */ /* 0x000fe200000010ff */
[----:B------:R-:W-:Y:S01]  /*4560*/  STSM.16.MT88.4 [R8+0x1000], R40 ;  /* 0x0010002808007844 */ /* 0x000fe20000004200 */
        /* <DEDUP_REMOVED lines=14> */
[----:B------:R-:W3:Y:S01]  /*4650*/  @P0 LDG.E R3, desc[UR38][R6.64] ;  /* 0x0000002606030981 */ /* 0x000ee2000c1e1900 */
[----:B--2---:R-:W-:Y:S01]  /*4660*/  ISETP.NE.U32.AND P1, PT, R4, RZ, PT ;  /* 0x000000ff0400720c */ /* 0x004fe20003f25070 */
[----:B------:R-:W2:Y:S03]  /*4670*/  LDC R10, c[0x0][0x808] ;  /* 0x00020200ff0a7b82 */ /* 0x000ea60000000800 */
[----:B------:R-:W-:Y:S01]  /*4680*/  ISETP.NE.AND.EX P1, PT, R5, RZ, PT, P1 ;  /* 0x000000ff0500720c */ /* 0x000fe20003f25310 */
[----:B------:R-:W-:-:S05]  /*4690*/  IMAD.HI R9, R0, 0x2aaaaaab, RZ ;  /* 0x2aaaaaab00097827 */ /* 0x000fca00078e02ff */
[----:B-1----:R-:W-:-:S04]  /*46a0*/  SHF.R.U32.HI R8, RZ, 0x1f, R9 ;  /* 0x0000001fff087819 */ /* 0x002fc80000011609 */
[----:B------:R-:W-:-:S03]  /*46b0*/  LEA.HI.SX32 R43, R9, R8, 0x1e ;  /* 0x00000008092b7211 */ /* 0x000fc600078ff2ff */
[----:B------:R-:W1:Y:S02]  /*46c0*/  @P1 LDC.64 R4, c[0x0][0x878] ;  /* 0x00021e00ff041b82 */ /* 0x000e640000000a00 */
[C---:B------:R-:W-:Y:S02]  /*46d0*/  IMAD R0, R43.reuse, -0x18, R0 ;  /* 0xffffffe82b007824 */ /* 0x040fe400078e0200 */
[----:B------:R-:W-:-:S03]  /*46e0*/  IMAD.SHL.U32 R11, R43, 0x40, RZ ;  /* 0x000000402b0b7824 */ /* 0x000fc600078e00ff */
[----:B------:R-:W-:Y:S01]  /*46f0*/  SHF.R.S32.HI R13, RZ, 0x1f, R0 ;  /* 0x0000001fff0d7819 */ /* 0x000fe20000011400 */
[----:B------:R-:W-:Y:S01]  /*4700*/  IMAD.SHL.U32 R2, R0, 0x8, RZ ;  /* 0x0000000800027824 */ /* 0x000fe200078e00ff */
[----:B------:R-:W-:Y:S02]  /*4710*/  LOP3.LUT R11, R11, 0x1c0, RZ, 0xc0, !PT ;  /* 0x000001c00b0b7812 */ /* 0x000fe400078ec0ff */
[----:B------:R-:W-:Y:S02]  /*4720*/  LEA.HI R13, R13, R0, RZ, 0x3 ;  /* 0x000000000d0d7211 */ /* 0x000fe400078f18ff */
[----:B------:R-:W-:Y:S02]  /*4730*/  LOP3.LUT R0, R11, 0x38, R2, 0xf8, !PT ;  /* 0x000000380b007812 */ /* 0x000fe400078ef802 */
[----:B------:R-:W-:Y:S02]  /*4740*/  LEA.HI R8, R9, R8, RZ, 0x1b ;  /* 0x0000000809087211 */ /* 0x000fe400078fd8ff */
[----:B------:R-:W-:-:S02]  /*4750*/  SHF.R.S32.HI R13, RZ, 0x3, R13 ;  /* 0x00000003ff0d7819 */ /* 0x000fc4000001140d */
[----:B------:R-:W-:-:S03]  /*4760*/  SHF.R.U32.HI R11, RZ, 0x3, R11 ;  /* 0x00000003ff0b7819 */ /* 0x000fc6000001160b */
[----:B------:R-:W-:Y:S01]  /*4770*/  IMAD R13, R13, 0xc, R8 ;  /* 0x0000000c0d0d7824 */ /* 0x000fe200078e0208 */
[----:B------:R-:W-:Y:S01]  /*4780*/  LOP3.LUT R0, R0, R11, RZ, 0x3c, !PT ;  /* 0x0000000b00007212 */ /* 0x000fe200078e3cff */
[----:B-1----:R-:W-:Y:S01]  /*4790*/  @P1 IMAD.WIDE R4, R19, 0x4, R4 ;  /* 0x0000000413041825 */ /* 0x002fe200078e0204 */
[----:B------:R-:W-:-:S03]  /*47a0*/  CS2R R16, SRZ ;  /* 0x0000000000107805 */ /* 0x000fc6000001ff00 */
[----:B------:R-:W-:Y:S01]  /*47b0*/  IMAD.U32 R0, R13, 0x200, R0 ;  /* 0x000002000d007824 */ /* 0x000fe200078e0000 */
[----:B--2---:R3:W5:Y:S02]  /*47c0*/  @P1 LDG.E R10, desc[UR38][R4.64] ;  /* 0x00000026040a1981 */ /* 0x004764000c1e1900 */
[----:B---3--:R-:W-:Y:S01]  /*47d0*/  @P0 SHF.R.S32.HI R4, RZ, 0x1f, R3 ;  /* 0x0000001fff040819 */ /* 0x008fe20000011403 */
[----:B------:R-:W-:Y:S06]  /*47e0*/  @P1 BRA `(.L_x_3327) ;  /* 0x0000000000101947 */ /* 0x000fec0003800000 */
[----:B------:R-:W-:Y:S05]  /*47f0*/  @!P0 BRA `(.L_x_3327) ;  /* 0x00000000000c8947 */ /* 0x000fea0003800000 */
[----:B------:R-:W2:Y:S04]  /*4800*/  LDG.E R5, desc[UR38][R6.64] ;  /* 0x0000002606057981 */ /* 0x000ea8000c1e1900 */
[----:B-----5:R-:W2:Y:S02]  /*4810*/  LDG.E R10, desc[UR38][R6.64+0x4] ;  /* 0x00000426060a7981 */ /* 0x020ea4000c1e1900 */
[----:B--2---:R-:W-:-:S07]  /*4820*/  IMAD.IADD R10, R10, 0x1, -R5 ;  /* 0x000000010a0a7824 */ /* 0x004fce00078e0a05 */
.L_x_3327:
[----:B------:R-:W-:Y:S01]  /*4830*/  LEA R0, R0, UR4, 0x1 ;  /* 0x0000000400007c11 */ /* 0x000fe2000f8e08ff */
[----:B------:R-:W-:Y:S01]  /*4840*/  @P0 IMAD.MOV.U32 R16, RZ, RZ, R3 ;  /* 0x000000ffff100224 */ /* 0x000fe200078e0003 */
[----:B------:R-:W-:Y:S01]  /*4850*/  ULDC.64 UR4, c[0x0][0x850] ;  /* 0x0002140000047ab9 */ /* 0x000fe20000000a00 */
[----:B------:R-:W-:Y:S01]  /*4860*/  @P0 IMAD.MOV.U32 R17, RZ, RZ, R4 ;  /* 0x000000ffff110224 */ /* 0x000fe200078e0004 */
[----:B------:R-:W-:Y:S01]  /*4870*/  ULDC UR6, c[0x0][0x83c] ;  /* 0x00020f0000067ab9 */ /* 0x000fe20000000800 */
[----:B-----5:R-:W-:Y:S01]  /*4880*/  IMAD R3, R153, -0x60, R10 ;  /* 0xffffffa099037824 */ /* 0x020fe200078e020a */
[----:B------:R1:W2:Y:S01]  /*4890*/  LDS.128 R28, [R0+0x9800] ;  /* 0x00980000001c7984 */ /* 0x0002a20000000c00 */
[----:B------:R-:W-:Y:S01]  /*48a0*/  IMAD R35, R155, UR4, RZ ;  /* 0x000000049b237c24 */ /* 0x000fe2000f8e02ff */
[C---:B------:R-:W-:Y:S01]  /*48b0*/  IADD3 R16, P1, R43.reuse, R16, RZ ;  /* 0x000000102b107210 */ /* 0x040fe20007f3e0ff */
[----:B------:R-:W-:Y:S01]  /*48c0*/  VIADD R18, R43, 0x10 ;  /* 0x000000102b127836 */ /* 0x000fe20000000000 */
[----:B------:R1:W3:Y:S01]  /*48d0*/  LDS.128 R24, [R0+0x800] ;  /* 0x0008000000187984 */ /* 0x0002e20000000c00 */
[----:B------:R-:W-:Y:S01]  /*48e0*/  VIMNMX R44, R3, 0x60, PT ;  /* 0x00000060032c7848 */ /* 0x000fe20003fe0100 */
[----:B------:R-:W-:Y:S01]  /*48f0*/  VIADD R3, R43, 0x20 ;  /* 0x000000202b037836 */ /* 0x000fe20000000000 */
[----:B------:R-:W-:Y:S01]  /*4900*/  SEL R45, R19, RZ, !P0 ;  /* 0x000000ff132d7207 */ /* 0x000fe20004000000 */
[----:B----4-:R1:W4:Y:S01]  /*4910*/  LDS.128 R20, [R0+0x1000] ;  /* 0x0010000000147984 */ /* 0x0103220000000c00 */
[-C--:B------:R-:W-:Y:S01]  /*4920*/  ISETP.GE.AND P3, PT, R43, R44.reuse, PT ;  /* 0x0000002c2b00720c */ /* 0x080fe20003f66270 */
[----:B------:R-:W-:Y:S01]  /*4930*/  IMAD R37, R152, UR5, R35 ;  /* 0x0000000598257c24 */ /* 0x000fe2000f8e0223 */
[-C--:B------:R-:W-:Y:S01]  /*4940*/  ISETP.GE.AND P5, PT, R3, R44.reuse, PT ;  /* 0x0000002c0300720c */ /* 0x080fe20003fa6270 */
[----:B------:R1:W1:Y:S01]  /*4950*/  LDS.128 R12, [R0+0x1800] ;  /* 0x00180000000c7984 */ /* 0x0002620000000c00 */
[--C-:B------:R-:W-:Y:S01]  /*4960*/  SHF.R.S32.HI R3, RZ, 0x1f, R2.reuse ;  /* 0x0000001fff037819 */ /* 0x100fe20000011402 */
[C---:B------:R-:W-:Y:S01]  /*4970*/  VIADD R34, R43.reuse, 0x40 ;  /* 0x000000402b227836 */ /* 0x040fe20000000000 */
[----:B------:R-:W-:Y:S01]  /*4980*/  SHF.R.S32.HI R35, RZ, 0x1f, R19 ;  /* 0x0000001fff237819 */ /* 0x000fe20000011413 */
[----:B------:R1:W1:Y:S01]  /*4990*/  LDS.128 R8, [R0+0x2000] ;  /* 0x0020000000087984 */ /* 0x0002620000000c00 */
[-C--:B------:R-:W-:Y:S01]  /*49a0*/  ISETP.GE.AND P4, PT, R18, R44.reuse, PT ;  /* 0x0000002c1200720c */ /* 0x080fe20003f86270 */
[----:B------:R-:W-:Y:S01]  /*49b0*/  VIADD R18, R43, 0x30 ;  /* 0x000000302b127836 */ /* 0x000fe20000000000 */
[----:B------:R-:W-:Y:S01]  /*49c0*/  ISETP.GE.OR P6, PT, R2, UR6, P3 ;  /* 0x0000000602007c0c */ /* 0x000fe20009fc6670 */
[----:B------:R1:W1:Y:S01]  /*49d0*/  LDS.128 R4, [R0+0x2800] ;  /* 0x0028000000047984 */ /* 0x0002620000000c00 */
[----:B------:R-:W-:Y:S01]  /*49e0*/  SEL R42, R35, RZ, !P0 ;  /* 0x000000ff232a7207 */ /* 0x000fe20004000000 */
[----:B------:R-:W-:Y:S01]  /*49f0*/  IMAD.WIDE.U32 R32, R152, UR4, R2 ;  /* 0x0000000498207c25 */ /* 0x000fe2000f8e0002 */
[----:B------:R-:W-:Y:S01]  /*4a00*/  ULDC.64 UR4, c[0x0][0x858] ;  /* 0x0002160000047ab9 */ /* 0x000fe20000000a00 */
[-C--:B------:R-:W-:Y:S01]  /*4a10*/  ISETP.GE.AND P2, PT, R18, R44.reuse, PT ;  /* 0x0000002c1200720c */ /* 0x080fe20003f46270 */
[----:B------:R-:W-:Y:S01]  /*4a20*/  BSSY B0, `(.L_x_3328) ;  /* 0x0000016000007945 */ /* 0x000fe20003800000 */
        /* <DEDUP_REMOVED lines=21> */
.L_x_3329:
[----:B------:R-:W-:Y:S05]  /*4b80*/  BSYNC B0 ;  /* 0x0000000000007941 */ /* 0x000fea0003800000 */
.L_x_3328:
        /* <DEDUP_REMOVED lines=15> */
.L_x_3331:
[----:B------:R-:W-:Y:S05]  /*4c80*/  BSYNC B0 ;  /* 0x0000000000007941 */ /* 0x000fea0003800000 */
.L_x_3330:
        /* <DEDUP_REMOVED lines=18> */
.L_x_3333:
[----:B------:R-:W-:Y:S05]  /*4db0*/  BSYNC B0 ;  /* 0x0000000000007941 */ /* 0x000fea0003800000 */
.L_x_3332:
        /* <DEDUP_REMOVED lines=17> */
.L_x_3335:
[----:B------:R-:W-:Y:S05]  /*4ed0*/  BSYNC B0 ;  /* 0x0000000000007941 */ /* 0x000fea0003800000 */
.L_x_3334:
        /* <DEDUP_REMOVED lines=18> */
.L_x_3337:
[----:B------:R-:W-:Y:S05]  /*5000*/  BSYNC B0 ;  /* 0x0000000000007941 */ /* 0x000fea0003800000 */
.L_x_3336:
        /* <DEDUP_REMOVED lines=17> */
.L_x_3339:
[----:B------:R-:W-:Y:S05]  /*5120*/  BSYNC B0 ;  /* 0x0000000000007941 */ /* 0x000fea0003800000 */
.L_x_3338:
[----:B-1----:R1:W1:Y:S01]  /*5130*/  LDS.128 R28, [R0] ;  /* 0x00000000001c7984 */ /* 0x0022620000000c00 */
[----:B------:R-:W-:Y:S01]  /*5140*/  ULDC.64 UR4, c[0x0][0x820] ;  /* 0x0002080000047ab9 */ /* 0x000fe20000000a00 */
[----:B------:R-:W-:Y:S01]  /*5150*/  ULDC UR6, c[0x0][0x80c] ;  /* 0x0002030000067ab9 */ /* 0x000fe20000000800 */
[----:B------:R-:W-:Y:S01]  /*5160*/  IMAD R155, R155, UR4, RZ ;  /* 0x000000049b9b7c24 */ /* 0x000fe2000f8e02ff */
[----:B------:R-:W-:Y:S01]  /*5170*/  ISETP.GE.OR P3, PT, R2, UR6, P3 ;  /* 0x0000000602007c0c */ /* 0x000fe20009f66670 */
[----:B------:R-:W-:Y:S01]  /*5180*/  IMAD.WIDE.U32 R18, R152, UR4, R2 ;  /* 0x0000000498127c25 */ /* 0x000fe2000f8e0002 */
[----:B------:R-:W-:Y:S01]  /*5190*/  BSSY B0, `(.L_x_3340) ;  /* 0x0000018000007945 */ /* 0x000fe20003800000 */
[----:B------:R-:W-:Y:S02]  /*51a0*/  ISETP.GE.OR P4, PT, R2, UR6, P4 ;  /* 0x0000000602007c0c */ /* 0x000fe4000a786670 */
[----:B------:R-:W-:Y:S01]  /*51b0*/  IMAD R155, R152, UR5, R155 ;  /* 0x00000005989b7c24 */ /* 0x000fe2000f8e029b */
[----:B------:R-:W-:Y:S01]  /*51c0*/  ULDC.64 UR4, c[0x0][0x828] ;  /* 0x00020a0000047ab9 */ /* 0x000fe20000000a00 */
[----:B------:R-:W-:Y:S01]  /*51d0*/  ISETP.GE.OR P5, PT, R2, UR6, P5 ;  /* 0x0000000602007c0c */ /* 0x000fe2000afa6670 */
[----:B------:R-:W-:Y:S01]  /*51e0*/  IMAD R3, R42, UR4, RZ ;  /* 0x000000042a037c24 */ /* 0x000fe2000f8e02ff */
[C---:B------:R-:W-:Y:S01]  /*51f0*/  ISETP.GE.OR P2, PT, R2.reuse, UR6, P2 ;  /* 0x0000000602007c0c */ /* 0x040fe20009746670 */
[----:B------:R-:W-:Y:S01]  /*5200*/  IMAD.IADD R19, R19, 0x1, R155 ;  /* 0x0000000113137824 */ /* 0x000fe200078e029b */
[C---:B------:R-:W-:Y:S01]  /*5210*/  ISETP.GE.OR P1, PT, R2.reuse, UR6, P1 ;  /* 0x0000000602007c0c */ /* 0x040fe20008f26670 */
[C---:B------:R-:W-:Y:S01]  /*5220*/  IMAD R3, R45.reuse, UR5, R3 ;  /* 0x000000052d037c24 */ /* 0x040fe2000f8e0203 */
        /* <DEDUP_REMOVED lines=14> */
.L_x_3341:
[----:B------:R-:W-:Y:S05]  /*5310*/  BSYNC B0 ;  /* 0x0000000000007941 */ /* 0x000fea0003800000 */
.L_x_3340:
        /* <DEDUP_REMOVED lines=15> */
.L_x_3343:
[----:B------:R-:W-:Y:S05]  /*5410*/  BSYNC B0 ;  /* 0x0000000000007941 */ /* 0x000fea0003800000 */
.L_x_3342:
        /* <DEDUP_REMOVED lines=15> */
.L_x_3345:
[----:B------:R-:W-:Y:S05]  /*5510*/  BSYNC B0 ;  /* 0x0000000000007941 */ /* 0x000fea0003800000 */
.L_x_3344:
        /* <DEDUP_REMOVED lines=15> */
.L_x_3347:
[----:B------:R-:W-:Y:S05]  /*5610*/  BSYNC B0 ;  /* 0x0000000000007941 */ /* 0x000fea0003800000 */
.L_x_3346:
        /* <DEDUP_REMOVED lines=15> */
.L_x_3349:
[----:B------:R-:W-:Y:S05]  /*5710*/  BSYNC B0 ;  /* 0x0000000000007941 */ /* 0x000fea0003800000 */
.L_x_3348:
        /* <DEDUP_REMOVED lines=15> */
.L_x_3326:
[----:B--2---:R-:W1:Y:S08]  /*5810*/  LDC.64 R2, c[0x0][0x870] ;  /* 0x00021c00ff027b82 */ /* 0x004e700000000a00 */
[----:B------:R-:W2:Y:S01]  /*5820*/  LDC.64 R4, c[0x0][0x870] ;  /* 0x00021c00ff047b82 */ /* 0x000ea20000000a00 */
[----:B-1----:R-:W-:-:S07]  /*5830*/  IMAD.WIDE R6, R19, 0x4, R2 ;  /* 0x0000000413067825 */ /* 0x002fce00078e0202 */
[----:B------:R-:W1:Y:S01]  /*5840*/  LDC.64 R2, c[0x0][0x878] ;  /* 0x00021e00ff027b82 */ /* 0x000e620000000a00 */
[----:B--2---:R-:W-:-:S07]  /*5850*/  ISETP.NE.U32.AND P0, PT, R4, RZ, PT ;  /* 0x000000ff0400720c */ /* 0x004fce0003f05070 */
[----:B------:R-:W2:Y:S01]  /*5860*/  LDC R0, c[0x0][0x808] ;  /* 0x00020200ff007b82 */ /* 0x000ea20000000800 */
[----:B------:R-:W-:-:S13]  /*5870*/  ISETP.NE.AND.EX P0, PT, R5, RZ, PT, P0 ;  /* 0x000000ff0500720c */ /* 0x000fda0003f05300 */
[----:B------:R-:W3:Y:S01]  /*5880*/  @P0 LDG.E R5, desc[UR38][R6.64] ;  /* 0x0000002606050981 */ /* 0x000ee2000c1e1900 */
[----:B-1----:R-:W-:-:S04]  /*5890*/  ISETP.NE.U32.AND P1, PT, R2, RZ, PT ;  /* 0x000000ff0200720c */ /* 0x002fc80003f25070 */
[----:B------:R-:W-:-:S13]  /*58a0*/  ISETP.NE.AND.EX P1, PT, R3, RZ, PT, P1 ;  /* 0x000000ff0300720c */ /* 0x000fda0003f25310 */
[----:B------:R-:W1:Y:S02]  /*58b0*/  @P1 LDC.64 R2, c[0x0][0x878] ;  /* 0x00021e00ff021b82 */ /* 0x000e640000000a00 */
[----:B-1----:R-:W-:-:S05]  /*58c0*/  @P1 IMAD.WIDE R8, R19, 0x4, R2 ;  /* 0x0000000413081825 */ /* 0x002fca00078e0202 */
[----:B--2---:R1:W5:Y:S01]  /*58d0*/  @P1 LDG.E R0, desc[UR38][R8.64] ;  /* 0x0000002608001981 */ /* 0x004362000c1e1900 */
[----:B------:R-:W2:Y:S02]  /*58e0*/  S2R R2, SR_TID.X ;  /* 0x0000000000027919 */ /* 0x000ea40000002100 */
[----:B--2---:R-:W-:Y:S01]  /*58f0*/  VIADD R10, R2, 0xffffff80 ;  /* 0xffffff80020a7836 */ /* 0x004fe20000000000 */
[----:B------:R-:W-:-:S03]  /*5900*/  CS2R R2, SRZ ;  /* 0x0000000000027805 */ /* 0x000fc6000001ff00 */
[----:B------:R-:W-:-:S05]  /*5910*/  IMAD.HI R4, R10, 0x2aaaaaab, RZ ;  /* 0x2aaaaaab0a047827 */ /* 0x000fca00078e02ff */
[----:B------:R-:W-:-:S04]  /*5920*/  SHF.R.U32.HI R11, RZ, 0x1f, R4 ;  /* 0x0000001fff0b7819 */ /* 0x000fc80000011604 */
[----:B------:R-:W-:-:S05]  /*5930*/  LEA.HI.SX32 R15, R4, R11, 0x1e ;  /* 0x0000000b040f7211 */ /* 0x000fca00078ff2ff */
[----:B------:R-:W-:Y:S02]  /*5940*/  IMAD R10, R15, -0x18, R10 ;  /* 0xffffffe80f0a7824 */ /* 0x000fe400078e020a */
[--C-:B---3--:R-:W-:Y:S01]  /*5950*/  @P0 IMAD.MOV.U32 R2, RZ, RZ, R5.reuse ;  /* 0x000000ffff020224 */ /* 0x108fe200078e0005 */
[----:B------:R-:W-:-:S04]  /*5960*/  @P0 SHF.R.S32.HI R3, RZ, 0x1f, R5 ;  /* 0x0000001fff030819 */ /* 0x000fc80000011405 */
[----:B------:R-:W-:Y:S01]  /*5970*/  IADD3 R4, P2, R15, R2, RZ ;  /* 0x000000020f047210 */ /* 0x000fe20007f5e0ff */
[----:B-1----:R-:W-:-:S12]  /*5980*/  @P1 BRA `(.L_x_3350) ;  /* 0x0000000000101947 */ /* 0x002fd80003800000 */
[----:B------:R-:W-:Y:S05]  /*5990*/  @!P0 BRA `(.L_x_3350) ;  /* 0x00000000000c8947 */ /* 0x000fea0003800000 */
[----:B------:R-:W2:Y:S04]  /*59a0*/  LDG.E R9, desc[UR38][R6.64] ;  /* 0x0000002606097981 */ /* 0x000ea8000c1e1900 */
[----:B-----5:R-:W2:Y:S02]  /*59b0*/  LDG.E R0, desc[UR38][R6.64+0x4] ;  /* 0x0000042606007981 */ /* 0x020ea4000c1e1900 */
[----:B--2---:R-:W-:-:S07]  /*59c0*/  IMAD.IADD R0, R0, 0x1, -R9 ;  /* 0x0000000100007824 */ /* 0x004fce00078e0a09 */
.L_x_3350:
[----:B-----5:R-:W-:Y:S01]  /*59d0*/  IMAD R12, R153, -0x60, R0 ;  /* 0xffffffa0990c7824 */ /* 0x020fe200078e0200 */
[----:B------:R-:W-:Y:S01]  /*59e0*/  ULDC.64 UR4, c[0x0][0x820] ;  /* 0x0002080000047ab9 */ /* 0x000fe20000000a00 */
[C---:B------:R-:W-:Y:S01]  /*59f0*/  VIADD R7, R15.reuse, 0x10 ;  /* 0x000000100f077836 */ /* 0x040fe20000000000 */
[----:B------:R-:W-:Y:S01]  /*5a00*/  SHF.R.S32.HI R0, RZ, 0x1f, R19 ;  /* 0x0000001fff007819 */ /* 0x000fe20000011413 */
[----:B------:R-:W-:Y:S01]  /*5a10*/  IMAD.SHL.U32 R10, R10, 0x8, RZ ;  /* 0x000000080a0a7824 */ /* 0x000fe200078e00ff */
[-C--:B------:R-:W-:Y:S01]  /*5a20*/  ISETP.GE.AND P3, PT, R15, R12.reuse, PT ;  /* 0x0000000c0f00720c */ /* 0x080fe20003f66270 */
[----:B------:R-:W-:Y:S01]  /*5a30*/  ULDC UR6, c[0x0][0x80c] ;  /* 0x0002030000067ab9 */ /* 0x000fe20000000800 */
[-C--:B------:R-:W-:Y:S01]  /*5a40*/  ISETP.GE.AND P4, PT, R7, R12.reuse, PT ;  /* 0x0000000c0700720c */ /* 0x080fe20003f86270 */
[----:B------:R-:W-:Y:S01]  /*5a50*/  VIADD R9, R15, 0x20 ;  /* 0x000000200f097836 */ /* 0x000fe20000000000 */
[--C-:B------:R-:W-:Y:S01]  /*5a60*/  SHF.R.S32.HI R11, RZ, 0x1f, R10.reuse ;  /* 0x0000001fff0b7819 */ /* 0x100fe2000001140a */
[----:B------:R-:W-:Y:S01]  /*5a70*/  IMAD R7, R155, UR4, RZ ;  /* 0x000000049b077c24 */ /* 0x000fe2000f8e02ff */
[----:B------:R-:W-:Y:S01]  /*5a80*/  ISETP.GE.OR P6, PT, R10, UR6, P3 ;  /* 0x000000060a007c0c */ /* 0x000fe20009fc6670 */
[C---:B------:R-:W-:Y:S01]  /*5a90*/  VIADD R13, R15.reuse, 0x40 ;  /* 0x000000400f0d7836 */ /* 0x040fe20000000000 */
[----:B------:R-:W-:Y:S01]  /*5aa0*/  LEA.HI.X.SX32 R5, R15, R3, 0x1, P2 ;  /* 0x000000030f057211 */ /* 0x000fe200010f0eff */
[----:B------:R-:W-:Y:S01]  /*5ab0*/  IMAD.WIDE.U32 R2, R152, UR4, R10 ;  /* 0x0000000498027c25 */ /* 0x000fe2000f8e000a */
[----:B------:R-:W-:Y:S01]  /*5ac0*/  SEL R14, R0, RZ, !P0 ;  /* 0x000000ff000e7207 */ /* 0x000fe20004000000 */
[----:B------:R-:W-:Y:S01]  /*5ad0*/  BSSY B0, `(.L_x_3351) ;  /* 0x000001a000007945 */ /* 0x000fe20003800000 */
[-C--:B------:R-:W-:Y:S01]  /*5ae0*/  ISETP.GE.AND P5, PT, R9, R12.reuse, PT ;  /* 0x0000000c0900720c */ /* 0x080fe20003fa6270 */
[----:B------:R-:W-:Y:S01]  /*5af0*/  IMAD R7, R152, UR5, R7 ;  /* 0x0000000598077c24 */ /* 0x000fe2000f8e0207 */
[----:B------:R-:W-:Y:S01]  /*5b00*/  ULDC.64 UR4, c[0x0][0x828] ;  /* 0x00020a0000047ab9 */ /* 0x000fe20000000a00 */
        /* <DEDUP_REMOVED lines=22> */
.L_x_3352:
[----:B------:R-:W-:Y:S05]  /*5c70*/  BSYNC B0 ;  /* 0x0000000000007941 */ /* 0x000fea0003800000 */
.L_x_3351:
        /* <DEDUP_REMOVED lines=16> */
.L_x_3354:
[----:B------:R-:W-:Y:S05]  /*5d80*/  BSYNC B0 ;  /* 0x0000000000007941 */ /* 0x000fea0003800000 */
.L_x_3353:
        /* <DEDUP_REMOVED lines=12> */
[----:B-12---:R-:W-:Y:S01]  /*5e50*/  LEA R16, P6, R4, UR4, 0x1 ;  /* 0x0000000404107c11 */ /* 0x006fe2000f8c08ff */
[----:B------:R-:W-:-:S05]  /*5e60*/  IMAD.IADD R5, R5, 0x1, R13 ;  /* 0x0000000105057824 */ /* 0x000fca00078e020d */
[----:B------:R-:W-:-:S05]  /*5e70*/  LEA.HI.X R17, R4, UR5, R5, 0x1, P6 ;  /* 0x0000000504117c11 */ /* 0x000fca000b0f0c05 */
[----:B------:R3:W-:Y:S02]  /*5e80*/  STG.E.128 desc[UR38][R16.64], RZ ;  /* 0x000000ff10007986 */ /* 0x0007e4000c101d26 */
.L_x_3356:
[----:B------:R-:W-:Y:S05]  /*5e90*/  BSYNC B0 ;  /* 0x0000000000007941 */ /* 0x000fea0003800000 */
.L_x_3355:
        /* <DEDUP_REMOVED lines=13> */
[----:B-123--:R-:W-:Y:S01]  /*5f70*/  LEA R16, P0, R4, UR4, 0x1 ;  /* 0x0000000404107c11 */ /* 0x00efe2000f8008ff */
[----:B------:R-:W-:-:S05]  /*5f80*/  IMAD.IADD R5, R5, 0x1, R13 ;  /* 0x0000000105057824 */ /* 0x000fca00078e020d */
[----:B------:R-:W-:-:S05]  /*5f90*/  LEA.HI.X R17, R4, UR5, R5, 0x1, P0 ;  /* 0x0000000504117c11 */ /* 0x000fca00080f0c05 */
[----:B------:R1:W-:Y:S02]  /*5fa0*/  STG.E.128 desc[UR38][R16.64], RZ ;  /* 0x000000ff10007986 */ /* 0x0003e4000c101d26 */
.L_x_3358:
[----:B------:R-:W-:Y:S05]  /*5fb0*/  BSYNC B0 ;  /* 0x0000000000007941 */ /* 0x000fea0003800000 */
.L_x_3357:
        /* <DEDUP_REMOVED lines=16> */
.L_x_3360:
[----:B------:R-:W-:Y:S05]  /*60c0*/  BSYNC B0 ;  /* 0x0000000000007941 */ /* 0x000fea0003800000 */
.L_x_3359:
        /* <DEDUP_REMOVED lines=16> */
.L_x_3362:
[----:B------:R-:W-:Y:S05]  /*61d0*/  BSYNC B0 ;  /* 0x0000000000007941 */ /* 0x000fea0003800000 */
.L_x_3361:
        /* <DEDUP_REMOVED lines=29> */
.L_x_3364:
[----:B------:R-:W-:Y:S05]  /*63b0*/  BSYNC B0 ;  /* 0x0000000000007941 */ /* 0x000fea0003800000 */
.L_x_3363:
        /* <DEDUP_REMOVED lines=15> */
.L_x_3366:
[----:B------:R-:W-:Y:S05]  /*64b0*/  BSYNC B0 ;  /* 0x0000000000007941 */ /* 0x000fea0003800000 */
.L_x_3365:
        /* <DEDUP_REMOVED lines=15> */
.L_x_3368:
[----:B------:R-:W-:Y:S05]  /*65b0*/  BSYNC B0 ;  /* 0x0000000000007941 */ /* 0x000fea0003800000 */
.L_x_3367:
        /* <DEDUP_REMOVED lines=15> */
.L_x_3370:
[----:B------:R-:W-:Y:S05]  /*66b0*/  BSYNC B0 ;  /* 0x0000000000007941 */ /* 0x000fea0003800000 */
.L_x_3369:
        /* <DEDUP_REMOVED lines=15> */
.L_x_3372:
[----:B------:R-:W-:Y:S05]  /*67b0*/  BSYNC B0 ;  /* 0x0000000000007941 */ /* 0x000fea0003800000 */
.L_x_3371:
        /* <DEDUP_REMOVED lines=15> */
.L_x_3295:
        /* <DEDUP_REMOVED lines=29> */
.L_x_3374:
[----:B------:R-:W-:Y:S01]  /*6a80*/  ULDC UR9, c[0x0][0x8c4] ;  /* 0x0002310000097ab9 */ /* 0x000fe20000000800 */
[----:B------:R-:W-:Y:S01]  /*6a90*/  UMOV UR7, UR8 ;  /* 0x0000000800077c82 */ /* 0x000fe20008000000 */
[----:B------:R-:W-:-:S11]  /*6aa0*/  UISETP.NE.AND UP0, UPT, UR9, 0x1, UPT ;  /* 0x000000010900788c */ /* 0x000fd6000bf05270 */
[----:B------:R-:W-:Y:S02]  /*6ab0*/  @UP0 ULDC.64 UR10, c[0x0][0x8c8] ;  /* 0x00023200000a0ab9 */ /* 0x000fe40000000a00 */
[----:B------:R-:W-:-:S04]  /*6ac0*/  UIMAD.WIDE.U32 UR4, UR8, UR10, URZ ;  /* 0x0000000a080472a5 */ /* 0x000fc8000f8e003f */
[----:B------:R-:W-:-:S04]  /*6ad0*/  @UP0 USHF.R.U32.HI UR7, URZ, UR11, UR5 ;  /* 0x0000000b3f070299 */ /* 0x000fc80008011605 */
[----:B------:R-:W-:-:S12]  /*6ae0*/  UIMAD UR4, UR7, UR9, URZ ;  /* 0x00000009070472a4 */ /* 0x000fd8000f8e023f */
.L_x_3375:
        /* <DEDUP_REMOVED lines=23> */
.L_x_3376:
        /* <DEDUP_REMOVED lines=13> */
.L_x_3378:
[----:B------:R-:W-:-:S05]  /*6d30*/  ULDC UR4, c[0x0][0x8ec] ;  /* 0x00023b0000047ab9 */ /* 0x000fca0000000800 */
.L_x_3377:
[----:B------:R-:W-:Y:S02]  /*6d40*/  UIADD3 UR4, UR4, 0x5f, URZ ;  /* 0x0000005f04047890 */ /* 0x000fe4000fffe03f */
[----:B------:R-:W-:Y:S02]  /*6d50*/  ULOP3.LUT UR13, URZ, UR7, URZ, 0x33, !UPT ;  /* 0x000000073f0d7292 */ /* 0x000fe4000f8e333f */
[----:B------:R-:W-:-:S04]  /*6d60*/  UIMAD.WIDE UR4, UR4, 0x2aaaaaab, URZ ;  /* 0x2aaaaaab040478a5 */ /* 0x000fc8000f8e023f */
[----:B------:R-:W-:-:S04]  /*6d70*/  USHF.R.U32.HI UR4, URZ, 0x1f, UR5 ;  /* 0x0000001f3f047899 */ /* 0x000fc80008011605 */
[----:B------:R-:W-:-:S04]  /*6d80*/  ULEA.HI.SX32 UR4, UR5, UR4, 0x1c ;  /* 0x0000000405047291 */ /* 0x000fc8000f8fe23f */
[----:B------:R-:W-:Y:S02]  /*6d90*/  UISETP.GT.AND UP0, UPT, UR4, UR7, UPT ;  /* 0x000000070400728c */ /* 0x000fe4000bf04270 */
[----:B------:R-:W-:Y:S02]  /*6da0*/  UIADD3 UR13, UR4, UR13, URZ ;  /* 0x0000000d040d7290 */ /* 0x000fe4000fffe03f */
[----:B------:R-:W-:-:S06]  /*6db0*/  USEL UR10, UR10, 0xffffffff, UP0 ;  /* 0xffffffff0a0a7887 */ /* 0x000fcc0008000000 */
        /* <DEDUP_REMOVED lines=40> */
.L_x_3379:
        /* <DEDUP_REMOVED lines=13> */
.L_x_3380:
        /* <DEDUP_REMOVED lines=12> */
.L_x_3381:
[----:B------:R-:W-:Y:S01]  /*71d0*/  UIMAD UR7, UR13, 0x60, UR14 ;  /* 0x000000600d0778a4 */ /* 0x000fe2000f8e020e */
[----:B------:R-:W-:-:S03]  /*71e0*/  ULDC UR8, c[0x0][0x74c] ;  /* 0x0001d30000087ab9 */ /* 0x000fc60000000800 */
[----:B------:R-:W-:Y:S02]  /*71f0*/  UIADD3 UR8, UR7, -UR8, -UR11 ;  /* 0x8000000807087290 */ /* 0x000fe4000fffe80b */
        /* <DEDUP_REMOVED lines=13> */
[----:B------:R-:W1:Y:S01]  /*72d0*/  S2R R0, SR_TID.X ;  /* 0x0000000000007919 */ /* 0x000e620000002100 */
[----:B------:R-:W-:Y:S01]  /*72e0*/  UIMAD UR16, UR18, UR20, URZ ;  /* 0x00000014121072a4 */ /* 0x000fe2000f8e023f */
[----:B------:R-:W-:Y:S01]  /*72f0*/  LOP3.LUT R10, RZ, UR13, RZ, 0x33, !PT ;  /* 0x0000000dff0a7c12 */ /* 0x000fe2000f8e33ff */
[----:B------:R-:W-:Y:S02]  /*7300*/  UIMAD.WIDE.U32 UR8, UR6, UR20, URZ ;  /* 0x00000014060872a5 */ /* 0x000fe4000f8e003f */
[----:B------:R-:W-:Y:S02]  /*7310*/  UIADD3 UR20, UR11, 0x5f, URZ ;  /* 0x0000005f0b147890 */ /* 0x000fe4000fffe03f */
[----:B------:R-:W-:Y:S02]  /*7320*/  UIADD3 UR14, UR11, 0x9f, -UR14 ;  /* 0x0000009f0b0e7890 */ /* 0x000fe4000fffe80e */
[----:B------:R-:W-:-:S02]  /*7330*/  UIADD3 UR11, UR7, -UR12, URZ ;  /* 0x8000000c070b7290 */ /* 0x000fc4000fffe03f */
[----:B------:R-:W-:Y:S02]  /*7340*/  USHF.R.S32.HI UR15, URZ, 0x1f, UR10 ;  /* 0x0000001f3f0f7899 */ /* 0x000fe4000801140a */
[----:B------:R-:W-:Y:S02]  /*7350*/  ULOP3.LUT UR11, UR11, 0x1, URZ, 0xc0, !UPT ;  /* 0x000000010b0b7892 */ /* 0x000fe4000f8ec03f */
[----:B------:R-:W-:Y:S02]  /*7360*/  USEL UR29, UR10, URZ, !UP0 ;  /* 0x0000003f0a1d7287 */ /* 0x000fe4000c000000 */
[----:B------:R-:W-:Y:S02]  /*7370*/  USEL UR23, UR15, URZ, !UP0 ;  /* 0x0000003f0f177287 */ /* 0x000fe4000c000000 */
[----:B------:R-:W-:Y:S02]  /*7380*/  UISETP.NE.U32.AND UP0, UPT, UR11, 0x1, UPT ;  /* 0x000000010b00788c */ /* 0x000fe4000bf05070 */
[----:B------:R-:W-:Y:S01]  /*7390*/  UIMAD UR17, UR6, UR21, UR16 ;  /* 0x00000015061172a4 */ /* 0x000fe2000f8e0210 */
[----:B------:R-:W-:-:S02]  /*73a0*/  ULDC UR22, c[0x0][0x760] ;  /* 0x0001d80000167ab9 */ /* 0x000fc40000000800 */
[----:B------:R-:W-:Y:S01]  /*73b0*/  ULDC UR16, c[0x0][0x288] ;  /* 0x0000a20000107ab9 */ /* 0x000fe20000000800 */
[----:B------:R-:W-:Y:S01]  /*73c0*/  UIADD3 UR17, UR9, UR17, URZ ;  /* 0x0000001109117290 */ /* 0x000fe2000fffe03f */
[----:B------:R-:W-:Y:S01]  /*73d0*/  PLOP3.LUT P1, PT, PT, PT, UP0, 0x80, 0x0 ;  /* 0x000000000000781c */ /* 0x000fe20003f2f008 */
[----:B------:R-:W-:Y:S02]  /*73e0*/  UIMAD UR19, UR10, UR16, URZ ;  /* 0x000000100a1372a4 */ /* 0x000fe4000f8e023f */
[----:B------:R-:W-:Y:S01]  /*73f0*/  UIADD3 UR10, UP2, UR4, UR8, URZ ;  /* 0x00000008040a7290 */ /* 0x000fe2000ff5e03f */
[----:B------:R-:W-:Y:S01]  /*7400*/  ULDC.64 UR30, c[0x0][0x2e0] ;  /* 0x0000b800001e7ab9 */ /* 0x000fe20000000a00 */
[----:B------:R-:W-:Y:S01]  /*7410*/  UIMAD UR15, UR16, UR22, URZ ;  /* 0x00000016100f72a4 */ /* 0x000fe2000f8e023f */
[----:B-1----:R-:W-:Y:S01]  /*7420*/  LOP3.LUT R0, R0, 0x1f, RZ, 0xc0, !PT ;  /* 0x0000001f00007812 */ /* 0x002fe200078ec0ff */
[----:B------:R-:W-:Y:S02]  /*7430*/  UIADD3 UR16, UP1, UR6, UR19, URZ ;  /* 0x0000001306107290 */ /* 0x000fe4000ff3e03f */
[----:B------:R-:W-:-:S02]  /*7440*/  UIMAD.WIDE UR20, UR20, 0x2aaaaaab, URZ ;  /* 0x2aaaaaab141478a5 */ /* 0x000fc4000f8e023f */
[----:B------:R-:W-:Y:S02]  /*7450*/  UIMAD UR6, UR23, UR30, URZ ;  /* 0x0000001e170672a4 */ /* 0x000fe4000f8e023f */
[----:B------:R-:W-:Y:S02]  /*7460*/  UIADD3.X UR11, UR5, UR17, URZ, UP2, !UPT ;  /* 0x00000011050b7290 */ /* 0x000fe400097fe43f */
[----:B------:R-:W-:Y:S02]  /*7470*/  ULEA.HI.X.SX32 UR18, UR19, UR18, 0x1, UP1 ;  /* 0x0000001213127291 */ /* 0x000fe400088f0e3f */
[----:B------:R-:W-:Y:S02]  /*7480*/  USHF.R.U32.HI UR20, URZ, 0x1f, UR21 ;  /* 0x0000001f3f147899 */ /* 0x000fe40008011615 */
[----:B------:R-:W-:Y:S02]  /*7490*/  UIMAD UR19, UR29, UR31, UR6 ;  /* 0x0000001f1d1372a4 */ /* 0x000fe4000f8e0206 */
[----:B------:R-:W-:Y:S01]  /*74a0*/  UIMAD.WIDE.U32 UR10, UR29, UR30, UR10 ;  /* 0x0000001e1d0a72a5 */ /* 0x000fe2000f8e000a */
[----:B------:R-:W-:Y:S01]  /*74b0*/  ELECT P0, URZ, PT ;  /* 0x00000000003f782f */ /* 0x000fe20003800000 */
[----:B------:R-:W-:-:S02]  /*74c0*/  ULEA.HI.SX32 UR20, UR21, UR20, 0x1c ;  /* 0x0000001415147291 */ /* 0x000fc4000f8fe23f */
        /* <DEDUP_REMOVED lines=20> */
.L_x_3385:
[----:B------:R-:W2:Y:S04]  /*7610*/  LDG.E.STRONG.GPU R4, desc[UR38][R2.64] ;  /* 0x0000002602047981 */ /* 0x000ea8000c1ef900 */
[----:B--2---:R-:W-:Y:S01]  /*7620*/  CCTL.IVALL ;  /* 0x00000000ff00798f */ /* 0x004fe20002000000 */
[----:B------:R-:W-:Y:S05]  /*7630*/  YIELD ;  /* 0x0000000000007946 */ /* 0x000fea0003800000 */
[----:B------:R-:W-:-:S13]  /*7640*/  ISETP.NE.AND P1, PT, R4, R5, PT ;  /* 0x000000050400720c */ /* 0x000fda0003f25270 */
[----:B------:R-:W-:Y:S05]  /*7650*/  @P1 BRA `(.L_x_3385) ;  /* 0xfffffffc00ec1947 */ /* 0x000fea000383ffff */
.L_x_3384:
[----:B------:R-:W-:Y:S05]  /*7660*/  BSYNC B0 ;  /* 0x0000000000007941 */ /* 0x000fea0003800000 */
.L_x_3383:
[----:B------:R-:W-:-:S03]  /*7670*/  UMOV UR6, 0xffffffff ;  /* 0xffffffff00067882 */ /* 0x000fc60000000000 */
[----:B------:R-:W-:Y:S05]  /*7680*/  BRA.DIV UR6, `(.L_x_3386) ;  /* 0x0000004206c87947 */ /* 0x000fea000b800000 */
[----:B------:R-:W-:Y:S01]  /*7690*/  NOP ;  /* 0x0000000000007918 */ /* 0x000fe20000000000 */
.L_x_3472:
        /* <DEDUP_REMOVED lines=22> */
.L_x_3388:
[----:B------:R-:W-:Y:S05]  /*7800*/  BSYNC B0 ;  /* 0x0000000000007941 */ /* 0x000fea0003800000 */
.L_x_3387:
        /* <DEDUP_REMOVED lines=19> */
.L_x_3390:
[----:B------:R-:W-:Y:S05]  /*7940*/  BSYNC B0 ;  /* 0x0000000000007941 */ /* 0x000fea0003800000 */
.L_x_3389:
        /* <DEDUP_REMOVED lines=20> */
.L_x_3392:
[----:B------:R-:W-:Y:S05]  /*7a90*/  BSYNC B0 ;  /* 0x0000000000007941 */ /* 0x000fea0003800000 */
.L_x_3391:
[----:B------:R-:W-:Y:S06]  /*7aa0*/  BAR.ARV 0xa, 0xa0 ;  /* 0x0282800000007b1d */ /* 0x000fec0000002000 */
[----:B------:R-:W-:Y:S04]  /*7ab0*/  BSSY B0, `(.L_x_3393) ;  /* 0x0000003000007945 */ /* 0x000fe80003800000 */
[----:B------:R-:W-:Y:S05]  /*7ac0*/  @!P0 BRA `(.L_x_3394) ;  /* 0x0000000000048947 */ /* 0x000fea0003800000 */
[----:B------:R-:W-:-:S04]  /*7ad0*/  DEPBAR.LE SB0, 0x1 ;  /* 0x000080400000791a */ /* 0x000fc80000000000 */
.L_x_3394:
[----:B------:R-:W-:Y:S05]  /*7ae0*/  BSYNC B0 ;  /* 0x0000000000007941 */ /* 0x000fea0003800000 */
.L_x_3393:
[----:B------:R-:W-:Y:S06]  /*7af0*/  BAR.ARV 0xb, 0xa0 ;  /* 0x02c2800000007b1d */ /* 0x000fec0000002000 */
[----:B------:R-:W-:Y:S04]  /*7b00*/  BSSY B0, `(.L_x_3395) ;  /* 0x0000003000007945 */ /* 0x000fe80003800000 */
[----:B------:R-:W-:Y:S05]  /*7b10*/  @!P0 BRA `(.L_x_3396) ;  /* 0x0000000000048947 */ /* 0x000fea0003800000 */
[----:B------:R-:W-:-:S04]  /*7b20*/  DEPBAR.LE SB0, 0x0 ;  /* 0x000080000000791a */ /* 0x000fc80000000000 */
.L_x_3396:
[----:B------:R-:W-:Y:S05]  /*7b30*/  BSYNC B0 ;  /* 0x0000000000007941 */ /* 0x000fea0003800000 */
.L_x_3395:
        /* <DEDUP_REMOVED lines=19> */
.L_x_3398:
[----:B------:R-:W-:Y:S05]  /*7c70*/  BSYNC B0 ;  /* 0x0000000000007941 */ /* 0x000fea0003800000 */
.L_x_3397:
[----:B------:R-:W-:Y:S01]  /*7c80*/  UIADD3 UR13, UR12, 0x1, URZ ;  /* 0x000000010c0d7890 */ /* 0x000fe2000fffe03f */
[----:B------:R-:W-:Y:S11]  /*7c90*/  BRA `(.L_x_3399) ;  /* 0x0000000000047947 */ /* 0x000ff60003800000 */
.L_x_3382:
[----:B------:R-:W-:-:S05]  /*7ca0*/  UMOV UR13, UR12 ;  /* 0x0000000c000d7c82 */ /* 0x000fca0008000000 */
.L_x_3399:
[----:B------:R-:W-:-:S04]  /*7cb0*/  UIADD3 UR6, UR12, 0x1, URZ ;  /* 0x000000010c067890 */ /* 0x000fc8000fffe03f */
[----:B------:R-:W-:-:S06]  /*7cc0*/  UISETP.NE.AND UP0, UPT, UR7, UR6, UPT ;  /* 0x000000060700728c */ /* 0x000fcc000bf05270 */
[----:B------:R-:W-:-:S13]  /*7cd0*/  PLOP3.LUT P1, PT, PT, PT, UP0, 0x80, 0x0 ;  /* 0x000000000000781c */ /* 0x000fda0003f2f008 */
[----:B------:R-:W-:Y:S05]  /*7ce0*/  @!P1 BRA `(.L_x_3302) ;  /* 0x0000003800d09947 */ /* 0x000fea0003800000 */
[----:B------:R-:W-:Y:S01]  /*7cf0*/  UMOV UR22, UR8 ;  /* 0x0000000800167c82 */ /* 0x000fe20008000000 */
[----:B------:R-:W-:Y:S01]  /*7d00*/  UMOV UR23, UR17 ;  /* 0x0000001100177c82 */ /* 0x000fe20008000000 */
[----:B------:R-:W-:Y:S01]  /*7d10*/  ULDC.64 UR24, c[0x0][0x2c0] ;  /* 0x0000b00000187ab9 */ /* 0x000fe20000000a00 */
[----:B------:R-:W-:Y:S01]  /*7d20*/  UIMAD.WIDE.U32 UR22, UR29, UR30, UR22 ;  /* 0x0000001e1d1672a5 */ /* 0x000fe2000f8e0016 */
[----:B------:R-:W-:Y:S01]  /*7d30*/  UMOV UR21, UR13 ;  /* 0x0000000d00157c82 */ /* 0x000fe20008000000 */
[----:B------:R-:W-:Y:S02]  /*7d40*/  UMOV UR6, URZ ;  /* 0x0000003f00067c82 */ /* 0x000fe40008000000 */
[----:B------:R-:W-:-:S04]  /*7d50*/  UIADD3 UR27, UP0, UR4, UR22, URZ ;  /* 0x00000016041b7290 */ /* 0x000fc8000ff1e03f */
[----:B------:R-:W-:Y:S02]  /*7d60*/  UIADD3.X UR22, UR5, UR19, UR23, UP0, !UPT ;  /* 0x0000001305167290 */ /* 0x000fe400087fe417 */
[----:B------:R-:W-:-:S04]  /*7d70*/  ULEA UR26, UP0, UR27, UR24, 0x2 ;  /* 0x000000181b1a7291 */ /* 0x000fc8000f80103f */
[----:B------:R-:W-:Y:S02]  /*7d80*/  ULEA.HI.X UR27, UR27, UR25, UR22, 0x2, UP0 ;  /* 0x000000191b1b7291 */ /* 0x000fe400080f1416 */
[----:B------:R-:W-:-:S04]  /*7d90*/  UIADD3 UR26, UP0, UR26, 0x4000, URZ ;  /* 0x000040001a1a7890 */ /* 0x000fc8000ff1e03f */
[----:B------:R-:W-:-:S12]  /*7da0*/  UIADD3.X UR27, URZ, UR27, URZ, UP0, !UPT ;  /* 0x0000001b3f1b7290 */ /* 0x000fd800087fe43f */
.L_x_3432:
        /* <DEDUP_REMOVED lines=18> */
.L_x_3402:
[----:B------:R-:W2:Y:S04]  /*7ed0*/  LDG.E.STRONG.GPU R4, desc[UR38][R2.64] ;  /* 0x0000002602047981 */ /* 0x000ea8000c1ef900 */
[----:B--2---:R-:W-:Y:S01]  /*7ee0*/  CCTL.IVALL ;  /* 0x00000000ff00798f */ /* 0x004fe20002000000 */
[----:B------:R-:W-:Y:S05]  /*7ef0*/  YIELD ;  /* 0x0000000000007946 */ /* 0x000fea0003800000 */
[----:B------:R-:W-:-:S13]  /*7f00*/  ISETP.NE.AND P1, PT, R4, R5, PT ;  /* 0x000000050400720c */ /* 0x000fda0003f25270 */
[----:B------:R-:W-:Y:S05]  /*7f10*/  @P1 BRA `(.L_x_3402) ;  /* 0xfffffffc00ec1947 */ /* 0x000fea000383ffff */
.L_x_3401:
[----:B------:R-:W-:Y:S05]  /*7f20*/  BSYNC B0 ;  /* 0x0000000000007941 */ /* 0x000fea0003800000 */
.L_x_3400:
[----:B------:R-:W-:-:S03]  /*7f30*/  UMOV UR24, 0xffffffff ;  /* 0xffffffff00187882 */ /* 0x000fc60000000000 */
[----:B------:R-:W-:Y:S05]  /*7f40*/  BRA.DIV UR24, `(.L_x_3403) ;  /* 0x0000003a18b47947 */ /* 0x000fea000b800000 */
[----:B------:R-:W-:Y:S01]  /*7f50*/  NOP ;  /* 0x0000000000007918 */ /* 0x000fe20000000000 */
.L_x_3475:
        /* <DEDUP_REMOVED lines=19> */
.L_x_3405:
[----:B------:R-:W-:Y:S05]  /*8090*/  BSYNC B0 ;  /* 0x0000000000007941 */ /* 0x000fea0003800000 */
.L_x_3404:
        /* <DEDUP_REMOVED lines=14> */
.L_x_3407:
[----:B------:R-:W-:Y:S05]  /*8180*/  BSYNC B0 ;  /* 0x0000000000007941 */ /* 0x000fea0003800000 */
.L_x_3406:
        /* <DEDUP_REMOVED lines=15> */
.L_x_3409:
[----:B------:R-:W-:Y:S05]  /*8280*/  BSYNC B0 ;  /* 0x0000000000007941 */ /* 0x000fea0003800000 */
.L_x_3408:
[----:B------:R-:W-:Y:S06]  /*8290*/  BAR.ARV 0xa, 0xa0 ;  /* 0x0282800000007b1d */ /* 0x000fec0000002000 */
[----:B------:R-:W-:Y:S04]  /*82a0*/  BSSY B0, `(.L_x_3410) ;  /* 0x0000003000007945 */ /* 0x000fe80003800000 */
[----:B------:R-:W-:Y:S05]  /*82b0*/  @!P0 BRA `(.L_x_3411) ;  /* 0x0000000000048947 */ /* 0x000fea0003800000 */
[----:B------:R-:W-:-:S04]  /*82c0*/  DEPBAR.LE SB0, 0x1 ;  /* 0x000080400000791a */ /* 0x000fc80000000000 */
.L_x_3411:
[----:B------:R-:W-:Y:S05]  /*82d0*/  BSYNC B0 ;  /* 0x0000000000007941 */ /* 0x000fea0003800000 */
.L_x_3410:
[----:B------:R-:W-:Y:S06]  /*82e0*/  BAR.ARV 0xb, 0xa0 ;  /* 0x02c2800000007b1d */ /* 0x000fec0000002000 */
[----:B------:R-:W-:Y:S04]  /*82f0*/  BSSY B0, `(.L_x_3412) ;  /* 0x0000003000007945 */ /* 0x000fe80003800000 */
[----:B------:R-:W-:Y:S05]  /*8300*/  @!P0 BRA `(.L_x_3413) ;  /* 0x0000000000048947 */ /* 0x000fea0003800000 */
[----:B------:R-:W-:-:S04]  /*8310*/  DEPBAR.LE SB0, 0x0 ;  /* 0x000080000000791a */ /* 0x000fc80000000000 */
.L_x_3413:
[----:B------:R-:W-:Y:S05]  /*8320*/  BSYNC B0 ;  /* 0x0000000000007941 */ /* 0x000fea0003800000 */
.L_x_3412:
        /* <DEDUP_REMOVED lines=19> */
.L_x_3415:
[----:B------:R-:W-:Y:S05]  /*8460*/  BSYNC B0 ;  /* 0x0000000000007941 */ /* 0x000fea0003800000 */
.L_x_3414:
        /* <DEDUP_REMOVED lines=16> */
.L_x_3418:
[----:B------:R-:W2:Y:S04]  /*8570*/  LDG.E.STRONG.GPU R4, desc[UR38][R2.64] ;  /* 0x0000002602047981 */ /* 0x000ea8000c1ef900 */
[----:B--2---:R-:W-:Y:S01]  /*8580*/  CCTL.IVALL ;  /* 0x00000000ff00798f */ /* 0x004fe20002000000 */
[----:B------:R-:W-:Y:S05]  /*8590*/  YIELD ;  /* 0x0000000000007946 */ /* 0x000fea0003800000 */
[----:B------:R-:W-:-:S13]  /*85a0*/  ISETP.NE.AND P1, PT, R4, R5, PT ;  /* 0x000000050400720c */ /* 0x000fda0003f25270 */
[----:B------:R-:W-:Y:S05]  /*85b0*/  @P1 BRA `(.L_x_3418) ;  /* 0xfffffffc00ec1947 */ /* 0x000fea000383ffff */
.L_x_3417:
[----:B------:R-:W-:Y:S05]  /*85c0*/  BSYNC B0 ;  /* 0x0000000000007941 */ /* 0x000fea0003800000 */
.L_x_3416:
[----:B------:R-:W-:-:S03]  /*85d0*/  UMOV UR22, 0xffffffff ;  /* 0xffffffff00167882 */ /* 0x000fc60000000000 */
[----:B------:R-:W-:Y:S05]  /*85e0*/  BRA.DIV UR22, `(.L_x_3419) ;  /* 0x0000003616287947 */ /* 0x000fea000b800000 */
[----:B------:R-:W-:Y:S01]  /*85f0*/  NOP ;  /* 0x0000000000007918 */ /* 0x000fe20000000000 */
.L_x_3478:
        /* <DEDUP_REMOVED lines=15> */
.L_x_3421:
[----:B------:R-:W-:Y:S05]  /*86f0*/  BSYNC B0 ;  /* 0x0000000000007941 */ /* 0x000fea0003800000 */
.L_x_3420:
        /* <DEDUP_REMOVED lines=14> */
.L_x_3423:
[----:B------:R-:W-:Y:S05]  /*87e0*/  BSYNC B0 ;  /* 0x0000000000007941 */ /* 0x000fea0003800000 */
.L_x_3422:
        /* <DEDUP_REMOVED lines=15> */
.L_x_3425:
[----:B------:R-:W-:Y:S05]  /*88e0*/  BSYNC B0 ;  /* 0x0000000000007941 */ /* 0x000fea0003800000 */
.L_x_3424:
[----:B------:R-:W-:Y:S06]  /*88f0*/  BAR.ARV 0xa, 0xa0 ;  /* 0x0282800000007b1d */ /* 0x000fec0000002000 */
[----:B------:R-:W-:Y:S04]  /*8900*/  BSSY B0, `(.L_x_3426) ;  /* 0x0000003000007945 */ /* 0x000fe80003800000 */
[----:B------:R-:W-:Y:S05]  /*8910*/  @!P0 BRA `(.L_x_3427) ;  /* 0x0000000000048947 */ /* 0x000fea0003800000 */
[----:B------:R-:W-:-:S04]  /*8920*/  DEPBAR.LE SB0, 0x1 ;  /* 0x000080400000791a */ /* 0x000fc80000000000 */
.L_x_3427:
[----:B------:R-:W-:Y:S05]  /*8930*/  BSYNC B0 ;  /* 0x0000000000007941 */ /* 0x000fea0003800000 */
.L_x_3426:
[----:B------:R-:W-:Y:S06]  /*8940*/  BAR.ARV 0xb, 0xa0 ;  /* 0x02c2800000007b1d */ /* 0x000fec0000002000 */
[----:B------:R-:W-:Y:S04]  /*8950*/  BSSY B0, `(.L_x_3428) ;  /* 0x0000003000007945 */ /* 0x000fe80003800000 */
[----:B------:R-:W-:Y:S05]  /*8960*/  @!P0 BRA `(.L_x_3429) ;  /* 0x0000000000048947 */ /* 0x000fea0003800000 */
[----:B------:R-:W-:-:S04]  /*8970*/  DEPBAR.LE SB0, 0x0 ;  /* 0x000080000000791a */ /* 0x000fc80000000000 */
.L_x_3429:
[----:B------:R-:W-:Y:S05]  /*8980*/  BSYNC B0 ;  /* 0x0000000000007941 */ /* 0x000fea0003800000 */
.L_x_3428:
        /* <DEDUP_REMOVED lines=19> */
.L_x_3431:
[----:B------:R-:W-:Y:S05]  /*8ac0*/  BSYNC B0 ;  /* 0x0000000000007941 */ /* 0x000fea0003800000 */
.L_x_3430:
[----:B------:R-:W-:Y:S02]  /*8ad0*/  UIADD3 UR13, UR13, 0x2, URZ ;  /* 0x000000020d0d7890 */ /* 0x000fe4000fffe03f */
[----:B------:R-:W-:Y:S02]  /*8ae0*/  UIADD3 UR6, UR6, 0x6000, URZ ;  /* 0x0000600006067890 */ /* 0x000fe4000fffe03f */
[----:B------:R-:W-:-:S06]  /*8af0*/  UISETP.GE.AND UP0, UPT, UR13, UR7, UPT ;  /* 0x000000070d00728c */ /* 0x000fcc000bf06270 */
[----:B------:R-:W-:-:S13]  /*8b00*/  PLOP3.LUT P1, PT, PT, PT, UP0, 0x80, 0x0 ;  /* 0x000000000000781c */ /* 0x000fda0003f2f008 */
[----:B------:R-:W-:Y:S05]  /*8b10*/  @!P1 BRA `(.L_x_3432) ;  /* 0xfffffff000a49947 */ /* 0x000fea000383ffff */
[----:B------:R-:W-:Y:S05]  /*8b20*/  BRA `(.L_x_3302) ;  /* 0x0000002c00407947 */ /* 0x000fea0003800000 */
.L_x_3373:
        /* <DEDUP_REMOVED lines=21> */
.L_x_3433:
[----:B------:R-:W1:Y:S01]  /*8c80*/  LDC R3, c[0x0][0x8c4] ;  /* 0x00023100ff037b82 */ /* 0x000e620000000800 */
[----:B------:R-:W-:Y:S01]  /*8c90*/  IMAD.MOV.U32 R0, RZ, RZ, R5 ;  /* 0x000000ffff007224 */ /* 0x000fe200078e0005 */
[----:B-1----:R-:W-:-:S13]  /*8ca0*/  ISETP.NE.AND P0, PT, R3, 0x1, PT ;  /* 0x000000010300780c */ /* 0x002fda0003f05270 */
[----:B------:R-:W1:Y:S02]  /*8cb0*/  @P0 LDC.64 R6, c[0x0][0x8c8] ;  /* 0x00023200ff060b82 */ /* 0x000e640000000a00 */
[----:B-1----:R-:W-:-:S05]  /*8cc0*/  @P0 IMAD.HI.U32 R4, R5, R6, RZ ;  /* 0x0000000605040227 */ /* 0x002fca00078e00ff */
[----:B------:R-:W-:-:S05]  /*8cd0*/  @P0 SHF.R.U32.HI R0, RZ, R7, R4 ;  /* 0x00000007ff000219 */ /* 0x000fca0000011604 */
[----:B------:R-:W-:-:S07]  /*8ce0*/  IMAD R3, R0, R3, RZ ;  /* 0x0000000300037224 */ /* 0x000fce00078e02ff */
.L_x_3434:
        /* <DEDUP_REMOVED lines=23> */
.L_x_3435:
        /* <DEDUP_REMOVED lines=10> */
.L_x_3437:
[----:B------:R-:W2:Y:S02]  /*8f00*/  LDC R4, c[0x0][0x8ec] ;  /* 0x00023b00ff047b82 */ /* 0x000ea40000000800 */
.L_x_3436:
[----:B--2--5:R-:W-:Y:S01]  /*8f10*/  VIADD R4, R4, 0x5f ;  /* 0x0000005f04047836 */ /* 0x024fe20000000000 */
[----:B------:R-:W-:Y:S01]  /*8f20*/  LOP3.LUT R8, RZ, R0, RZ, 0x33, !PT ;  /* 0x00000000ff087212 */ /* 0x000fe200078e33ff */
[----:B-1----:R-:W-:Y:S02]  /*8f30*/  IMAD.MOV.U32 R2, RZ, RZ, RZ ;  /* 0x000000ffff027224 */ /* 0x002fe400078e00ff */
[----:B------:R-:W-:-:S04]  /*8f40*/  IMAD.HI R4, R4, 0x2aaaaaab, RZ ;  /* 0x2aaaaaab04047827 */ /* 0x000fc800078e02ff */
[----:B------:R-:W-:Y:S01]  /*8f50*/  IMAD.MOV.U32 R16, RZ, RZ, 0x1 ;  /* 0x00000001ff107424 */ /* 0x000fe200078e00ff */
[----:B------:R-:W-:-:S04]  /*8f60*/  SHF.R.U32.HI R3, RZ, 0x1f, R4 ;  /* 0x0000001fff037819 */ /* 0x000fc80000011604 */
[----:B------:R-:W-:-:S04]  /*8f70*/  LEA.HI.SX32 R3, R4, R3, 0x1c ;  /* 0x0000000304037211 */ /* 0x000fc800078fe2ff */
[C---:B------:R-:W-:Y:S01]  /*8f80*/  ISETP.GT.AND P0, PT, R3.reuse, R0, PT ;  /* 0x000000000300720c */ /* 0x040fe20003f04270 */
[----:B------:R-:W-:Y:S02]  /*8f90*/  IMAD.MOV.U32 R0, RZ, RZ, 0x1 ;  /* 0x00000001ff007424 */ /* 0x000fe400078e00ff */
[----:B------:R-:W-:Y:S01]  /*8fa0*/  IMAD.IADD R8, R3, 0x1, R8 ;  /* 0x0000000103087824 */ /* 0x000fe200078e0208 */
[----:B------:R-:W-:-:S04]  /*8fb0*/  SEL R9, R9, 0xffffffff, P0 ;  /* 0xffffffff09097807 */ /* 0x000fc80000000000 */
        /* <DEDUP_REMOVED lines=41> */
.L_x_3439:
        /* <DEDUP_REMOVED lines=11> */
.L_x_3440:
[----:B------:R-:W-:Y:S05]  /*9300*/  @!P0 BRA `(.L_x_3441) ;  /* 0x00000000000c8947 */ /* 0x000fea0003800000 */
[----:B------:R-:W2:Y:S04]  /*9310*/  LDG.E R5, desc[UR38][R2.64] ;  /* 0x0000002602057981 */ /* 0x000ea8000c1e1900 */
[----:B------:R-:W2:Y:S02]  /*9320*/  LDG.E R4, desc[UR38][R2.64+0x4] ;  /* 0x0000042602047981 */ /* 0x000ea4000c1e1900 */
[----:B--2---:R-:W-:-:S07]  /*9330*/  IMAD.IADD R4, R4, 0x1, -R5 ;  /* 0x0000000104047824 */ /* 0x004fce00078e0a05 */
.L_x_3441:
        /* <DEDUP_REMOVED lines=22> */
[C---:B------:R-:W-:Y:S01]  /*94a0*/  R2UR UR29, R9.reuse ;  /* 0x00000000091d72ca */ /* 0x040fe200000e0000 */
[----:B------:R-:W-:Y:S01]  /*94b0*/  UIMAD.WIDE.U32 UR4, UR28, UR10, UR8 ;  /* 0x0000000a1c0472a5 */ /* 0x000fe2000f8e0008 */
[----:B------:R-:W-:Y:S01]  /*94c0*/  SEL R2, R2, RZ, !P1 ;  /* 0x000000ff02027207 */ /* 0x000fe20004800000 */
[----:B------:R-:W-:Y:S01]  /*94d0*/  UIMAD UR10, UR7, UR10, URZ ;  /* 0x0000000a070a72a4 */ /* 0x000fe2000f8e023f */
[----:B------:R-:W-:Y:S01]  /*94e0*/  R2UR UR35, R8 ;  /* 0x00000000082372ca */ /* 0x000fe200000e0000 */
[----:B------:R-:W-:Y:S01]  /*94f0*/  ULDC.64 UR12, c[0x0][0x730] ;  /* 0x0001cc00000c7ab9 */ /* 0x000fe20000000a00 */
[----:B------:R-:W-:Y:S01]  /*9500*/  R2UR UR14, R2 ;  /* 0x00000000020e72ca */ /* 0x000fe200000e0000 */
[----:B------:R-:W-:Y:S01]  /*9510*/  UIMAD UR10, UR28, UR11, UR10 ;  /* 0x0000000b1c0a72a4 */ /* 0x000fe2000f8e020a */
[----:B------:R-:W-:Y:S01]  /*9520*/  SEL R9, R9, RZ, !P0 ;  /* 0x000000ff09097207 */ /* 0x000fe20004000000 */
[----:B------:R-:W-:Y:S01]  /*9530*/  UIMAD UR7, UR7, UR12, URZ ;  /* 0x0000000c070772a4 */ /* 0x000fe2000f8e023f */
[----:B------:R-:W-:Y:S01]  /*9540*/  BSSY B0, `(.L_x_3438) ;  /* 0x000020d000007945 */ /* 0x000fe20003800000 */
[----:B------:R-:W-:Y:S01]  /*9550*/  ULDC UR11, c[0x0][0x2e8] ;  /* 0x0000ba00000b7ab9 */ /* 0x000fe20000000800 */
[----:B------:R-:W-:Y:S01]  /*9560*/  UIMAD.WIDE.U32 UR8, UR28, UR12, UR8 ;  /* 0x0000000c1c0872a5 */ /* 0x000fe2000f8e0008 */
[----:B------:R-:W-:Y:S01]  /*9570*/  R2UR UR37, R9 ;  /* 0x00000000092572ca */ /* 0x000fe200000e0000 */
[----:B------:R-:W-:Y:S01]  /*9580*/  UISETP.NE.AND UP0, UPT, UR11, 0x1, UPT ;  /* 0x000000010b00788c */ /* 0x000fe2000bf05270 */
[----:B------:R-:W-:Y:S01]  /*9590*/  R2UR UR11, R12 ;  /* 0x000000000c0b72ca */ /* 0x000fe200000e0000 */
[----:B------:R-:W-:Y:S01]  /*95a0*/  UIMAD UR7, UR28, UR13, UR7 ;  /* 0x0000000d1c0772a4 */ /* 0x000fe2000f8e0207 */
[----:B------:R-:W-:Y:S01]  /*95b0*/  IMAD.MOV.U32 R2, RZ, RZ, RZ ;  /* 0x000000ffff027224 */ /* 0x000fe200078e00ff */
[----:B------:R-:W-:Y:S01]  /*95c0*/  VOTEU.ANY UP1, P1 ;  /* 0x00000000003f7886 */ /* 0x000fe20000820100 */
[----:B------:R-:W-:Y:S01]  /*95d0*/  ELECT P0, URZ, PT ;  /* 0x00000000003f782f */ /* 0x000fe20003800000 */
[----:B------:R-:W-:Y:S01]  /*95e0*/  IMAD.MOV.U32 R16, RZ, RZ, 0x1 ;  /* 0x00000001ff107424 */ /* 0x000fe200078e00ff */
[----:B------:R-:W-:Y:S01]  /*95f0*/  ULDC.64 UR12, c[0x0][0x720] ;  /* 0x0001c800000c7ab9 */ /* 0x000fe20000000a00 */
[----:B------:R-:W-:-:S02]  /*9600*/  UIADD3 UR9, UR9, UR7, URZ ;  /* 0x0000000709097290 */ /* 0x000fc4000fffe03f */
[----:B------:R-:W-:Y:S01]  /*9610*/  USEL UR29, UR29, URZ, !UP1 ;  /* 0x0000003f1d1d7287 */ /* 0x000fe2000c800000 */
[----:B------:R-:W-:Y:S01]  /*9620*/  ULDC.64 UR16, c[0x0][0x738] ;  /* 0x0001ce0000107ab9 */ /* 0x000fe20000000a00 */
[----:B------:R-:W-:Y:S02]  /*9630*/  UIADD3 UR5, UR5, UR10, URZ ;  /* 0x0000000a05057290 */ /* 0x000fe4000fffe03f */
[----:B------:R-:W-:Y:S02]  /*9640*/  UIMAD UR7, UR14, UR12, URZ ;  /* 0x0000000c0e0772a4 */ /* 0x000fe4000f8e023f */
[----:B------:R-:W-:Y:S02]  /*9650*/  UIMAD UR10, UR14, UR16, URZ ;  /* 0x000000100e0a72a4 */ /* 0x000fe4000f8e023f */
[----:B------:R-:W-:Y:S02]  /*9660*/  UIMAD.WIDE.U32 UR14, UR16, UR29, UR8 ;  /* 0x0000001d100e72a5 */ /* 0x000fe4000f8e0008 */
[----:B------:R-:W-:Y:S01]  /*9670*/  UIMAD.WIDE.U32 UR22, UR12, UR29, UR4 ;  /* 0x0000001d0c1672a5 */ /* 0x000fe2000f8e0004 */
[----:B------:R-:W-:Y:S01]  /*9680*/  @UP0 ULDC UR8, c[0x0][0x2ec] ;  /* 0x0000bb0000080ab9 */ /* 0x000fe20000000800 */
[----:B------:R-:W-:-:S02]  /*9690*/  UIMAD UR5, UR13, UR29, UR7 ;  /* 0x0000001d0d0572a4 */ /* 0x000fc4000f8e0207 */
[----:B------:R-:W-:Y:S01]  /*96a0*/  UIMAD.WIDE.U32 UR8, UR28, UR8, URZ ;  /* 0x000000081c0872a5 */ /* 0x000fe2000f8e003f */
[----:B------:R-:W-:Y:S01]  /*96b0*/  @UP0 ULDC UR7, c[0x0][0x2f0] ;  /* 0x0000bc0000070ab9 */ /* 0x000fe20000000800 */
[----:B------:R-:W-:Y:S01]  /*96c0*/  UMOV UR36, UR28 ;  /* 0x0000001c00247c82 */ /* 0x000fe20008000000 */
[----:B------:R-:W-:Y:S02]  /*96d0*/  UIMAD UR4, UR17, UR29, UR10 ;  /* 0x0000001d110472a4 */ /* 0x000fe4000f8e020a */
[----:B------:R-:W-:Y:S02]  /*96e0*/  UIMAD UR35, UR35, 0x60, UR11 ;  /* 0x00000060232378a4 */ /* 0x000fe4000f8e020b */
        /* <DEDUP_REMOVED lines=14> */
.L_x_3479:
        /* <DEDUP_REMOVED lines=9> */
.L_x_3444:
        /* <DEDUP_REMOVED lines=112> */
.L_x_3455:
[----:B-1----:R-:W-:-:S05]  /*9f60*/  IMAD.MOV.U32 R6, RZ, RZ, 0x1 ;  /* 0x00000001ff067424 */ /* 0x002fca00078e00ff */
[----:B------:R-:W-:-:S04]  /*9f70*/  SHF.L.U32 R6, R6, 0x1f, RZ ;  /* 0x0000001f06067819 */ /* 0x000fc800000006ff */
[----:B------:R-:W1:Y:S02]  /*9f80*/  SYNCS.PHASECHK.TRANS64.TRYWAIT P1, [R0+URZ+0x36438], R6 ;  /* 0x03643806000075a7 */ /* 0x000e64000802017f */
[----:B-1----:R-:W-:Y:S05]  /*9f90*/  @!P1 BRA `(.L_x_3447) ;  /* 0x0000001800ec9947 */ /* 0x002fea0003800000 */
.L_x_3480:
[----:B------:R-:W-:Y:S05]  /*9fa0*/  @P0 BRA `(.L_x_3448) ;  /* 0x0000000000140947 */ /* 0x000fea0003800000 */
[----:B------:R-:W-:Y:S01]  /*9fb0*/  ISETP.NE.AND P1, PT, R18, RZ, PT ;  /* 0x000000ff1200720c */ /* 0x000fe20003f25270 */
[----:B------:R-:W-:-:S04]  /*9fc0*/  IMAD.MOV.U32 R3, RZ, RZ, 0x6100 ;  /* 0x00006100ff037424 */ /* 0x000fc800078e00ff */
[----:B------:R2:W-:Y:S08]  /*9fd0*/  SYNCS.ARRIVE.TRANS64 RZ, [R0+URZ+0x36430], R3 ;  /* 0x0364300300ff79a7 */ /* 0x0005f0000800003f */
[----:B------:R-:W-:Y:S05]  /*9fe0*/  @!P1 BRA `(.L_x_3448) ;  /* 0x0000000000049947 */ /* 0x000fea0003800000 */
[----:B------:R-:W-:Y:S01]  /*9ff0*/  BPT.TRAP 0x1 ;  /* 0x000000040000795c */ /* 0x000fe20000300000 */
.L_x_3448:
        /* <DEDUP_REMOVED lines=48> */
.L_x_3481:
[----:B------:R-:W-:Y:S05]  /*a300*/  @P0 BRA `(.L_x_3450) ;  /* 0x0000000000140947 */ /* 0x000fea0003800000 */
[----:B------:R-:W-:Y:S01]  /*a310*/  ISETP.NE.AND P1, PT, R18, RZ, PT ;  /* 0x000000ff1200720c */ /* 0x000fe20003f25270 */
[----:B--2---:R-:W-:-:S04]  /*a320*/  IMAD.MOV.U32 R3, RZ, RZ, 0x6100 ;  /* 0x00006100ff037424 */ /* 0x004fc800078e00ff */
[----:B------:R3:W-:Y:S08]  /*a330*/  SYNCS.ARRIVE.TRANS64 RZ, [R0+URZ+0x36418], R3 ;  /* 0x0364180300ff79a7 */ /* 0x0007f0000800003f */
[----:B------:R-:W-:Y:S05]  /*a340*/  @!P1 BRA `(.L_x_3450) ;  /* 0x0000000000049947 */ /* 0x000fea0003800000 */
[----:B------:R-:W-:Y:S01]  /*a350*/  BPT.TRAP 0x1 ;  /* 0x000000040000795c */ /* 0x000fe20000300000 */
.L_x_3450:
        /* <DEDUP_REMOVED lines=47> */
.L_x_3482:
        /* <DEDUP_REMOVED lines=8> */
.L_x_3452:
        /* <DEDUP_REMOVED lines=37> */
.L_x_3484:
[----:B------:R-:W-:Y:S05]  /*a920*/  @P0 BRA `(.L_x_3454) ;  /* 0x0000000000140947 */ /* 0x000fea0003800000 */
[----:B------:R-:W-:Y:S01]  /*a930*/  ISETP.NE.AND P1, PT, R18, RZ, PT ;  /* 0x000000ff1200720c */ /* 0x000fe20003f25270 */
[----:B--2---:R-:W-:-:S04]  /*a940*/  IMAD.MOV.U32 R5, RZ, RZ, 0x6100 ;  /* 0x00006100ff057424 */ /* 0x004fc800078e00ff */
[----:B------:R3:W-:Y:S08]  /*a950*/  SYNCS.ARRIVE.TRANS64 RZ, [R0+URZ+0x36410], R5 ;  /* 0x0364100500ff79a7 */ /* 0x0007f0000800003f */
[----:B------:R-:W-:Y:S05]  /*a960*/  @!P1 BRA `(.L_x_3454) ;  /* 0x0000000000049947 */ /* 0x000fea0003800000 */
[----:B------:R-:W-:Y:S01]  /*a970*/  BPT.TRAP 0x1 ;  /* 0x000000040000795c */ /* 0x000fe20000300000 */
.L_x_3454:
        /* <DEDUP_REMOVED lines=44> */
.L_x_3446:
[----:B------:R-:W-:Y:S01]  /*ac40*/  ISETP.NE.AND P1, PT, R20, RZ, PT ;  /* 0x000000ff1400720c */ /* 0x000fe20003f25270 */
[----:B------:R-:W-:Y:S02]  /*ac50*/  IMAD.MOV.U32 R16, RZ, RZ, 0x1 ;  /* 0x00000001ff107424 */ /* 0x000fe400078e00ff */
[----:B------:R-:W-:-:S10]  /*ac60*/  IMAD.MOV.U32 R5, RZ, RZ, R14 ;  /* 0x000000ffff057224 */ /* 0x000fd400078e000e */
[----:B------:R-:W-:Y:S05]  /*ac70*/  @!P1 BRA `(.L_x_3445) ;  /* 0x00000004008c9947 */ /* 0x000fea0003800000 */
[----:B------:R-:W2:Y:S02]  /*ac80*/  SYNCS.PHASECHK.TRANS64.TRYWAIT P1, [R0+URZ+0x36438], R6 ;  /* 0x03643806000075a7 */ /* 0x000ea4000802017f */
[----:B--2---:R-:W-:Y:S05]  /*ac90*/  @!P1 BRA `(.L_x_3456) ;  /* 0x00000010000c9947 */ /* 0x004fea0003800000 */
.L_x_3485:
[----:B------:R-:W-:Y:S05]  /*aca0*/  @P0 BRA `(.L_x_3457) ;  /* 0x0000000000140947 */ /* 0x000fea0003800000 */
[----:B------:R-:W-:Y:S01]  /*acb0*/  ISETP.NE.AND P1, PT, R18, RZ, PT ;  /* 0x000000ff1200720c */ /* 0x000fe20003f25270 */
[----:B------:R-:W-:-:S04]  /*acc0*/  IMAD.MOV.U32 R5, RZ, RZ, 0x6100 ;  /* 0x00006100ff057424 */ /* 0x000fc800078e00ff */
[----:B------:R3:W-:Y:S08]  /*acd0*/  SYNCS.ARRIVE.TRANS64 RZ, [R0+URZ+0x36430], R5 ;  /* 0x0364300500ff79a7 */ /* 0x0007f0000800003f */
[----:B------:R-:W-:Y:S05]  /*ace0*/  @!P1 BRA `(.L_x_3457) ;  /* 0x0000000000049947 */ /* 0x000fea0003800000 */
[----:B------:R-:W-:Y:S01]  /*acf0*/  BPT.TRAP 0x1 ;  /* 0x000000040000795c */ /* 0x000fe20000300000 */
.L_x_3457:
        /* <DEDUP_REMOVED lines=42> */
.L_x_3486:
[----:B------:R-:W-:Y:S01]  /*afa0*/  IMAD.MOV.U32 R16, RZ, RZ, RZ ;  /* 0x000000ffff107224 */ /* 0x000fe200078e00ff */
[----:B------:R-:W-:Y:S06]  /*afb0*/  @P0 BRA `(.L_x_3459) ;  /* 0x0000000000140947 */ /* 0x000fec0003800000 */
[----:B------:R-:W-:Y:S01]  /*afc0*/  ISETP.NE.AND P1, PT, R18, RZ, PT ;  /* 0x000000ff1200720c */ /* 0x000fe20003f25270 */
[----:B-1----:R-:W-:-:S04]  /*afd0*/  IMAD.MOV.U32 R5, RZ, RZ, 0x6100 ;  /* 0x00006100ff057424 */ /* 0x002fc800078e00ff */
[----:B------:R2:W-:Y:S08]  /*afe0*/  SYNCS.ARRIVE.TRANS64 RZ, [R0+URZ+0x36418], R5 ;  /* 0x0364180500ff79a7 */ /* 0x0005f0000800003f */
[----:B------:R-:W-:Y:S05]  /*aff0*/  @!P1 BRA `(.L_x_3459) ;  /* 0x0000000000049947 */ /* 0x000fea0003800000 */
[----:B------:R-:W-:Y:S01]  /*b000*/  BPT.TRAP 0x1 ;  /* 0x000000040000795c */ /* 0x000fe20000300000 */
.L_x_3459:
        /* <DEDUP_REMOVED lines=42> */
.L_x_3445:
[----:B------:R-:W-:-:S04]  /*b2b0*/  SHF.L.U32 R3, R16, 0x1f, RZ ;  /* 0x0000001f10037819 */ /* 0x000fc800000006ff */
[----:B------:R-:W2:Y:S02]  /*b2c0*/  SYNCS.PHASECHK.TRANS64.TRYWAIT P1, [R0+URZ+0x36438], R3 ;  /* 0x03643803000075a7 */ /* 0x000ea4000802017f */
[----:B--2---:R-:W-:Y:S05]  /*b2d0*/  @!P1 BRA `(.L_x_3460) ;  /* 0x0000000800a49947 */ /* 0x004fea0003800000 */
.L_x_3487:
[----:B------:R-:W-:Y:S05]  /*b2e0*/  @P0 BRA `(.L_x_3461) ;  /* 0x0000000000180947 */ /* 0x000fea0003800000 */
[----:B------:R-:W3:Y:S01]  /*b2f0*/  S2R R2, SR_TID.X ;  /* 0x0000000000027919 */ /* 0x000ee20000002100 */
[----:B--2---:R-:W-:-:S04]  /*b300*/  IMAD.MOV.U32 R3, RZ, RZ, 0x6100 ;  /* 0x00006100ff037424 */ /* 0x004fc800078e00ff */
[----:B------:R4:W-:Y:S01]  /*b310*/  SYNCS.ARRIVE.TRANS64 RZ, [R0+URZ+0x36430], R3 ;  /* 0x0364300300ff79a7 */ /* 0x0009e2000800003f */
[----:B---3--:R-:W-:-:S13]  /*b320*/  LOP3.LUT P0, RZ, R2, 0x1f, RZ, 0xc0, !PT ;  /* 0x0000001f02ff7812 */ /* 0x008fda000780c0ff */
[----:B----4-:R-:W-:Y:S05]  /*b330*/  @!P0 BRA `(.L_x_3461) ;  /* 0x0000000000048947 */ /* 0x010fea0003800000 */
[----:B------:R-:W-:Y:S01]  /*b340*/  BPT.TRAP 0x1 ;  /* 0x000000040000795c */ /* 0x000fe20000300000 */
.L_x_3461:
        /* <DEDUP_REMOVED lines=22> */
[----:B-12---:R-:W-:Y:S01]  /*b4b0*/  SEL R0, RZ, 0x1, P0 ;  /* 0x00000001ff007807 */ /* 0x006fe20000000000 */
        /* <DEDUP_REMOVED lines=20> */
[----:B-1----:R-:W-:Y:S01]  /*b600*/  NOP ;  /* 0x0000000000007918 */ /* 0x002fe20000000000 */
.L_x_3442:
[----:B------:R-:W-:Y:S05]  /*b610*/  BSYNC B0 ;  /* 0x0000000000007941 */ /* 0x000fea0003800000 */
.L_x_3438:
[----:B------:R-:W-:-:S03]  /*b620*/  UMOV UR7, 0xffffffff ;  /* 0xffffffff00077882 */ /* 0x000fc60000000000 */
[----:B------:R-:W-:Y:S05]  /*b630*/  BRA.DIV UR7, `(.L_x_3462) ;  /* 0x0000000607e07947 */ /* 0x000fea000b800000 */
[----:B------:R-:W-:-:S13]  /*b640*/  ELECT P6, URZ, PT ;  /* 0x00000000003f782f */ /* 0x000fda00038c0000 */
.L_x_3490:
[----:B------:R-:W-:Y:S05]  /*b650*/  @!P6 BRA `(.L_x_3302) ;  /* 0x000000000074e947 */ /* 0x000fea0003800000 */
[----:B------:R-:W2:Y:S02]  /*b660*/  LDL.LU R3, [R1] ;  /* 0x0000000001037983 */ /* 0x000ea40000300800 */
[----:B--2---:R-:W-:-:S04]  /*b670*/  LOP3.LUT R3, R3, 0x2, RZ, 0xfc, !PT ;  /* 0x0000000203037812 */ /* 0x004fc800078efcff */
[----:B------:R-:W-:-:S13]  /*b680*/  ISETP.NE.AND P2, PT, R3, 0x3, PT ;  /* 0x000000030300780c */ /* 0x000fda0003f45270 */
[----:B------:R-:W-:Y:S05]  /*b690*/  @!P2 BRA `(.L_x_3463) ;  /* 0x000000000004a947 */ /* 0x000fea0003800000 */
[----:B------:R-:W-:Y:S01]  /*b6a0*/  BPT.TRAP 0x1 ;  /* 0x000000040000795c */ /* 0x000fe20000300000 */
.L_x_3463:
        /* <DEDUP_REMOVED lines=15> */
.L_x_3491:
[----:B------:R-:W2:Y:S02]  /*b7a0*/  SYNCS.PHASECHK.TRANS64.TRYWAIT P0, [R3+URZ], R0 ;  /* 0x00000000030075a7 */ /* 0x000ea4000800017f */
[----:B--2---:R-:W-:Y:S05]  /*b7b0*/  @!P0 BRA `(.L_x_3465) ;  /* 0x0000000400b48947 */ /* 0x004fea0003800000 */
.L_x_3492:
[----:B------:R-:W-:Y:S05]  /*b7c0*/  @!P2 BRA `(.L_x_3466) ;  /* 0x000000000004a947 */ /* 0x000fea0003800000 */
[----:B------:R-:W-:Y:S01]  /*b7d0*/  BPT.TRAP 0x1 ;  /* 0x000000040000795c */ /* 0x000fe20000300000 */
.L_x_3466:
[----:B------:R-:W-:-:S07]  /*b7e0*/  SHF.L.U32 R16, R16, 0x1f, RZ ;  /* 0x0000001f10107819 */ /* 0x000fce00000006ff */
.L_x_3467:
[----:B---3--:R3:W4:Y:S02]  /*b7f0*/  SYNCS.PHASECHK.TRANS64.TRYWAIT P0, [R9+URZ+0x36438], R16 ;  /* 0x03643810090075a7 */ /* 0x008724000800017f */
[----:B----4-:R-:W-:Y:S05]  /*b800*/  @!P0 NANOSLEEP.SYNCS 0x989680 ;  /* 0x009896800000895d */ /* 0x010fea0003900000 */
[----:B------:R-:W4:Y:S02]  /*b810*/  @!P0 SYNCS.PHASECHK.TRANS64 P0, [R9+URZ+0x36438], R16 ;  /* 0x03643810090085a7 */ /* 0x000f24000800007f */
[----:B----4-:R-:W-:Y:S05]  /*b820*/  @!P0 BRA `(.L_x_3467) ;  /* 0xfffffffc00f08947 */ /* 0x010fea000383ffff */
.L_x_3302:
[----:B------:R-:W-:Y:S05]  /*b830*/  BSYNC B6 ;  /* 0x0000000000067941 */ /* 0x000fea0003800000 */
.L_x_3294:
[----:B------:R-:W-:Y:S05]  /*b840*/  EXIT ;  /* 0x000000000000794d */ /* 0x000fea0003800000 */
.L_x_3312:
[----:B------:R-:W-:Y:S02]  /*b850*/  IMAD.MOV.U32 R12, RZ, RZ, RZ ;  /* 0x000000ffff0c7224 */ /* 0x000fe400078e00ff */
[----:B------:R-:W-:Y:S02]  /*b860*/  IMAD.MOV.U32 R11, RZ, RZ, 0x1f ;  /* 0x0000001fff0b7424 */ /* 0x000fe400078e00ff */
[----:B------:R-:W-:-:S07]  /*b870*/  IMAD.MOV.U32 R15, RZ, RZ, -0x1 ;  /* 0xffffffffff0f7424 */ /* 0x000fce00078e00ff */
[----:B----4-:R-:W-:Y:S05]  /*b880*/  WARPSYNC.COLLECTIVE R15, `(.L_x_3468) ;  /* 0x000000000f087348 */ /* 0x010fea0003c00000 */
[----:B------:R1:W2:Y:S02]  /*b890*/  SHFL.IDX P6, R14, R13, R12, R11 ;  /* 0x0000000c0d0e7389 */ /* 0x0002a400000c000b */
[----:B-12-4-:R-:W-:Y:S01]  /*b8a0*/  ENDCOLLECTIVE ;  /* 0x000000000000791b */ /* 0x016fe20003800000 */
.L_x_3468:
[----:B------:R-:W-:Y:S05]  /*b8b0*/  BRA `(.L_x_3469) ;  /* 0xffffff5c00447947 */ /* 0x000fea000383ffff */
.L_x_3314:
[----:B--2---:R2:W3:Y:S02]  /*b8c0*/  SYNCS.PHASECHK.TRANS64.TRYWAIT P0, [R156+URZ+0x36400], R15 ;  /* 0x0364000f9c0075a7 */ /* 0x0044e4000800017f */
[----:B---3--:R-:W-:Y:S05]  /*b8d0*/  @!P0 NANOSLEEP.SYNCS 0x989680 ;  /* 0x009896800000895d */ /* 0x008fea0003900000 */
[----:B------:R-:W3:Y:S02]  /*b8e0*/  @!P0 SYNCS.PHASECHK.TRANS64 P0, [R156+URZ+0x36400], R15 ;  /* 0x0364000f9c0085a7 */ /* 0x000ee4000800007f */
[----:B---3--:R-:W-:Y:S05]  /*b8f0*/  @!P0 BRA `(.L_x_3314) ;  /* 0xfffffffc00f08947 */ /* 0x008fea000383ffff */
[----:B------:R-:W-:Y:S05]  /*b900*/  BRA `(.L_x_3313) ;  /* 0xffffff5c00847947 */ /* 0x000fea000383ffff */
.L_x_3318:
[----:B---3--:R3:W1:Y:S02]  /*b910*/  SYNCS.PHASECHK.TRANS64.TRYWAIT P1, [R3+URZ+0x36410], R12 ;  /* 0x0364100c030075a7 */ /* 0x008664000802017f */
[----:B-1----:R-:W-:Y:S05]  /*b920*/  @!P1 NANOSLEEP.SYNCS 0x989680 ;  /* 0x009896800000995d */ /* 0x002fea0003900000 */
[----:B------:R-:W1:Y:S02]  /*b930*/  @!P1 SYNCS.PHASECHK.TRANS64 P1, [R3+URZ+0x36410], R12 ;  /* 0x0364100c030095a7 */ /* 0x000e64000802007f */
[----:B-1----:R-:W-:Y:S05]  /*b940*/  @!P1 BRA `(.L_x_3318) ;  /* 0xfffffffc00f09947 */ /* 0x002fea000383ffff */
[----:B------:R-:W-:Y:S05]  /*b950*/  BRA `(.L_x_3317) ;  /* 0xffffff6400387947 */ /* 0x000fea000383ffff */
.L_x_3322:
[----:B------:R1:W1:Y:S02]  /*b960*/  SYNCS.PHASECHK.TRANS64.TRYWAIT P1, [R156+URZ+0x36430], R15 ;  /* 0x0364300f9c0075a7 */ /* 0x000264000802017f */
[----:B-1----:R-:W-:Y:S05]  /*b970*/  @!P1 NANOSLEEP.SYNCS 0x989680 ;  /* 0x009896800000995d */ /* 0x002fea0003900000 */
[----:B------:R-:W1:Y:S02]  /*b980*/  @!P1 SYNCS.PHASECHK.TRANS64 P1, [R156+URZ+0x36430], R15 ;  /* 0x0364300f9c0095a7 */ /* 0x000e64000802007f */
[----:B-1----:R-:W-:Y:S05]  /*b990*/  @!P1 BRA `(.L_x_3322) ;  /* 0xfffffffc00f09947 */ /* 0x002fea000383ffff */
[----:B------:R-:W-:Y:S05]  /*b9a0*/  BRA `(.L_x_3321) ;  /* 0xffffff6800dc7947 */ /* 0x000fea000383ffff */
.L_x_3386:
[----:B------:R-:W-:Y:S01]  /*b9b0*/  BSSY B0, `(.L_x_3470) ;  /* 0x0000005000007945 */ /* 0x000fe20003800000 */
[----:B------:R-:W-:-:S07]  /*b9c0*/  IMAD.MOV.U32 R15, RZ, RZ, -0x1 ;  /* 0xffffffffff0f7424 */ /* 0x000fce00078e00ff */
[----:B------:R-:W-:Y:S05]  /*b9d0*/  WARPSYNC.COLLECTIVE R15, `(.L_x_3471) ;  /* 0x000000000f087348 */ /* 0x000fea0003c00000 */
[----:B------:R-:W-:Y:S01]  /*b9e0*/  NOP ;  /* 0x0000000000007918 */ /* 0x000fe20000000000 */
[----:B------:R-:W-:Y:S01]  /*b9f0*/  ENDCOLLECTIVE ;  /* 0x000000000000791b */ /* 0x000fe20003800000 */
.L_x_3471:
[----:B------:R-:W-:Y:S05]  /*ba00*/  BSYNC B0 ;  /* 0x0000000000007941 */ /* 0x000fea0003800000 */
.L_x_3470:
[----:B------:R-:W-:Y:S05]  /*ba10*/  BRA `(.L_x_3472) ;  /* 0xffffffbc00207947 */ /* 0x000fea000383ffff */
.L_x_3403:
[----:B------:R-:W-:Y:S01]  /*ba20*/  BSSY B0, `(.L_x_3473) ;  /* 0x0000005000007945 */ /* 0x000fe20003800000 */
[----:B------:R-:W-:-:S07]  /*ba30*/  IMAD.MOV.U32 R15, RZ, RZ, -0x1 ;  /* 0xffffffffff0f7424 */ /* 0x000fce00078e00ff */
[----:B------:R-:W-:Y:S05]  /*ba40*/  WARPSYNC.COLLECTIVE R15, `(.L_x_3474) ;  /* 0x000000000f087348 */ /* 0x000fea0003c00000 */
[----:B------:R-:W-:Y:S01]  /*ba50*/  NOP ;  /* 0x0000000000007918 */ /* 0x000fe20000000000 */
[----:B------:R-:W-:Y:S01]  /*ba60*/  ENDCOLLECTIVE ;  /* 0x000000000000791b */ /* 0x000fe20003800000 */
.L_x_3474:
[----:B------:R-:W-:Y:S05]  /*ba70*/  BSYNC B0 ;  /* 0x0000000000007941 */ /* 0x000fea0003800000 */
.L_x_3473:
[----:B------:R-:W-:Y:S05]  /*ba80*/  BRA `(.L_x_3475) ;  /* 0xffffffc400347947 */ /* 0x000fea000383ffff */
.L_x_3419:
[----:B------:R-:W-:Y:S01]  /*ba90*/  BSSY B0, `(.L_x_3476) ;  /* 0x0000005000007945 */ /* 0x000fe20003800000 */
[----:B------:R-:W-:-:S07]  /*baa0*/  IMAD.MOV.U32 R15, RZ, RZ, -0x1 ;  /* 0xffffffffff0f7424 */ /* 0x000fce00078e00ff */
[----:B------:R-:W-:Y:S05]  /*bab0*/  WARPSYNC.COLLECTIVE R15, `(.L_x_3477) ;  /* 0x000000000f087348 */ /* 0x000fea0003c00000 */
[----:B------:R-:W-:Y:S01]  /*bac0*/  NOP ;  /* 0x0000000000007918 */ /* 0x000fe20000000000 */
[----:B------:R-:W-:Y:S01]  /*bad0*/  ENDCOLLECTIVE ;  /* 0x000000000000791b */ /* 0x000fe20003800000 */
.L_x_3477:
[----:B------:R-:W-:Y:S05]  /*bae0*/  BSYNC B0 ;  /* 0x0000000000007941 */ /* 0x000fea0003800000 */
.L_x_3476:
[----:B------:R-:W-:Y:S05]  /*baf0*/  BRA `(.L_x_3478) ;  /* 0xffffffc800c07947 */ /* 0x000fea000383ffff */
.L_x_3443:
[----:B-1----:R1:W2:Y:S02]  /*bb00*/  SYNCS.PHASECHK.TRANS64.TRYWAIT P1, [R0+URZ+0x36420], R6 ;  /* 0x03642006000075a7 */ /* 0x0022a4000802017f */
[----:B--2---:R-:W-:Y:S05]  /*bb10*/  @!P1 NANOSLEEP.SYNCS 0x989680 ;  /* 0x009896800000995d */ /* 0x004fea0003900000 */
[----:B------:R-:W2:Y:S02]  /*bb20*/  @!P1 SYNCS.PHASECHK.TRANS64 P1, [R0+URZ+0x36420], R6 ;  /* 0x03642006000095a7 */ /* 0x000ea4000802007f */
[----:B--2---:R-:W-:Y:S05]  /*bb30*/  @!P1 BRA `(.L_x_3443) ;  /* 0xfffffffc00f09947 */ /* 0x004fea000383ffff */
[----:B------:R-:W-:Y:S05]  /*bb40*/  BRA `(.L_x_3479) ;  /* 0xffffffdc00207947 */ /* 0x000fea000383ffff */
.L_x_3447:
[----:B-1----:R1:W2:Y:S02]  /*bb50*/  SYNCS.PHASECHK.TRANS64.TRYWAIT P1, [R0+URZ+0x36438], R6 ;  /* 0x03643806000075a7 */ /* 0x0022a4000802017f */
[----:B--2---:R-:W-:Y:S05]  /*bb60*/  @!P1 NANOSLEEP.SYNCS 0x989680 ;  /* 0x009896800000995d */ /* 0x004fea0003900000 */
[----:B------:R-:W2:Y:S02]  /*bb70*/  @!P1 SYNCS.PHASECHK.TRANS64 P1, [R0+URZ+0x36438], R6 ;  /* 0x03643806000095a7 */ /* 0x000ea4000802007f */
[----:B--2---:R-:W-:Y:S05]  /*bb80*/  @!P1 BRA `(.L_x_3447) ;  /* 0xfffffffc00f09947 */ /* 0x004fea000383ffff */
[----:B------:R-:W-:Y:S05]  /*bb90*/  BRA `(.L_x_3480) ;  /* 0xffffffe400007947 */ /* 0x000fea000383ffff */
.L_x_3449:
[----:B--2---:R2:W3:Y:S02]  /*bba0*/  SYNCS.PHASECHK.TRANS64.TRYWAIT P1, [R0+URZ+0x36428], R3 ;  /* 0x03642803000075a7 */ /* 0x0044e4000802017f */
[----:B---3--:R-:W-:Y:S05]  /*bbb0*/  @!P1 NANOSLEEP.SYNCS 0x989680 ;  /* 0x009896800000995d */ /* 0x008fea0003900000 */
[----:B------:R-:W3:Y:S02]  /*bbc0*/  @!P1 SYNCS.PHASECHK.TRANS64 P1, [R0+URZ+0x36428], R3 ;  /* 0x03642803000095a7 */ /* 0x000ee4000802007f */
[----:B---3--:R-:W-:Y:S05]  /*bbd0*/  @!P1 BRA `(.L_x_3449) ;  /* 0xfffffffc00f09947 */ /* 0x008fea000383ffff */
[----:B------:R-:W-:Y:S05]  /*bbe0*/  BRA `(.L_x_3481) ;  /* 0xffffffe400c47947 */ /* 0x000fea000383ffff */
.L_x_3451:
        /* <DEDUP_REMOVED lines=8> */
.L_x_3453:
[----:B------:R-:W-:-:S07]  /*bc70*/  SHF.L.U32 R5, R7, 0x1f, RZ ;  /* 0x0000001f07057819 */ /* 0x000fce00000006ff */
.L_x_3483:
[----:B--2---:R2:W3:Y:S02]  /*bc80*/  SYNCS.PHASECHK.TRANS64.TRYWAIT P1, [R0+URZ+0x36420], R5 ;  /* 0x03642005000075a7 */ /* 0x0044e4000802017f */
[----:B---3--:R-:W-:Y:S05]  /*bc90*/  @!P1 NANOSLEEP.SYNCS 0x989680 ;  /* 0x009896800000995d */ /* 0x008fea0003900000 */
[----:B------:R-:W3:Y:S02]  /*bca0*/  @!P1 SYNCS.PHASECHK.TRANS64 P1, [R0+URZ+0x36420], R5 ;  /* 0x03642005000095a7 */ /* 0x000ee4000802007f */
[----:B---3--:R-:W-:Y:S05]  /*bcb0*/  @!P1 BRA `(.L_x_3483) ;  /* 0xfffffffc00f09947 */ /* 0x008fea000383ffff */
[----:B------:R-:W-:Y:S05]  /*bcc0*/  BRA `(.L_x_3484) ;  /* 0xffffffec00147947 */ /* 0x000fea000383ffff */
.L_x_3456:
[----:B--2---:R2:W3:Y:S02]  /*bcd0*/  SYNCS.PHASECHK.TRANS64.TRYWAIT P1, [R0+URZ+0x36438], R6 ;  /* 0x03643806000075a7 */ /* 0x0044e4000802017f */
[----:B---3--:R-:W-:Y:S05]  /*bce0*/  @!P1 NANOSLEEP.SYNCS 0x989680 ;  /* 0x009896800000995d */ /* 0x008fea0003900000 */
[----:B------:R-:W3:Y:S02]  /*bcf0*/  @!P1 SYNCS.PHASECHK.TRANS64 P1, [R0+URZ+0x36438], R6 ;  /* 0x03643806000095a7 */ /* 0x000ee4000802007f */
[----:B---3--:R-:W-:Y:S05]  /*bd00*/  @!P1 BRA `(.L_x_3456) ;  /* 0xfffffffc00f09947 */ /* 0x008fea000383ffff */
[----:B------:R-:W-:Y:S05]  /*bd10*/  BRA `(.L_x_3485) ;  /* 0xffffffec00e07947 */ /* 0x000fea000383ffff */
.L_x_3458:
[----:B-1----:R1:W2:Y:S02]  /*bd20*/  SYNCS.PHASECHK.TRANS64.TRYWAIT P1, [R0+URZ+0x36428], R5 ;  /* 0x03642805000075a7 */ /* 0x0022a4000802017f */
[----:B--2---:R-:W-:Y:S05]  /*bd30*/  @!P1 NANOSLEEP.SYNCS 0x989680 ;  /* 0x009896800000995d */ /* 0x004fea0003900000 */
[----:B------:R-:W2:Y:S02]  /*bd40*/  @!P1 SYNCS.PHASECHK.TRANS64 P1, [R0+URZ+0x36428], R5 ;  /* 0x03642805000095a7 */ /* 0x000ea4000802007f */
[----:B--2---:R-:W-:Y:S05]  /*bd50*/  @!P1 BRA `(.L_x_3458) ;  /* 0xfffffffc00f09947 */ /* 0x004fea000383ffff */
[----:B------:R-:W-:Y:S05]  /*bd60*/  BRA `(.L_x_3486) ;  /* 0xfffffff0008c7947 */ /* 0x000fea000383ffff */
.L_x_3460:
[----:B--2---:R2:W3:Y:S02]  /*bd70*/  SYNCS.PHASECHK.TRANS64.TRYWAIT P1, [R0+URZ+0x36438], R3 ;  /* 0x03643803000075a7 */ /* 0x0044e4000802017f */
[----:B---3--:R-:W-:Y:S05]  /*bd80*/  @!P1 NANOSLEEP.SYNCS 0x989680 ;  /* 0x009896800000995d */ /* 0x008fea0003900000 */
[----:B------:R-:W3:Y:S02]  /*bd90*/  @!P1 SYNCS.PHASECHK.TRANS64 P1, [R0+URZ+0x36438], R3 ;  /* 0x03643803000095a7 */ /* 0x000ee4000802007f */
[----:B---3--:R-:W-:Y:S05]  /*bda0*/  @!P1 BRA `(.L_x_3460) ;  /* 0xfffffffc00f09947 */ /* 0x008fea000383ffff */
[----:B------:R-:W-:Y:S05]  /*bdb0*/  BRA `(.L_x_3487) ;  /* 0xfffffff400487947 */ /* 0x000fea000383ffff */
.L_x_3462:
[----:B------:R-:W-:Y:S01]  /*bdc0*/  BSSY B0, `(.L_x_3488) ;  /* 0x0000006000007945 */ /* 0x000fe20003800000 */
[----:B------:R-:W-:-:S07]  /*bdd0*/  IMAD.MOV.U32 R15, RZ, RZ, -0x1 ;  /* 0xffffffffff0f7424 */ /* 0x000fce00078e00ff */
[----:B------:R-:W-:Y:S05]  /*bde0*/  WARPSYNC.COLLECTIVE R15, `(.L_x_3489) ;  /* 0x000000000f0c7348 */ /* 0x000fea0003c00000 */
[----:B------:R-:W-:Y:S02]  /*bdf0*/  ELECT P6, UR62, PT ;  /* 0x00000000003e782f */ /* 0x000fe400038c0000 */
[----:B------:R-:W-:Y:S01]  /*be00*/  MOV R14, UR62 ;  /* 0x0000003e000e7c02 */ /* 0x000fe20008000f00 */
[----:B------:R-:W-:Y:S10]  /*be10*/  ENDCOLLECTIVE ;  /* 0x000000000000791b */ /* 0x000ff40003800000 */
.L_x_3489:
[----:B------:R-:W-:Y:S05]  /*be20*/  BSYNC B0 ;  /* 0x0000000000007941 */ /* 0x000fea0003800000 */
.L_x_3488:
[----:B------:R-:W-:Y:S05]  /*be30*/  BRA `(.L_x_3490) ;  /* 0xfffffff800047947 */ /* 0x000fea000383ffff */
.L_x_3464:
[----:B-1----:R1:W2:Y:S02]  /*be40*/  SYNCS.PHASECHK.TRANS64.TRYWAIT P0, [R7+URZ], R4 ;  /* 0x00000004070075a7 */ /* 0x0022a4000800017f */
[----:B--2---:R-:W-:Y:S05]  /*be50*/  @!P0 NANOSLEEP.SYNCS 0x989680 ;  /* 0x009896800000895d */ /* 0x004fea0003900000 */
[----:B------:R-:W2:Y:S02]  /*be60*/  @!P0 SYNCS.PHASECHK.TRANS64 P0, [R7+URZ], R4 ;  /* 0x00000004070085a7 */ /* 0x000ea4000800007f */
[----:B--2---:R-:W-:Y:S05]  /*be70*/  @!P0 BRA `(.L_x_3464) ;  /* 0xfffffffc00f08947 */ /* 0x004fea000383ffff */
[----:B------:R-:W-:Y:S05]  /*be80*/  BRA `(.L_x_3491) ;  /* 0xfffffff800447947 */ /* 0x000fea000383ffff */
.L_x_3465:
[----:B--2---:R2:W3:Y:S02]  /*be90*/  SYNCS.PHASECHK.TRANS64.TRYWAIT P0, [R3+URZ], R0 ;  /* 0x00000000030075a7 */ /* 0x0044e4000800017f */
[----:B---3--:R-:W-:Y:S05]  /*bea0*/  @!P0 NANOSLEEP.SYNCS 0x989680 ;  /* 0x009896800000895d */ /* 0x008fea0003900000 */
[----:B------:R-:W3:Y:S02]  /*beb0*/  @!P0 SYNCS.PHASECHK.TRANS64 P0, [R3+URZ], R0 ;  /* 0x00000000030085a7 */ /* 0x000ee4000800007f */
[----:B---3--:R-:W-:Y:S05]  /*bec0*/  @!P0 BRA `(.L_x_3465) ;  /* 0xfffffffc00f08947 */ /* 0x008fea000383ffff */
[----:B------:R-:W-:Y:S05]  /*bed0*/  BRA `(.L_x_3492) ;  /* 0xfffffff800387947 */ /* 0x000fea000383ffff */
.L_x_3493:
        /* <DEDUP_REMOVED lines=10> */
.L_x_3877:


//--------------------- .text._ZN7cutlass13device_kernelIN5flash11enable_sm90INS1_16FlashAttnBwdSm90INS1_25CollectiveMainloopBwdSm90ILi2ELi1ELi1EN4cute5tupleIJNS5_1CILi1EEES8_S8_EEENS6_IJNS7_ILi64EEENS7_ILi96EEENS7_ILi192EEEEEENS_10bfloat16_tEfNS_4arch4Sm90ELb1ELb0ELb0ELb1ELb0ELb0ELb1ELb0ELi3ELi1ELi1ELi1ELb0EEENS1_24CollectiveEpilogueBwdGQAISD_fSG_Li384ELb1ELb0EEENS1_25SingleTileBwdLPTSchedulerILb1ELi96ELb0EEEEEEEEEvNT_6ParamsE --------------------------
	.section	.text._ZN7cutlass13device_kernelIN5flash11enable_sm90INS1_16FlashAttnBwdSm90INS1_25CollectiveMainloopBwdSm90ILi2ELi1ELi1EN4cute5tupleIJNS5_1CILi1EEES8_S8_EEENS6_IJNS7_ILi64EEENS7_ILi96EEENS7_ILi192EEEEEENS_10bfloat16_tEfNS_4arch4Sm90ELb1ELb0ELb0ELb1ELb0ELb0ELb1ELb0ELi3ELi1ELi1ELi1ELb0EEENS1_24CollectiveEpilogueBwdGQAISD_fSG_Li384ELb1ELb0EEENS1_25SingleTileBwdLPTSchedulerILb1ELi96ELb0EEEEEEEEEvNT_6ParamsE,"ax",@progbits
	.align	128
.text._ZN7cutlass13device_kernelIN5flash11enable_sm90INS1_16FlashAttnBwdSm90INS1_25CollectiveMainloopBwdSm90ILi2ELi1ELi1EN4cute5tupleIJNS5_1CILi1EEES8_S8_EEENS6_IJNS7_ILi64EEENS7_ILi96EEENS7_ILi192EEEEEENS_10bfloat16_tEfNS_4arch4Sm90ELb1ELb0ELb0ELb1ELb0ELb0ELb1ELb0ELi3ELi1ELi1ELi1ELb0EEENS1_24CollectiveEpilogueBwdGQAISD_fSG_Li384ELb1ELb0EEENS1_25SingleTileBwdLPTSchedulerILb1ELi96ELb0EEEEEEEEEvNT_6ParamsE:
        .type           _ZN7cutlass13device_kernelIN5flash11enable_sm90INS1_16FlashAttnBwdSm90INS1_25CollectiveMainloopBwdSm90ILi2ELi1ELi1EN4cute5tupleIJNS5_1CILi1EEES8_S8_EEENS6_IJNS7_ILi64EEENS7_ILi96EEENS7_ILi192EEEEEENS_10bfloat16_tEfNS_4arch4Sm90ELb1ELb0ELb0ELb1ELb0ELb0ELb1ELb0ELi3ELi1ELi1ELi1ELb0EEENS1_24CollectiveEpilogueBwdGQAISD_fSG_Li384ELb1ELb0EEENS1_25SingleTileBwdLPTSchedulerILb1ELi96ELb0EEEEEEEEEvNT_6ParamsE,@function
        .size           _ZN7cutlass13device_kernelIN5flash11enable_sm90INS1_16FlashAttnBwdSm90INS1_25CollectiveMainloopBwdSm90ILi2ELi1ELi1EN4cute5tupleIJNS5_1CILi1EEES8_S8_EEENS6_IJNS7_ILi64EEENS7_ILi96EEENS7_ILi192EEEEEENS_10bfloat16_tEfNS_4arch4Sm90ELb1ELb0ELb0ELb1ELb0ELb0ELb1ELb0ELi3ELi1ELi1ELi1ELb0EEENS1_24CollectiveEpilogueBwdGQAISD_fSG_Li384ELb1ELb0EEENS1_25SingleTileBwdLPTSchedulerILb1ELi96ELb0EEEEEEEEEvNT_6ParamsE,(.L_x_3878 - _ZN7cutlass13device_kernelIN5flash11enable_sm90INS1_16FlashAttnBwdSm90INS1_25CollectiveMainloopBwdSm90ILi2ELi1ELi1EN4cute5tupleIJNS5_1CILi1EEES8_S8_EEENS6_IJNS7_ILi64EEENS7_ILi96EEENS7_ILi192EEEEEENS_10bfloat16_tEfNS_4arch4Sm90ELb1ELb0ELb0ELb1ELb0ELb0ELb1ELb0ELi3ELi1ELi1ELi1ELb0EEENS1_24CollectiveEpilogueBwdGQAISD_fSG_Li384ELb1ELb0EEENS1_25SingleTileBwdLPTSchedulerILb1ELi96ELb0EEEEEEEEEvNT_6ParamsE)
        .other          _ZN7cutlass13device_kernelIN5flash11enable_sm90INS1_16FlashAttnBwdSm90INS1_25CollectiveMainloopBwdSm90ILi2ELi1ELi1EN4cute5tupleIJNS5_1CILi1EEES8_S8_EEENS6_IJNS7_ILi64EEENS7_ILi96EEENS7_ILi192EEEEEENS_10bfloat16_tEfNS_4arch4Sm90ELb1ELb0ELb0ELb1ELb0ELb0ELb1ELb0ELi3ELi1ELi1ELi1ELb0EEENS1_24CollectiveEpilogueBwdGQAISD_fSG_Li384ELb1ELb0EEENS1_25SingleTileBwdLPTSchedulerILb1ELi96ELb0EEEEEEEEEvNT_6ParamsE,@"STO_CUDA_ENTRY STV_DEFAULT"
_ZN7cutlass13device_kernelIN5flash11enable_sm90INS1_16FlashAttnBwdSm90INS1_25CollectiveMainloopBwdSm90ILi2ELi1ELi1EN4cute5tupleIJNS5_1CILi1EEES8_S8_EEENS6_IJNS7_ILi64EEENS7_ILi96EEENS7_ILi192EEEEEENS_10bfloat16_tEfNS_4arch4Sm90ELb1ELb0ELb0ELb1ELb0ELb0ELb1ELb0ELi3ELi1ELi1ELi1ELb0EEENS1_24CollectiveEpilogueBwdGQAISD_fSG_Li384ELb1ELb0EEENS1_25SingleTileBwdLPTSchedulerILb1ELi96ELb0EEEEEEEEEvNT_6ParamsE:
        /* <DEDUP_REMOVED lines=23> */
.L_x_3495:
[----:B------:R-:W-:Y:S05]  /*0170*/  BSYNC B0 ;  /* 0x0000000000007941 */ /* 0x000fea0003800000 */
.L_x_3494:
        /* <DEDUP_REMOVED lines=34> */
.L_x_3496:
        /* <DEDUP_REMOVED lines=20> */
.L_x_3497:
        /* <DEDUP_REMOVED lines=9> */
.L_x_3500:
        /* <DEDUP_REMOVED lines=32> */
.L_x_3501:
[----:B------:R-:W1:Y:S01]  /*0770*/  LDC R3, c[0x0][0x8cc] ;  /* 0x00023300ff037b82 */ /* 0x000e620000000800 */
[----:B------:R-:W-:Y:S01]  /*0780*/  IMAD.U32 R152, RZ, RZ, UR4 ;  /* 0x00000004ff987e24 */ /* 0x000fe2000f8e00ff */
[----:B-1----:R-:W-:-:S13]  /*0790*/  ISETP.NE.AND P0, PT, R3, 0x1, PT ;  /* 0x000000010300780c */ /* 0x002fda0003f05270 */
[----:B------:R-:W1:Y:S02]  /*07a0*/  @P0 LDC.64 R4, c[0x0][0x8d0] ;  /* 0x00023400ff040b82 */ /* 0x000e640000000a00 */
[----:B-1----:R-:W-:-:S05]  /*07b0*/  @P0 IMAD.HI.U32 R0, R4, UR4, RZ ;  /* 0x0000000404000c27 */ /* 0x002fca000f8e00ff */
[----:B------:R-:W-:-:S05]  /*07c0*/  @P0 SHF.R.U32.HI R152, RZ, R5, R0 ;  /* 0x00000005ff980219 */ /* 0x000fca0000011600 */
[----:B------:R-:W-:-:S07]  /*07d0*/  IMAD R0, R152, R3, RZ ;  /* 0x0000000398007224 */ /* 0x000fce00078e02ff */
.L_x_3502:
        /* <DEDUP_REMOVED lines=20> */
.L_x_3503:
        /* <DEDUP_REMOVED lines=10> */
.L_x_3505:
[----:B------:R-:W1:Y:S02]  /*09c0*/  LDC R0, c[0x0][0x8f4] ;  /* 0x00023d00ff007b82 */ /* 0x000e640000000800 */
.L_x_3504:
        /* <DEDUP_REMOVED lines=14> */
[----:B--2---:R-:W-:-:S06]  /*0ab0*/  IMAD.WIDE R22, R19, 0x4, R22 ;  /* 0x0000000413167825 */ /* 0x004fcc00078e0216 */
[----:B------:R2:W5:Y:S01]  /*0ac0*/  LDG.E R22, desc[UR38][R22.64] ;  /* 0x0000002616167981 */ /* 0x000562000c1e1900 */
[----:B------:R-:W-:Y:S05]  /*0ad0*/  BRA `(.L_x_3508) ;  /* 0x0000000000287947 */ /* 0x000fea0003800000 */
.L_x_3507:
        /* <DEDUP_REMOVED lines=10> */
.L_x_3508:
        /* <DEDUP_REMOVED lines=8> */
.L_x_3509:
        /* <DEDUP_REMOVED lines=9> */
.L_x_3510:
        /* <DEDUP_REMOVED lines=87> */
.L_x_3513:
        /* <DEDUP_REMOVED lines=15> */
.L_x_3512:
        /* <DEDUP_REMOVED lines=20> */
.L_x_3515:
        /* <DEDUP_REMOVED lines=15> */
.L_x_3514:
        /* <DEDUP_REMOVED lines=8> */
.L_x_3612:
        /* <DEDUP_REMOVED lines=21> */
.L_x_3517:
        /* <DEDUP_REMOVED lines=9> */
[----:B------:R-:W-:-:S02]  /*1780*/  LOP3.LUT R15, R0, 0x7ffffffc, RZ, 0xc0, !PT ;  /* 0x7ffffffc000f7812 */ /* 0x000fc400078ec0ff */
[----:B------:R-:W-:Y:S02]  /*1790*/  CS2R R116, SRZ ;  /* 0x0000000000747805 */ /* 0x000fe4000001ff00 */
[--C-:B------:R-:W-:Y:S02]  /*17a0*/  SHF.R.S32.HI R0, RZ, 0x1, R8.reuse ;  /* 0x00000001ff007819 */ /* 0x100fe40000011408 */
[----:B------:R-:W-:Y:S02]  /*17b0*/  CS2R R114, SRZ ;  /* 0x0000000000727805 */ /* 0x000fe4000001ff00 */
[----:B------:R-:W-:Y:S01]  /*17c0*/  SHF.R.S32.HI R11, RZ, 0x1f, R8 ;  /* 0x0000001fff0b7819 */ /* 0x000fe20000011408 */
[----:B------:R-:W-:Y:S01]  /*17d0*/  IMAD.IADD R15, R2, 0x1, -R15 ;  /* 0x00000001020f7824 */ /* 0x000fe200078e0a0f */
[----:B---3--:R-:W-:Y:S02]  /*17e0*/  SHF.R.S32.HI R10, RZ, 0x1f, R9 ;  /* 0x0000001fff0a7819 */ /* 0x008fe40000011409 */
        /* <DEDUP_REMOVED lines=87> */
.L_x_3529:
[----:B------:R-:W-:-:S13]  /*1d60*/  ISETP.NE.AND P0, PT, R10, 0x3, PT ;  /* 0x000000030a00780c */ /* 0x000fda0003f05270 */
[----:B---3--:R-:W-:Y:S05]  /*1d70*/  @!P0 BRA `(.L_x_3519) ;  /* 0x0000000000048947 */ /* 0x008fea0003800000 */
[----:B------:R-:W-:Y:S01]  /*1d80*/  BPT.TRAP 0x1 ;  /* 0x000000040000795c */ /* 0x000fe20000300000 */
.L_x_3519:
[----:B------:R-:W-:Y:S02]  /*1d90*/  LEA R3, R2, UR36, 0x3 ;  /* 0x0000002402037c11 */ /* 0x000fe4000f8e18ff */
[----:B------:R-:W-:-:S04]  /*1da0*/  SHF.L.U32 R12, R7, 0x1f, RZ ;  /* 0x0000001f070c7819 */ /* 0x000fc800000006ff */
[----:B------:R3:W4:Y:S01]  /*1db0*/  SYNCS.PHASECHK.TRANS64.TRYWAIT P1, [R3+URZ+0x36410], R12 ;  /* 0x0364100c030075a7 */ /* 0x000722000802017f */
[----:B------:R-:W-:Y:S05]  /*1dc0*/  @!P0 BRA `(.L_x_3520) ;  /* 0x0000000000048947 */ /* 0x000fea0003800000 */
[----:B------:R-:W-:Y:S01]  /*1dd0*/  BPT.TRAP 0x1 ;  /* 0x000000040000795c */ /* 0x000fe20000300000 */
.L_x_3520:
[----:B----4-:R-:W-:Y:S05]  /*1de0*/  @P1 BRA `(.L_x_3521) ;  /* 0x0000000000081947 */ /* 0x010fea0003800000 */
[----:B------:R-:W4:Y:S02]  /*1df0*/  SYNCS.PHASECHK.TRANS64.TRYWAIT P1, [R3+URZ+0x36410], R12 ;  /* 0x0364100c030075a7 */ /* 0x000f24000802017f */
[----:B----4-:R-:W-:Y:S05]  /*1e00*/  @!P1 BRA `(.L_x_3522) ;  /* 0x0000007000849947 */ /* 0x010fea0003800000 */
.L_x_3521:
        /* <DEDUP_REMOVED lines=103> */
.L_x_3523:
[----:B---3--:R-:W-:-:S04]  /*2480*/  SHF.L.U32 R14, R5, 0x1f, RZ ;  /* 0x0000001f050e7819 */ /* 0x008fc800000006ff */
[----:B------:R3:W1:Y:S01]  /*2490*/  SYNCS.PHASECHK.TRANS64.TRYWAIT P1, [UR36+0x36430], R14 ;  /* 0x0364300eff0075a7 */ /* 0x0006620008020164 */
[----:B------:R-:W-:Y:S05]  /*24a0*/  @!P0 BRA `(.L_x_3524) ;  /* 0x0000000000048947 */ /* 0x000fea0003800000 */
[----:B------:R-:W-:Y:S01]  /*24b0*/  BPT.TRAP 0x1 ;  /* 0x000000040000795c */ /* 0x000fe20000300000 */
.L_x_3524:
[----:B-1----:R-:W-:Y:S05]  /*24c0*/  @P1 BRA `(.L_x_3525) ;  /* 0x0000000000081947 */ /* 0x002fea0003800000 */
[----:B------:R-:W1:Y:S02]  /*24d0*/  SYNCS.PHASECHK.TRANS64.TRYWAIT P1, [UR36+0x36430], R14 ;  /* 0x0364300eff0075a7 */ /* 0x000e640008020164 */
[----:B-1----:R-:W-:Y:S05]  /*24e0*/  @!P1 BRA `(.L_x_3526) ;  /* 0x0000006800e09947 */ /* 0x002fea0003800000 */
.L_x_3525:
[----:B------:R-:W-:Y:S01]  /*24f0*/  UIADD3 UR5, UR36, 0x2a000, URZ ;  /* 0x0002a00024057890 */ /* 0x000fe2000fffe03f */
[----:B------:R-:W-:Y:S01]  /*2500*/  WARPGROUP.ARRIVE ;  /* 0x00000000000079c5 */ /* 0x000fe20000000000 */
[----:B------:R-:W-:Y:S01]  /*2510*/  UIADD3 UR4, UR4, 0x9000, URZ ;  /* 0x0000900004047890 */ /* 0x000fe2000fffe03f */
[----:B------:R-:W-:Y:S01]  /*2520*/  IMAD R15, R16, 0x40, R6 ;  /* 0x00000040100f7824 */ /* 0x000fe200078e0206 */
[----:B------:R-:W-:Y:S01]  /*2530*/  USHF.R.U32.HI UR6, URZ, 0x4, UR5 ;  /* 0x000000043f067899 */ /* 0x000fe20008011605 */
[----:B------:R-:W-:Y:S01]  /*2540*/  LEA R156, R6, UR36, 0x2 ;  /* 0x00000024069c7c11 */ /* 0x000fe2000f8e10ff */
        /* <DEDUP_REMOVED lines=17> */
[----:B------:R-:W-:Y:S01]  /*2660*/  FSEL R137, R137, -INF , P1 ;  /* 0xff80000089897808 */ /* 0x000fe20000800000 */
        /* <DEDUP_REMOVED lines=12> */
[----:B--2---:R-:W-:-:S02]  /*2730*/  FSEL R23, R140, -INF , P2 ;  /* 0xff8000008c177808 */ /* 0x004fc40001000000 */
[----:B------:R-:W-:Y:S02]  /*2740*/  VIMNMX R14, R9, R14, PT ;  /* 0x0000000e090e7248 */ /* 0x000fe40003fe0100 */
[----:B------:R-:W-:Y:S01]  /*2750*/  FSEL R141, R141, -INF , P3 ;  /* 0xff8000008d8d7808 */ /* 0x000fe20001800000 */
[--C-:B------:R-:W-:Y:S01]  /*2760*/  FFMA.FTZ R22, R23, UR40, -R12.reuse ;  /* 0x0000002817167c23 */ /* 0x100fe2000801080c */
[C---:B------:R-:W-:Y:S01]  /*2770*/  ISETP.GT.AND P2, PT, R14.reuse, RZ, PT ;  /* 0x000000ff0e00720c */ /* 0x040fe20003f44270 */
[----:B------:R-:W1:Y:S01]  /*2780*/  MUFU.EX2 R21, R21 ;  /* 0x0000001500157308 */ /* 0x000e620000000800 */
[----:B------:R-:W-:Y:S01]  /*2790*/  ISETP.GT.AND P3, PT, R14, 0x1, PT ;  /* 0x000000010e00780c */ /* 0x000fe20003f64270 */
[----:B------:R-:W-:Y:S01]  /*27a0*/  FFMA.FTZ R23, R141, UR40, -R12 ;  /* 0x000000288d177c23 */ /* 0x000fe2000801080c */
[----:B------:R-:W-:Y:S02]  /*27b0*/  FSEL R138, R138, -INF , P2 ;  /* 0xff8000008a8a7808 */ /* 0x000fe40001000000 */
[----:B------:R-:W-:-:S02]  /*27c0*/  ISETP.GT.AND P2, PT, R14, 0x8, PT ;  /* 0x000000080e00780c */ /* 0x000fc40003f44270 */
[----:B------:R-:W-:Y:S01]  /*27d0*/  FSEL R145, R145, -INF , P6 ;  /* 0xff80000091917808 */ /* 0x000fe20003000000 */
[--C-:B------:R-:W-:Y:S01]  /*27e0*/  FFMA.FTZ R136, R138, UR40, -R13.reuse ;  /* 0x000000288a887c23 */ /* 0x100fe2000801080d */
[----:B------:R-:W-:Y:S01]  /*27f0*/  FSEL R138, R139, -INF , P3 ;  /* 0xff8000008b8a7808 */ /* 0x000fe20001800000 */
[----:B------:R-:W-:Y:S01]  /*2800*/  MUFU.EX2 R22, R22 ;  /* 0x0000001600167308 */ /* 0x000fe20000000800 */
[----:B------:R-:W-:Y:S02]  /*2810*/  ISETP.GT.AND P6, PT, R14, 0x9, PT ;  /* 0x000000090e00780c */ /* 0x000fe40003fc4270 */
[----:B------:R-:W-:Y:S01]  /*2820*/  FSEL R15, R144, -INF , P4 ;  /* 0xff800000900f7808 */ /* 0x000fe20002000000 */
[--C-:B------:R-:W-:Y:S01]  /*2830*/  FFMA.FTZ R137, R138, UR40, -R13.reuse ;  /* 0x000000288a897c23 */ /* 0x100fe2000801080d */
[----:B------:R-:W-:Y:S02]  /*2840*/  FSEL R141, R148, -INF , P5 ;  /* 0xff800000948d7808 */ /* 0x000fe40002800000 */
[----:B------:R-:W-:Y:S01]  /*2850*/  FSEL R142, R142, -INF , P2 ;  /* 0xff8000008e8e7808 */ /* 0x000fe20001000000 */
[----:B------:R-:W2:Y:S01]  /*2860*/  MUFU.EX2 R23, R23 ;  /* 0x0000001700177308 */ /* 0x000ea20000000800 */
[C---:B------:R-:W-:Y:S01]  /*2870*/  ISETP.GT.AND P5, PT, R14.reuse, 0x10, PT ;  /* 0x000000100e00780c */ /* 0x040fe20003fa4270 */
[--C-:B------:R-:W-:Y:S01]  /*2880*/  FFMA.FTZ R140, R15, UR40, -R12.reuse ;  /* 0x000000280f8c7c23 */ /* 0x100fe2000801080c */
[----:B------:R-:W-:Y:S01]  /*2890*/  ISETP.GT.AND P4, PT, R14, 0x11, PT ;  /* 0x000000110e00780c */ /* 0x000fe20003f84270 */
[----:B------:R-:W-:Y:S01]  /*28a0*/  FFMA.FTZ R139, R142, UR40, -R13 ;  /* 0x000000288e8b7c23 */ /* 0x000fe2000801080d */
[C---:B------:R-:W-:Y:S01]  /*28b0*/  ISETP.GT.AND P3, PT, R14.reuse, 0x18, PT ;  /* 0x000000180e00780c */ /* 0x040fe20003f64270 */
[--C-:B------:R-:W-:Y:S01]  /*28c0*/  FFMA.FTZ R142, R145, UR40, -R12.reuse ;  /* 0x00000028918e7c23 */ /* 0x100fe2000801080c */
[----:B------:R-:W-:Y:S01]  /*28d0*/  ISETP.GT.AND P2, PT, R14, 0x19, PT ;  /* 0x000000190e00780c */ /* 0x000fe20003f44270 */
[----:B------:R-:W-:Y:S01]  /*28e0*/  MUFU.EX2 R136, R136 ;  /* 0x0000008800887308 */ /* 0x000fe20000000800 */
[----:B------:R-:W-:Y:S01]  /*28f0*/  FSEL R14, R143, -INF , P6 ;  /* 0xff8000008f0e7808 */ /* 0x000fe20003000000 */
[----:B------:R-:W-:Y:S01]  /*2900*/  FFMA.FTZ R141, R141, UR40, -R12 ;  /* 0x000000288d8d7c23 */ /* 0x000fe2000801080c */
[----:B------:R-:W-:-:S02]  /*2910*/  FSEL R149, R149, -INF , P1 ;  /* 0xff80000095957808 */ /* 0x000fc40000800000 */
[----:B------:R-:W-:Y:S01]  /*2920*/  FSEL R146, R146, -INF , P5 ;  /* 0xff80000092927808 */ /* 0x000fe20002800000 */
[--C-:B------:R-:W-:Y:S01]  /*2930*/  FFMA.FTZ R148, R14, UR40, -R13.reuse ;  /* 0x000000280e947c23 */ /* 0x100fe2000801080d */
[----:B------:R-:W-:Y:S01]  /*2940*/  FSEL R150, R150, -INF , P3 ;  /* 0xff80000096967808 */ /* 0x000fe20001800000 */
[----:B------:R-:W3:Y:S01]  /*2950*/  MUFU.EX2 R137, R137 ;  /* 0x0000008900897308 */ /* 0x000ee20000000800 */
[----:B------:R-:W-:Y:S01]  /*2960*/  FSEL R14, R151, -INF , P2 ;  /* 0xff800000970e7808 */ /* 0x000fe20001000000 */
[----:B------:R-:W-:Y:S01]  /*2970*/  FFMA.FTZ R144, R149, UR40, -R12 ;  /* 0x0000002895907c23 */ /* 0x000fe2000801080c */
[----:B------:R-:W-:Y:S01]  /*2980*/  FSEL R12, R147, -INF , P4 ;  /* 0xff800000930c7808 */ /* 0x000fe20002000000 */
[----:B------:R-:W-:Y:S02]  /*2990*/  WARPGROUP.DEPBAR.LE gsb0, 0x0 ;  /* 0x00008000000079c5 */ /* 0x000fe40000010000 */
[----:B------:R-:W-:Y:S01]  /*29a0*/  WARPGROUP.ARRIVE ;  /* 0x00000000000079c5 */ /* 0x000fe20000000000 */
[--C-:B------:R-:W-:Y:S01]  /*29b0*/  FFMA.FTZ R149, R146, UR40, -R13.reuse ;  /* 0x0000002892957c23 */ /* 0x100fe2000801080d */
[----:B------:R-:W-:Y:S01]  /*29c0*/  MUFU.EX2 R139, R139 ;  /* 0x0000008b008b7308 */ /* 0x000fe20000000800 */
[--C-:B------:R-:W-:Y:S01]  /*29d0*/  FFMA.FTZ R146, R150, UR40, -R13.reuse ;  /* 0x0000002896927c23 */ /* 0x100fe2000801080d */
[--C-:B------:R-:W-:Y:S01]  /*29e0*/  FFMA.FTZ R147, R14, UR40, -R13.reuse ;  /* 0x000000280e937c23 */ /* 0x100fe2000801080d */
[----:B------:R-:W-:Y:S01]  /*29f0*/  FFMA.FTZ R145, R12, UR40, -R13 ;  /* 0x000000280c917c23 */ /* 0x000fe2000801080d */
[----:B------:R-:W-:Y:S01]  /*2a00*/  HGMMA.64x32x16.F32.BF16 R120, gdesc[UR8], R120, gsb0 ;  /* 0x00600000087879f0 */ /* 0x000fe20008001878 */
[----:B------:R-:W-:Y:S01]  /*2a10*/  UIADD3 UR10, UR6, 0x4, URZ ;  /* 0x00000004060a7890 */ /* 0x000fe2000fffe03f */
[----:B-1----:R-:W-:Y:S01]  /*2a20*/  F2FP.BF16.F32.PACK_AB R12, R21, R20 ;  /* 0x00000014150c723e */ /* 0x002fe200000010ff */
[----:B------:R-:W-:Y:S01]  /*2a30*/  UIADD3 UR8, UR4, 0x4, URZ ;  /* 0x0000000404087890 */ /* 0x000fe2000fffe03f */
[----:B------:R-:W1:Y:S01]  /*2a40*/  MUFU.EX2 R148, R148 ;  /* 0x0000009400947308 */ /* 0x000e620000000800 */
[----:B------:R-:W-:Y:S01]  /*2a50*/  UMOV UR11, 0x40000040 ;  /* 0x40000040000b7882 */ /* 0x000fe20000000000 */
[----:B------:R-:W-:Y:S01]  /*2a60*/  UMOV UR9, 0x40000040 ;  /* 0x4000004000097882 */ /* 0x000fe20000000000 */
[----:B--2---:R-:W-:-:S02]  /*2a70*/  F2FP.BF16.F32.PACK_AB R14, R23, R22 ;  /* 0x00000016170e723e */ /* 0x004fc400000010ff */
[----:B---3--:R-:W-:-:S03]  /*2a80*/  F2FP.BF16.F32.PACK_AB R13, R137, R136 ;  /* 0x00000088890d723e */ /* 0x008fc600000010ff */
[----:B------:R-:W-:Y:S08]  /*2a90*/  MUFU.EX2 R140, R140 ;  /* 0x0000008c008c7308 */ /* 0x000ff00000000800 */
[----:B------:R-:W-:Y:S01]  /*2aa0*/  MUFU.EX2 R151, R142 ;  /* 0x0000008e00977308 */ /* 0x000fe20000000800 */
[----:B-1----:R-:W-:-:S07]  /*2ab0*/  F2FP.BF16.F32.PACK_AB R15, R148, R139 ;  /* 0x0000008b940f723e */ /* 0x002fce00000010ff */
[----:B------:R-:W-:Y:S08]  /*2ac0*/  MUFU.EX2 R141, R141 ;  /* 0x0000008d008d7308 */ /* 0x000ff00000000800 */
[----:B------:R-:W-:Y:S08]  /*2ad0*/  MUFU.EX2 R144, R144 ;  /* 0x0000009000907308 */ /* 0x000ff00000000800 */
[----:B------:R-:W-:Y:S08]  /*2ae0*/  MUFU.EX2 R149, R149 ;  /* 0x0000009500957308 */ /* 0x000ff00000000800 */
[----:B------:R-:W-:Y:S01]  /*2af0*/  MUFU.EX2 R150, R145 ;  /* 0x0000009100967308 */ /* 0x000fe20000000800 */
[----:B------:R-:W-:-:S02]  /*2b00*/  WARPGROUP.DEPBAR.LE gsb0, 0x0 ;  /* 0x00008000000079c5 */ /* 0x000fc40000010000 */
[----:B------:R-:W-:-:S05]  /*2b10*/  WARPGROUP.ARRIVE ;  /* 0x00000000000079c5 */ /* 0x000fca0000000000 */
[----:B------:R-:W-:Y:S01]  /*2b20*/  MUFU.EX2 R146, R146 ;  /* 0x0000009200927308 */ /* 0x000fe20000000800 */
[----:B------:R-:W-:Y:S01]  /*2b30*/  HGMMA.64x32x16.F32.BF16 R120, gdesc[UR8], R120, gsb0 ;  /* 0x00600000087879f0 */ /* 0x000fe20008001878 */
[----:B------:R-:W-:Y:S02]  /*2b40*/  UIADD3 UR10, UR6, 0x6, URZ ;  /* 0x00000006060a7890 */ /* 0x000fe4000fffe03f */
[----:B------:R-:W-:-:S04]  /*2b50*/  UIADD3 UR8, UR4, 0x6, URZ ;  /* 0x0000000604087890 */ /* 0x000fc8000fffe03f */
[----:B------:R-:W1:Y:S01]  /*2b60*/  MUFU.EX2 R147, R147 ;  /* 0x0000009300937308 */ /* 0x000e620000000800 */
        /* <DEDUP_REMOVED lines=78> */
[--C-:B------:R-:W-:Y:S01]  /*3050*/  FADD.FTZ R120, R121, -R138.reuse ;  /* 0x8000008a79787221 */ /* 0x100fe20000010000 */
[--C-:B------:R-:W-:Y:S01]  /*3060*/  FADD.FTZ R121, R124, -R138.reuse ;  /* 0x8000008a7c797221 */ /* 0x100fe20000010000 */
[--C-:B------:R-:W-:Y:S01]  /*3070*/  FADD.FTZ R124, R125, -R138.reuse ;  /* 0x8000008a7d7c7221 */ /* 0x100fe20000010000 */
[--C-:B---3--:R-:W-:Y:S01]  /*3080*/  FADD.FTZ R126, R126, -R143.reuse ;  /* 0x8000008f7e7e7221 */ /* 0x108fe20000010000 */
[----:B------:R-:W-:Y:S01]  /*3090*/  FMUL.FTZ R21, R21, R120 ;  /* 0x0000007815157220 */ /* 0x000fe20000410000 */
[--C-:B------:R-:W-:Y:S01]  /*30a0*/  FADD.FTZ R120, R123, -R143.reuse ;  /* 0x8000008f7b787221 */ /* 0x100fe20000010000 */
[----:B-1----:R-:W-:Y:S01]  /*30b0*/  F2FP.BF16.F32.PACK_AB R123, R147, R146 ;  /* 0x00000092937b723e */ /* 0x002fe200000010ff */
[----:B----4-:R-:W-:Y:S01]  /*30c0*/  FMUL.FTZ R14, R22, R121 ;  /* 0x00000079160e7220 */ /* 0x010fe20000410000 */
[--C-:B------:R-:W-:Y:S01]  /*30d0*/  FADD.FTZ R121, R122, -R143.reuse ;  /* 0x8000008f7a797221 */ /* 0x100fe20000010000 */
[----:B------:R-:W-:Y:S01]  /*30e0*/  FMUL.FTZ R137, R137, R120 ;  /* 0x0000007889897220 */ /* 0x000fe20000410000 */
[----:B------:R-:W-:Y:S01]  /*30f0*/  F2FP.BF16.F32.PACK_AB R120, R151, R140 ;  /* 0x0000008c9778723e */ /* 0x000fe200000010ff */
[--C-:B------:R-:W-:Y:S01]  /*3100*/  FADD.FTZ R13, R128, -R138.reuse ;  /* 0x8000008a800d7221 */ /* 0x100fe20000010000 */
[----:B------:R-:W-:Y:S01]  /*3110*/  FMUL.FTZ R136, R136, R121 ;  /* 0x0000007988887220 */ /* 0x000fe20000410000 */
[----:B------:R-:W-:Y:S01]  /*3120*/  F2FP.BF16.F32.PACK_AB R122, R144, R141 ;  /* 0x0000008d907a723e */ /* 0x000fe200000010ff */
[--C-:B------:R-:W-:Y:S01]  /*3130*/  FADD.FTZ R12, R129, -R138.reuse ;  /* 0x8000008a810c7221 */ /* 0x100fe20000010000 */
[----:B------:R-:W-:Y:S01]  /*3140*/  F2FP.BF16.F32.PACK_AB R121, R150, R149 ;  /* 0x000000959679723e */ /* 0x000fe200000010ff */
[--C-:B------:R-:W-:Y:S01]  /*3150*/  FADD.FTZ R127, R127, -R143.reuse ;  /* 0x8000008f7f7f7221 */ /* 0x100fe20000010000 */
[--C-:B------:R-:W-:Y:S01]  /*3160*/  FADD.FTZ R132, R132, -R138.reuse ;  /* 0x8000008a84847221 */ /* 0x100fe20000010000 */
[----:B------:R-:W-:Y:S01]  /*3170*/  FADD.FTZ R133, R133, -R138 ;  /* 0x8000008a85857221 */ /* 0x000fe20000010000 */
[--C-:B------:R-:W-:Y:S01]  /*3180*/  FADD.FTZ R130, R130, -R143.reuse ;  /* 0x8000008f82827221 */ /* 0x100fe20000010000 */
[----:B------:R1:W-:Y:S01]  /*3190*/  STSM.16.M88.4 [R17], R120 ;  /* 0x0000007811007844 */ /* 0x0003e20000000200 */
[--C-:B------:R-:W-:Y:S01]  /*31a0*/  FADD.FTZ R131, R131, -R143.reuse ;  /* 0x8000008f83837221 */ /* 0x100fe20000010000 */
[--C-:B------:R-:W-:Y:S01]  /*31b0*/  FADD.FTZ R15, R134, -R143.reuse ;  /* 0x8000008f860f7221 */ /* 0x100fe20000010000 */
[----:B------:R-:W-:Y:S01]  /*31c0*/  FADD.FTZ R22, R135, -R143 ;  /* 0x8000008f87167221 */ /* 0x000fe20000010000 */
[----:B------:R-:W-:Y:S01]  /*31d0*/  @!PT LDS RZ, [RZ] ;  /* 0x00000000fffff984 */ /* 0x000fe20000000800 */
[----:B------:R-:W-:Y:S01]  /*31e0*/  @!PT LDS RZ, [RZ] ;  /* 0x00000000fffff984 */ /* 0x000fe20000000800 */
[----:B------:R-:W-:Y:S01]  /*31f0*/  @!PT LDS RZ, [RZ] ;  /* 0x00000000fffff984 */ /* 0x000fe20000000800 */
[----:B------:R-:W-:Y:S01]  /*3200*/  @!PT LDS RZ, [RZ] ;  /* 0x00000000fffff984 */ /* 0x000fe20000000800 */
[----:B------:R2:W-:Y:S06]  /*3210*/  MEMBAR.ALL.CTA ;  /* 0x0000000000007992 */ /* 0x0005ec0000008000 */
[----:B--2---:R-:W2:Y:S01]  /*3220*/  FENCE.VIEW.ASYNC.S ;  /* 0x00000000000073c6 */ /* 0x004ea20000000000 */
[----:B------:R-:W-:Y:S01]  /*3230*/  FMUL.FTZ R20, R20, R157 ;  /* 0x0000009d14147220 */ /* 0x000fe20000410000 */
        /* <DEDUP_REMOVED lines=11> */
[----:B------:R-:W-:-:S02]  /*32f0*/  F2FP.BF16.F32.PACK_AB R12, R21, R20 ;  /* 0x00000014150c723e */ /* 0x000fc400000010ff */
[----:B------:R-:W-:Y:S02]  /*3300*/  F2FP.BF16.F32.PACK_AB R20, R124, R13 ;  /* 0x0000000d7c14723e */ /* 0x000fe400000010ff */
[----:B------:R-:W-:Y:S02]  /*3310*/  F2FP.BF16.F32.PACK_AB R14, R23, R14 ;  /* 0x0000000e170e723e */ /* 0x000fe400000010ff */
[----:B------:R-:W-:Y:S02]  /*3320*/  F2FP.BF16.F32.PACK_AB R13, R137, R136 ;  /* 0x00000088890d723e */ /* 0x000fe400000010ff */
[----:B------:R-:W-:Y:S02]  /*3330*/  F2FP.BF16.F32.PACK_AB R15, R148, R139 ;  /* 0x0000008b940f723e */ /* 0x000fe400000010ff */
[----:B------:R-:W-:Y:S01]  /*3340*/  F2FP.BF16.F32.PACK_AB R22, R133, R132 ;  /* 0x000000848516723e */ /* 0x000fe200000010ff */
[----:B--2---:R-:W-:Y:S01]  /*3350*/  BAR.SYNC.DEFER_BLOCKING 0x9, 0x180 ;  /* 0x0246000000007b1d */ /* 0x004fe20000010000 */
[----:B------:R-:W-:-:S02]  /*3360*/  F2FP.BF16.F32.PACK_AB R21, R131, R130 ;  /* 0x000000828315723e */ /* 0x000fc400000010ff */
[----:B------:R-:W-:-:S03]  /*3370*/  F2FP.BF16.F32.PACK_AB R23, R147, R146 ;  /* 0x000000929317723e */ /* 0x000fc600000010ff */
        /* <DEDUP_REMOVED lines=82> */
.L_x_3527:
        /* <DEDUP_REMOVED lines=60> */
.L_x_3528:
        /* <DEDUP_REMOVED lines=62> */
.L_x_3511:
[----:B------:R-:W-:Y:S05]  /*4040*/  @P0 BRA `(.L_x_3506) ;  /* 0x0000004c00bc0947 */ /* 0x000fea0003800000 */
[----:B---3--:R-:W1:Y:S01]  /*4050*/  LDC.64 R2, c[0x0][0x878] ;  /* 0x00021e00ff027b82 */ /* 0x008e620000000a00 */
[----:B------:R-:W3:Y:S07]  /*4060*/  S2R R0, SR_TID.X ;  /* 0x0000000000007919 */ /* 0x000eee0000002100 */
[----:B------:R-:W4:Y:S01]  /*4070*/  S2UR UR5, SR_CgaCtaId ;  /* 0x00000000000579c3 */ /* 0x000f220000008800 */
[----:B------:R-:W-:-:S07]  /*4080*/  UMOV UR4, 0x400 ;  /* 0x0000040000047882 */ /* 0x000fce0000000000 */
[----:B------:R-:W5:Y:S01]  /*4090*/  LDC.64 R12, c[0x0][0x818] ;  /* 0x00020600ff0c7b82 */ /* 0x000f620000000a00 */
[----:B-1----:R-:W-:-:S07]  /*40a0*/  ISETP.NE.U32.AND P0, PT, R2, RZ, PT ;  /* 0x000000ff0200720c */ /* 0x002fce0003f05070 */
[----:B------:R-:W1:Y:S01]  /*40b0*/  LDC.64 R16, c[0x0][0x840] ;  /* 0x00021000ff107b82 */ /* 0x000e620000000a00 */
[----:B------:R-:W-:-:S07]  /*40c0*/  ISETP.NE.AND.EX P0, PT, R3, RZ, PT, P0 ;  /* 0x000000ff0300720c */ /* 0x000fce0003f05300 */
[----:B------:R-:W4:Y:S08]  /*40d0*/  LDC R2, c[0x0][0x850] ;  /* 0x00021400ff027b82 */ /* 0x000f300000000800 */
[----:B------:R-:W2:Y:S08]  /*40e0*/  @P0 LDC.64 R4, c[0x0][0x878] ;  /* 0x00021e00ff040b82 */ /* 0x000eb00000000a00 */
[----:B------:R-:W5:Y:S08]  /*40f0*/  LDC.64 R14, c[0x0][0x820] ;  /* 0x00020800ff0e7b82 */ /* 0x000f700000000a00 */
[----:B------:R-:W5:Y:S01]  /*4100*/  LDC.64 R20, c[0x0][0x848] ;  /* 0x00021200ff147b82 */ /* 0x000f620000000a00 */
[----:B--2---:R-:W-:-:S07]  /*4110*/  @P0 IMAD.WIDE R4, R19, 0x4, R4 ;  /* 0x0000000413040825 */ /* 0x004fce00078e0204 */
[----:B------:R-:W2:Y:S01]  /*4120*/  LDC.64 R22, c[0x0][0x800] ;  /* 0x00020000ff167b82 */ /* 0x000ea20000000a00 */
[----:B------:R-:W5:Y:S07]  /*4130*/  @P0 LDG.E R4, desc[UR38][R4.64] ;  /* 0x0000002604040981 */ /* 0x000f6e000c1e1900 */
[----:B------:R-:W-:Y:S01]  /*4140*/  BAR.SYNC.DEFER_BLOCKING 0x1, 0x180 ;  /* 0x0046000000007b1d */ /* 0x000fe20000010000 */
[----:B----4-:R-:W-:Y:S01]  /*4150*/  ISETP.NE.AND P1, PT, R2, 0x1, PT ;  /* 0x000000010200780c */ /* 0x010fe20003f25270 */
[----:B---3--:R-:W-:Y:S01]  /*4160*/  VIADD R2, R0, 0xffffff80 ;  /* 0xffffff8000027836 */ /* 0x008fe20000000000 */
[----:B------:R-:W-:-:S03]  /*4170*/  ULEA UR4, UR5, UR4, 0x18 ;  /* 0x0000000405047291 */ /* 0x000fc6000f8ec03f */
[----:B------:R-:W-:Y:S01]  /*4180*/  BSSY B0, `(.L_x_3530) ;  /* 0x0000052000007945 */ /* 0x000fe20003800000 */
[----:B------:R-:W-:-:S04]  /*4190*/  SHF.R.S32.HI R3, RZ, 0x1f, R2 ;  /* 0x0000001fff037819 */ /* 0x000fc80000011402 */
[----:B------:R-:W-:-:S03]  /*41a0*/  LEA.HI R6, R3, R2, RZ, 0x7 ;  /* 0x0000000203067211 */ /* 0x000fc600078f38ff */
[----:B------:R-:W3:Y:S01]  /*41b0*/  @P1 LDC R8, c[0x0][0x854] ;  /* 0x00021500ff081b82 */ /* 0x000ee20000000800 */
[----:B------:R-:W-:Y:S02]  /*41c0*/  LOP3.LUT R3, R6, 0x3fffff80, RZ, 0xc0, !PT ;  /* 0x3fffff8006037812 */ /* 0x000fe400078ec0ff */
[----:B------:R-:W-:-:S03]  /*41d0*/  SHF.R.S32.HI R6, RZ, 0x7, R6 ;  /* 0x00000007ff067819 */ /* 0x000fc60000011406 */
[----:B------:R-:W-:Y:S02]  /*41e0*/  IMAD.IADD R3, R2, 0x1, -R3 ;  /* 0x0000000102037824 */ /* 0x000fe400078e0a03 */
[----:B------:R-:W4:Y:S02]  /*41f0*/  @P1 LDC R10, c[0x0][0x858] ;  /* 0x00021600ff0a1b82 */ /* 0x000f240000000800 */
[----:B------:R-:W-:-:S04]  /*4200*/  IMAD R6, R6, 0x600, R3 ;  /* 0x0000060006067824 */ /* 0x000fc800078e0203 */
[----:B------:R-:W-:Y:S02]  /*4210*/  IMAD.SHL.U32 R6, R6, 0x4, RZ ;  /* 0x0000000406067824 */ /* 0x000fe400078e00ff */
[----:B---3--:R-:W-:-:S03]  /*4220*/  @P1 IMAD.HI.U32 R3, R153, R8, RZ ;  /* 0x0000000899031227 */ /* 0x008fc600078e00ff */
[----:B------:R-:W-:-:S05]  /*4230*/  LEA R8, R6, UR4, 0x2 ;  /* 0x0000000406087c11 */ /* 0x000fca000f8e10ff */
[----:B------:R3:W-:Y:S01]  /*4240*/  STS.128 [R8], R24 ;  /* 0x0000001808007388 */ /* 0x0007e20000000c00 */
[----:B----4-:R-:W-:Y:S01]  /*4250*/  @P1 SHF.R.U32.HI R153, RZ, R10, R3 ;  /* 0x0000000aff991219 */ /* 0x010fe20000011603 */
[----:B------:R-:W-:Y:S02]  /*4260*/  IMAD R3, R152, 0x4800, RZ ;  /* 0x0000480098037824 */ /* 0x000fe400078e02ff */
[----:B------:R4:W-:Y:S01]  /*4270*/  STS.128 [R8+0x800], R28 ;  /* 0x0008001c08007388 */ /* 0x0009e20000000c00 */
[----:B------:R-:W-:-:S03]  /*4280*/  SHF.R.S32.HI R9, RZ, 0x1f, R153 ;  /* 0x0000001fff097819 */ /* 0x000fc60000011499 */
[----:B------:R4:W-:Y:S02]  /*4290*/  STS.128 [R8+0x1000], R32 ;  /* 0x0010002008007388 */ /* 0x0009e40000000c00 */
[----:B-1----:R-:W-:Y:S02]  /*42a0*/  IMAD R10, R9, R16, RZ ;  /* 0x00000010090a7224 */ /* 0x002fe400078e02ff */
[----:B------:R4:W-:Y:S02]  /*42b0*/  STS.128 [R8+0x1800], R36 ;  /* 0x0018002408007388 */ /* 0x0009e40000000c00 */
[----:B------:R-:W-:Y:S02]  /*42c0*/  IMAD R11, R153, R17, R10 ;  /* 0x00000011990b7224 */ /* 0x000fe400078e020a */
[----:B------:R4:W-:Y:S01]  /*42d0*/  STS.128 [R8+0x2000], R40 ;  /* 0x0020002808007388 */ /* 0x0009e20000000c00 */
[----:B---3--:R-:W1:Y:S03]  /*42e0*/  LDC.64 R24, c[0x0][0x828] ;  /* 0x00020a00ff187b82 */ /* 0x008e660000000a00 */
        /* <DEDUP_REMOVED lines=13> */
[----:B-----5:R-:W-:-:S04]  /*43c0*/  @P0 IMAD R4, R19, 0x60, R4 ;  /* 0x0000006013040824 */ /* 0x020fc800078e0204 */
        /* <DEDUP_REMOVED lines=8> */
[----:B------:R-:W-:-:S03]  /*4450*/  IMAD R4, R9, R12, RZ ;  /* 0x0000000c09047224 */ /* 0x000fc600078e02ff */
[----:B------:R-:W-:Y:S01]  /*4460*/  LEA.HI.X.SX32 R7, R3, R5, 0x1, P1 ;  /* 0x0000000503077211 */ /* 0x000fe200008f0eff */
[----:B------:R-:W-:Y:S01]  /*4470*/  IMAD R9, R153, R13, R4 ;  /* 0x0000000d99097224 */ /* 0x000fe200078e0204 */
[----:B------:R-:W-:Y:S02]  /*4480*/  SHF.R.S32.HI R3, RZ, 0x1f, R19 ;  /* 0x0000001fff037819 */ /* 0x000fe40000011413 */
[----:B------:R-:W-:Y:S01]  /*4490*/  SEL R19, R19, RZ, !P0 ;  /* 0x000000ff13137207 */ /* 0x000fe20004000000 */
[--C-:B------:R-:W-:Y:S01]  /*44a0*/  IMAD.WIDE.U32 R4, R153, R12, R6.reuse ;  /* 0x0000000c99047225 */ /* 0x100fe200078e0006 */
[----:B------:R-:W-:Y:S02]  /*44b0*/  SEL R3, R3, RZ, !P0 ;  /* 0x000000ff03037207 */ /* 0x000fe40004000000 */
[----:B------:R-:W-:Y:S01]  /*44c0*/  ISETP.NE.AND P0, PT, R2, RZ, PT ;  /* 0x000000ff0200720c */ /* 0x000fe20003f05270 */
[----:B------:R-:W-:-:S04]  /*44d0*/  IMAD.WIDE.U32 R6, R153, R16, R6 ;  /* 0x0000001099067225 */ /* 0x000fc800078e0006 */
[----:B------:R-:W-:Y:S02]  /*44e0*/  IMAD.IADD R5, R5, 0x1, R9 ;  /* 0x0000000105057824 */ /* 0x000fe400078e0209 */
[----:B------:R-:W-:Y:S02]  /*44f0*/  IMAD.IADD R7, R7, 0x1, R11 ;  /* 0x0000000107077824 */ /* 0x000fe400078e020b */
[C---:B------:R-:W-:Y:S02]  /*4500*/  IMAD R10, R3.reuse, R14, RZ ;  /* 0x0000000e030a7224 */ /* 0x040fe400078e02ff */
[----:B------:R-:W-:Y:S02]  /*4510*/  IMAD R12, R3, R20, RZ ;  /* 0x00000014030c7224 */ /* 0x000fe400078e02ff */
[----:B------:R-:W-:-:S04]  /*4520*/  IMAD.WIDE.U32 R4, R19, R14, R4 ;  /* 0x0000000e13047225 */ /* 0x000fc800078e0004 */
[----:B------:R-:W-:Y:S01]  /*4530*/  IMAD.WIDE.U32 R6, R19, R20, R6 ;  /* 0x0000001413067225 */ /* 0x000fe200078e0006 */
[----:B--2---:R-:W-:-:S03]  /*4540*/  LEA R22, P1, R4, R22, 0x2 ;  /* 0x0000001604167211 */ /* 0x004fc600078210ff */
[C---:B------:R-:W-:Y:S01]  /*4550*/  IMAD R3, R19.reuse, R15, R10 ;  /* 0x0000000f13037224 */ /* 0x040fe200078e020a */
[----:B-1----:R-:W-:Y:S01]  /*4560*/  LEA R24, P2, R6, R24, 0x2 ;  /* 0x0000001806187211 */ /* 0x002fe200078410ff */
[----:B------:R-:W-:Y:S02]  /*4570*/  IMAD R19, R19, R21, R12 ;  /* 0x0000001513137224 */ /* 0x000fe400078e020c */
[----:B------:R-:W-:Y:S02]  /*4580*/  IMAD.IADD R3, R5, 0x1, R3 ;  /* 0x0000000105037824 */ /* 0x000fe400078e0203 */
[----:B------:R-:W-:-:S03]  /*4590*/  IMAD.IADD R2, R7, 0x1, R19 ;  /* 0x0000000107027824 */ /* 0x000fc600078e0213 */
[----:B------:R-:W-:Y:S02]  /*45a0*/  LEA.HI.X R3, R4, R23, R3, 0x2, P1 ;  /* 0x0000001704037211 */ /* 0x000fe400008f1403 */
[----:B------:R-:W-:Y:S01]  /*45b0*/  LEA.HI.X R2, R6, R25, R2, 0x2, P2 ;  /* 0x0000001906027211 */ /* 0x000fe200010f1402 */
[----:B----4-:R-:W-:Y:S06]  /*45c0*/  @P0 BRA `(.L_x_3531) ;  /* 0x0000000000340947 */ /* 0x010fec0003800000 */
[----:B------:R-:W-:Y:S01]  /*45d0*/  R2UR UR6, R24 ;  /* 0x00000000180672ca */ /* 0x000fe200000e0000 */
[----:B------:R-:W-:Y:S01]  /*45e0*/  UMOV UR5, 0x1200 ;  /* 0x0000120000057882 */ /* 0x000fe20000000000 */
[----:B------:R-:W-:Y:S01]  /*45f0*/  R2UR UR7, R2 ;  /* 0x00000000020772ca */ /* 0x000fe200000e0000 */
[----:B------:R-:W-:Y:S01]  /*4600*/  UMOV UR8, 0x0 ;  /* 0x0000000000087882 */ /* 0x000fe20000000000 */
[----:B------:R-:W-:Y:S01]  /*4610*/  PLOP3.LUT P0, PT, PT, PT, PT, 0x80, 0x0 ;  /* 0x000000000000781c */ /* 0x000fe20003f0f070 */
[----:B------:R-:W-:-:S12]  /*4620*/  UMOV UR9, 0x14f00000 ;  /* 0x14f0000000097882 */ /* 0x000fd80000000000 */
.L_x_3532:
[----:B------:R-:W-:Y:S01]  /*4630*/  @P0 ELECT P1, URZ, PT ;  /* 0x00000000003f082f */ /* 0x000fe20003820000 */
[----:B------:R1:W-:-:S12]  /*4640*/  UBLKRED.G.S.ADD.F32.RN [UR6], [UR4], UR5, desc[UR8] ;  /* 0x00000806040073bb */ /* 0x0003d800080a1405 */
[----:B------:R-:W-:Y:S02]  /*4650*/  @P1 PLOP3.LUT P0, PT, P1, PT, PT, 0x8, 0x0 ;  /* 0x000000000000181c */ /* 0x000fe40000f0e170 */
[----:B------:R-:W-:-:S11]  /*4660*/  PLOP3.LUT P1, PT, PT, PT, PT, 0x8, 0x0 ;  /* 0x000000000000781c */ /* 0x000fd60003f2e170 */
[----:B-1----:R-:W-:Y:S05]  /*4670*/  @P0 BRA.U.ANY `(.L_x_3532) ;  /* 0xfffffffd00ec0947 */ /* 0x002fea000393ffff */
[----:B------:R0:W-:Y:S01]  /*4680*/  UTMACMDFLUSH ;  /* 0x00000000000079b7 */ /* 0x0001e20000000000 */
[----:B------:R-:W-:-:S04]  /*4690*/  DEPBAR.LE SB0, 0x0 ;  /* 0x000080000000791a */ /* 0x000fc80000000000 */
.L_x_3531:
[----:B------:R-:W-:Y:S05]  /*46a0*/  BSYNC B0 ;  /* 0x0000000000007941 */ /* 0x000fea0003800000 */
.L_x_3530:
        /* <DEDUP_REMOVED lines=28> */
.L_x_3533:
        /* <DEDUP_REMOVED lines=8> */
.L_x_3499:
        /* <DEDUP_REMOVED lines=29> */
.L_x_3535:
[----:B------:R-:W-:Y:S01]  /*4ac0*/  ULDC UR9, c[0x0][0x8cc] ;  /* 0x0002330000097ab9 */ /* 0x000fe20000000800 */
[----:B------:R-:W-:Y:S01]  /*4ad0*/  UMOV UR7, UR8 ;  /* 0x0000000800077c82 */ /* 0x000fe20008000000 */
[----:B------:R-:W-:-:S11]  /*4ae0*/  UISETP.NE.AND UP0, UPT, UR9, 0x1, UPT ;  /* 0x000000010900788c */ /* 0x000fd6000bf05270 */
[----:B------:R-:W-:Y:S02]  /*4af0*/  @UP0 ULDC.64 UR10, c[0x0][0x8d0] ;  /* 0x00023400000a0ab9 */ /* 0x000fe40000000a00 */
[----:B------:R-:W-:-:S04]  /*4b00*/  UIMAD.WIDE.U32 UR4, UR8, UR10, URZ ;  /* 0x0000000a080472a5 */ /* 0x000fc8000f8e003f */
[----:B------:R-:W-:-:S04]  /*4b10*/  @UP0 USHF.R.U32.HI UR7, URZ, UR11, UR5 ;  /* 0x0000000b3f070299 */ /* 0x000fc80008011605 */
[----:B------:R-:W-:-:S12]  /*4b20*/  UIMAD UR4, UR7, UR9, URZ ;  /* 0x00000009070472a4 */ /* 0x000fd8000f8e023f */
.L_x_3536:
        /* <DEDUP_REMOVED lines=23> */
.L_x_3537:
        /* <DEDUP_REMOVED lines=13> */
.L_x_3539:
[----:B------:R-:W-:-:S05]  /*4d70*/  ULDC UR4, c[0x0][0x8f4] ;  /* 0x00023d0000047ab9 */ /* 0x000fca0000000800 */
.L_x_3538:
        /* <DEDUP_REMOVED lines=46> */
.L_x_3540:
        /* <DEDUP_REMOVED lines=13> */
.L_x_3541:
        /* <DEDUP_REMOVED lines=12> */
.L_x_3542:
        /* <DEDUP_REMOVED lines=54> */
.L_x_3545:
[----:B------:R-:W-:Y:S05]  /*5550*/  BSYNC B0 ;  /* 0x0000000000007941 */ /* 0x000fea0003800000 */
.L_x_3544:
        /* <DEDUP_REMOVED lines=18> */
.L_x_3547:
[----:B------:R-:W-:Y:S05]  /*5680*/  BSYNC B0 ;  /* 0x0000000000007941 */ /* 0x000fea0003800000 */
.L_x_3546:
        /* <DEDUP_REMOVED lines=19> */
.L_x_3549:
[----:B------:R-:W-:Y:S05]  /*57c0*/  BSYNC B0 ;  /* 0x0000000000007941 */ /* 0x000fea0003800000 */
.L_x_3548:
[----:B------:R-:W-:Y:S06]  /*57d0*/  BAR.ARV 0xa, 0xa0 ;  /* 0x0282800000007b1d */ /* 0x000fec0000002000 */
[----:B------:R-:W-:Y:S04]  /*57e0*/  BSSY B0, `(.L_x_3550) ;  /* 0x0000003000007945 */ /* 0x000fe80003800000 */
[----:B------:R-:W-:Y:S05]  /*57f0*/  @!P0 BRA `(.L_x_3551) ;  /* 0x0000000000048947 */ /* 0x000fea0003800000 */
[----:B------:R-:W-:-:S04]  /*5800*/  DEPBAR.LE SB0, 0x1 ;  /* 0x000080400000791a */ /* 0x000fc80000000000 */
.L_x_3551:
[----:B------:R-:W-:Y:S05]  /*5810*/  BSYNC B0 ;  /* 0x0000000000007941 */ /* 0x000fea0003800000 */
.L_x_3550:
[----:B------:R-:W-:Y:S06]  /*5820*/  BAR.ARV 0xb, 0xa0 ;  /* 0x02c2800000007b1d */ /* 0x000fec0000002000 */
[----:B------:R-:W-:Y:S04]  /*5830*/  BSSY B0, `(.L_x_3552) ;  /* 0x0000003000007945 */ /* 0x000fe80003800000 */
[----:B------:R-:W-:Y:S05]  /*5840*/  @!P0 BRA `(.L_x_3553) ;  /* 0x0000000000048947 */ /* 0x000fea0003800000 */
[----:B------:R-:W-:-:S04]  /*5850*/  DEPBAR.LE SB0, 0x0 ;  /* 0x000080000000791a */ /* 0x000fc80000000000 */
.L_x_3553:
[----:B------:R-:W-:Y:S05]  /*5860*/  BSYNC B0 ;  /* 0x0000000000007941 */ /* 0x000fea0003800000 */
.L_x_3552:
[----:B------:R-:W-:Y:S06]  /*5870*/  BAR.ARV 0xc, 0xa0 ;  /* 0x0302800000007b1d */ /* 0x000fec0000002000 */
[----:B------:R-:W-:Y:S01]  /*5880*/  UIADD3 UR20, UR16, 0x1, URZ ;  /* 0x0000000110147890 */ /* 0x000fe2000fffe03f */
[----:B------:R-:W-:Y:S11]  /*5890*/  BRA `(.L_x_3554) ;  /* 0x0000000000047947 */ /* 0x000ff60003800000 */
.L_x_3543:
[----:B------:R-:W-:-:S05]  /*58a0*/  UMOV UR20, UR16 ;  /* 0x0000001000147c82 */ /* 0x000fca0008000000 */
.L_x_3554:
        /* <DEDUP_REMOVED lines=26> */
.L_x_3575:
        /* <DEDUP_REMOVED lines=32> */
.L_x_3556:
[----:B------:R-:W-:Y:S05]  /*5c50*/  BSYNC B0 ;  /* 0x0000000000007941 */ /* 0x000fea0003800000 */
.L_x_3555:
        /* <DEDUP_REMOVED lines=12> */
.L_x_3558:
[----:B------:R-:W-:Y:S05]  /*5d20*/  BSYNC B0 ;  /* 0x0000000000007941 */ /* 0x000fea0003800000 */
.L_x_3557:
        /* <DEDUP_REMOVED lines=13> */
.L_x_3560:
[----:B------:R-:W-:Y:S05]  /*5e00*/  BSYNC B0 ;  /* 0x0000000000007941 */ /* 0x000fea0003800000 */
.L_x_3559:
[----:B------:R-:W-:Y:S06]  /*5e10*/  BAR.ARV 0xa, 0xa0 ;  /* 0x0282800000007b1d */ /* 0x000fec0000002000 */
[----:B------:R-:W-:Y:S04]  /*5e20*/  BSSY B0, `(.L_x_3561) ;  /* 0x0000003000007945 */ /* 0x000fe80003800000 */
[----:B------:R-:W-:Y:S05]  /*5e30*/  @!P0 BRA `(.L_x_3562) ;  /* 0x0000000000048947 */ /* 0x000fea0003800000 */
[----:B------:R-:W-:-:S04]  /*5e40*/  DEPBAR.LE SB0, 0x1 ;  /* 0x000080400000791a */ /* 0x000fc80000000000 */
.L_x_3562:
[----:B------:R-:W-:Y:S05]  /*5e50*/  BSYNC B0 ;  /* 0x0000000000007941 */ /* 0x000fea0003800000 */
.L_x_3561:
[----:B------:R-:W-:Y:S06]  /*5e60*/  BAR.ARV 0xb, 0xa0 ;  /* 0x02c2800000007b1d */ /* 0x000fec0000002000 */
[----:B------:R-:W-:Y:S04]  /*5e70*/  BSSY B0, `(.L_x_3563) ;  /* 0x0000003000007945 */ /* 0x000fe80003800000 */
[----:B------:R-:W-:Y:S05]  /*5e80*/  @!P0 BRA `(.L_x_3564) ;  /* 0x0000000000048947 */ /* 0x000fea0003800000 */
[----:B------:R-:W-:-:S04]  /*5e90*/  DEPBAR.LE SB0, 0x0 ;  /* 0x000080000000791a */ /* 0x000fc80000000000 */
.L_x_3564:
[----:B------:R-:W-:Y:S05]  /*5ea0*/  BSYNC B0 ;  /* 0x0000000000007941 */ /* 0x000fea0003800000 */
.L_x_3563:
        /* <DEDUP_REMOVED lines=13> */
.L_x_3566:
[----:B------:R-:W-:Y:S05]  /*5f80*/  BSYNC B0 ;  /* 0x0000000000007941 */ /* 0x000fea0003800000 */
.L_x_3565:
        /* <DEDUP_REMOVED lines=12> */
.L_x_3568:
[----:B------:R-:W-:Y:S05]  /*6050*/  BSYNC B0 ;  /* 0x0000000000007941 */ /* 0x000fea0003800000 */
.L_x_3567:
        /* <DEDUP_REMOVED lines=13> */
.L_x_3570:
[----:B------:R-:W-:Y:S05]  /*6130*/  BSYNC B0 ;  /* 0x0000000000007941 */ /* 0x000fea0003800000 */
.L_x_3569:
[----:B------:R-:W-:Y:S06]  /*6140*/  BAR.ARV 0xa, 0xa0 ;  /* 0x0282800000007b1d */ /* 0x000fec0000002000 */
[----:B------:R-:W-:Y:S04]  /*6150*/  BSSY B0, `(.L_x_3571) ;  /* 0x0000003000007945 */ /* 0x000fe80003800000 */
[----:B------:R-:W-:Y:S05]  /*6160*/  @!P0 BRA `(.L_x_3572) ;  /* 0x0000000000048947 */ /* 0x000fea0003800000 */
[----:B------:R-:W-:-:S04]  /*6170*/  DEPBAR.LE SB0, 0x1 ;  /* 0x000080400000791a */ /* 0x000fc80000000000 */
.L_x_3572:
[----:B------:R-:W-:Y:S05]  /*6180*/  BSYNC B0 ;  /* 0x0000000000007941 */ /* 0x000fea0003800000 */
.L_x_3571:
[----:B------:R-:W-:Y:S01]  /*6190*/  UIADD3 UR20, UR20, 0x2, URZ ;  /* 0x0000000214147890 */ /* 0x000fe2000fffe03f */
[----:B------:R-:W-:Y:S06]  /*61a0*/  BAR.ARV 0xb, 0xa0 ;  /* 0x02c2800000007b1d */ /* 0x000fec0000002000 */
[----:B------:R-:W-:Y:S01]  /*61b0*/  UISETP.GE.AND UP0, UPT, UR20, UR7, UPT ;  /* 0x000000071400728c */ /* 0x000fe2000bf06270 */
[----:B------:R-:W-:Y:S04]  /*61c0*/  BSSY B0, `(.L_x_3573) ;  /* 0x0000003000007945 */ /* 0x000fe80003800000 */
[----:B------:R-:W-:Y:S06]  /*61d0*/  @!P0 BRA `(.L_x_3574) ;  /* 0x0000000000048947 */ /* 0x000fec0003800000 */
[----:B------:R-:W-:-:S04]  /*61e0*/  DEPBAR.LE SB0, 0x0 ;  /* 0x000080000000791a */ /* 0x000fc80000000000 */
.L_x_3574:
[----:B------:R-:W-:Y:S05]  /*61f0*/  BSYNC B0 ;  /* 0x0000000000007941 */ /* 0x000fea0003800000 */
.L_x_3573:
[----:B------:R-:W-:Y:S06]  /*6200*/  BAR.ARV 0xc, 0xa0 ;  /* 0x0302800000007b1d */ /* 0x000fec0000002000 */
[----:B------:R-:W-:Y:S01]  /*6210*/  PLOP3.LUT P1, PT, PT, PT, UP0, 0x80, 0x0 ;  /* 0x000000000000781c */ /* 0x000fe20003f2f008 */
[----:B------:R-:W-:Y:S02]  /*6220*/  UIADD3 UR47, UR47, 0x6000, URZ ;  /* 0x000060002f2f7890 */ /* 0x000fe4000fffe03f */
[----:B------:R-:W-:-:S10]  /*6230*/  UIADD3 UR6, UR6, 0x6000, URZ ;  /* 0x0000600006067890 */ /* 0x000fd4000fffe03f */
[----:B------:R-:W-:Y:S05]  /*6240*/  @!P1 BRA `(.L_x_3575) ;  /* 0xfffffff800009947 */ /* 0x000fea000383ffff */
[----:B------:R-:W-:Y:S05]  /*6250*/  BRA `(.L_x_3506) ;  /* 0x0000002c00387947 */ /* 0x000fea0003800000 */
.L_x_3534:
        /* <DEDUP_REMOVED lines=21> */
.L_x_3576:
[----:B------:R-:W1:Y:S01]  /*63b0*/  LDC R3, c[0x0][0x8cc] ;  /* 0x00023300ff037b82 */ /* 0x000e620000000800 */
[----:B------:R-:W-:Y:S01]  /*63c0*/  IMAD.MOV.U32 R0, RZ, RZ, R5 ;  /* 0x000000ffff007224 */ /* 0x000fe200078e0005 */
[----:B-1----:R-:W-:-:S13]  /*63d0*/  ISETP.NE.AND P0, PT, R3, 0x1, PT ;  /* 0x000000010300780c */ /* 0x002fda0003f05270 */
[----:B------:R-:W1:Y:S02]  /*63e0*/  @P0 LDC.64 R6, c[0x0][0x8d0] ;  /* 0x00023400ff060b82 */ /* 0x000e640000000a00 */
[----:B-1----:R-:W-:-:S05]  /*63f0*/  @P0 IMAD.HI.U32 R4, R5, R6, RZ ;  /* 0x0000000605040227 */ /* 0x002fca00078e00ff */
[----:B------:R-:W-:-:S05]  /*6400*/  @P0 SHF.R.U32.HI R0, RZ, R7, R4 ;  /* 0x00000007ff000219 */ /* 0x000fca0000011604 */
[----:B------:R-:W-:-:S07]  /*6410*/  IMAD R3, R0, R3, RZ ;  /* 0x0000000300037224 */ /* 0x000fce00078e02ff */
.L_x_3577:
        /* <DEDUP_REMOVED lines=23> */
.L_x_3578:
        /* <DEDUP_REMOVED lines=10> */
.L_x_3580:
[----:B------:R-:W1:Y:S02]  /*6630*/  LDC R4, c[0x0][0x8f4] ;  /* 0x00023d00ff047b82 */ /* 0x000e640000000800 */
.L_x_3579:
[----:B-1---5:R-:W-:Y:S02]  /*6640*/  VIADD R4, R4, 0x5f ;  /* 0x0000005f04047836 */ /* 0x022fe40000000000 */
[----:B------:R-:W-:Y:S02]  /*6650*/  IMAD.MOV.U32 R8, RZ, RZ, 0x1 ;  /* 0x00000001ff087424 */ /* 0x000fe400078e00ff */
[----:B------:R-:W-:-:S04]  /*6660*/  IMAD.HI R4, R4, 0x2aaaaaab, RZ ;  /* 0x2aaaaaab04047827 */ /* 0x000fc800078e02ff */
[----:B--2---:R-:W-:Y:S01]  /*6670*/  IMAD.MOV.U32 R2, RZ, RZ, RZ ;  /* 0x000000ffff027224 */ /* 0x004fe200078e00ff */
        /* <DEDUP_REMOVED lines=46> */
.L_x_3582:
        /* <DEDUP_REMOVED lines=11> */
.L_x_3583:
[----:B------:R-:W-:Y:S05]  /*6a10*/  @!P0 BRA `(.L_x_3584) ;  /* 0x00000000000c8947 */ /* 0x000fea0003800000 */
[----:B------:R-:W2:Y:S04]  /*6a20*/  LDG.E R5, desc[UR38][R2.64] ;  /* 0x0000002602057981 */ /* 0x000ea8000c1e1900 */
[----:B------:R-:W2:Y:S02]  /*6a30*/  LDG.E R4, desc[UR38][R2.64+0x4] ;  /* 0x0000042602047981 */ /* 0x000ea4000c1e1900 */
[----:B--2---:R-:W-:-:S07]  /*6a40*/  IMAD.IADD R4, R4, 0x1, -R5 ;  /* 0x0000000104047824 */ /* 0x004fce00078e0a05 */
.L_x_3584:
        /* <DEDUP_REMOVED lines=73> */
.L_x_3613:
        /* <DEDUP_REMOVED lines=9> */
.L_x_3587:
        /* <DEDUP_REMOVED lines=112> */
.L_x_3598:
[----:B-1----:R-:W-:-:S05]  /*7670*/  IMAD.MOV.U32 R6, RZ, RZ, 0x1 ;  /* 0x00000001ff067424 */ /* 0x002fca00078e00ff */
[----:B------:R-:W-:-:S04]  /*7680*/  SHF.L.U32 R6, R6, 0x1f, RZ ;  /* 0x0000001f06067819 */ /* 0x000fc800000006ff */
[----:B------:R-:W1:Y:S02]  /*7690*/  SYNCS.PHASECHK.TRANS64.TRYWAIT P1, [R0+URZ+0x36438], R6 ;  /* 0x03643806000075a7 */ /* 0x000e64000802017f */
[----:B-1----:R-:W-:Y:S05]  /*76a0*/  @!P1 BRA `(.L_x_3590) ;  /* 0x0000001800989947 */ /* 0x002fea0003800000 */
.L_x_3614:
[----:B------:R-:W-:Y:S05]  /*76b0*/  @P0 BRA `(.L_x_3591) ;  /* 0x0000000000140947 */ /* 0x000fea0003800000 */
[----:B------:R-:W-:Y:S01]  /*76c0*/  ISETP.NE.AND P1, PT, R18, RZ, PT ;  /* 0x000000ff1200720c */ /* 0x000fe20003f25270 */
[----:B------:R-:W-:-:S04]  /*76d0*/  IMAD.MOV.U32 R3, RZ, RZ, 0x6100 ;  /* 0x00006100ff037424 */ /* 0x000fc800078e00ff */
[----:B------:R2:W-:Y:S08]  /*76e0*/  SYNCS.ARRIVE.TRANS64 RZ, [R0+URZ+0x36430], R3 ;  /* 0x0364300300ff79a7 */ /* 0x0005f0000800003f */
[----:B------:R-:W-:Y:S05]  /*76f0*/  @!P1 BRA `(.L_x_3591) ;  /* 0x0000000000049947 */ /* 0x000fea0003800000 */
[----:B------:R-:W-:Y:S01]  /*7700*/  BPT.TRAP 0x1 ;  /* 0x000000040000795c */ /* 0x000fe20000300000 */
.L_x_3591:
        /* <DEDUP_REMOVED lines=48> */
.L_x_3615:
[----:B------:R-:W-:Y:S05]  /*7a10*/  @P0 BRA `(.L_x_3593) ;  /* 0x0000000000140947 */ /* 0x000fea0003800000 */
[----:B------:R-:W-:Y:S01]  /*7a20*/  ISETP.NE.AND P1, PT, R18, RZ, PT ;  /* 0x000000ff1200720c */ /* 0x000fe20003f25270 */
[----:B--2---:R-:W-:-:S04]  /*7a30*/  IMAD.MOV.U32 R3, RZ, RZ, 0x6100 ;  /* 0x00006100ff037424 */ /* 0x004fc800078e00ff */
[----:B------:R3:W-:Y:S08]  /*7a40*/  SYNCS.ARRIVE.TRANS64 RZ, [R0+URZ+0x36418], R3 ;  /* 0x0364180300ff79a7 */ /* 0x0007f0000800003f */
[----:B------:R-:W-:Y:S05]  /*7a50*/  @!P1 BRA `(.L_x_3593) ;  /* 0x0000000000049947 */ /* 0x000fea0003800000 */
[----:B------:R-:W-:Y:S01]  /*7a60*/  BPT.TRAP 0x1 ;  /* 0x000000040000795c */ /* 0x000fe20000300000 */
.L_x_3593:
        /* <DEDUP_REMOVED lines=47> */
.L_x_3616:
        /* <DEDUP_REMOVED lines=8> */
.L_x_3595:
        /* <DEDUP_REMOVED lines=37> */
.L_x_3618:
[----:B------:R-:W-:Y:S05]  /*8030*/  @P0 BRA `(.L_x_3597) ;  /* 0x0000000000140947 */ /* 0x000fea0003800000 */
[----:B------:R-:W-:Y:S01]  /*8040*/  ISETP.NE.AND P1, PT, R18, RZ, PT ;  /* 0x000000ff1200720c */ /* 0x000fe20003f25270 */
[----:B--2---:R-:W-:-:S04]  /*8050*/  IMAD.MOV.U32 R5, RZ, RZ, 0x6100 ;  /* 0x00006100ff057424 */ /* 0x004fc800078e00ff */
[----:B------:R3:W-:Y:S08]  /*8060*/  SYNCS.ARRIVE.TRANS64 RZ, [R0+URZ+0x36410], R5 ;  /* 0x0364100500ff79a7 */ /* 0x0007f0000800003f */
[----:B------:R-:W-:Y:S05]  /*8070*/  @!P1 BRA `(.L_x_3597) ;  /* 0x0000000000049947 */ /* 0x000fea0003800000 */
[----:B------:R-:W-:Y:S01]  /*8080*/  BPT.TRAP 0x1 ;  /* 0x000000040000795c */ /* 0x000fe20000300000 */
.L_x_3597:
        /* <DEDUP_REMOVED lines=44> */
.L_x_3589:
[----:B------:R-:W-:Y:S01]  /*8350*/  ISETP.NE.AND P1, PT, R20, RZ, PT ;  /* 0x000000ff1400720c */ /* 0x000fe20003f25270 */
[----:B------:R-:W-:Y:S02]  /*8360*/  IMAD.MOV.U32 R16, RZ, RZ, 0x1 ;  /* 0x00000001ff107424 */ /* 0x000fe400078e00ff */
[----:B------:R-:W-:-:S10]  /*8370*/  IMAD.MOV.U32 R5, RZ, RZ, R14 ;  /* 0x000000ffff057224 */ /* 0x000fd400078e000e */
[----:B------:R-:W-:Y:S05]  /*8380*/  @!P1 BRA `(.L_x_3588) ;  /* 0x00000004008c9947 */ /* 0x000fea0003800000 */
[----:B------:R-:W2:Y:S02]  /*8390*/  SYNCS.PHASECHK.TRANS64.TRYWAIT P1, [R0+URZ+0x36438], R6 ;  /* 0x03643806000075a7 */ /* 0x000ea4000802017f */
[----:B--2---:R-:W-:Y:S05]  /*83a0*/  @!P1 BRA `(.L_x_3599) ;  /* 0x0000000c00b89947 */ /* 0x004fea0003800000 */
.L_x_3619:
[----:B------:R-:W-:Y:S05]  /*83b0*/  @P0 BRA `(.L_x_3600) ;  /* 0x0000000000140947 */ /* 0x000fea0003800000 */
[----:B------:R-:W-:Y:S01]  /*83c0*/  ISETP.NE.AND P1, PT, R18, RZ, PT ;  /* 0x000000ff1200720c */ /* 0x000fe20003f25270 */
[----:B------:R-:W-:-:S04]  /*83d0*/  IMAD.MOV.U32 R5, RZ, RZ, 0x6100 ;  /* 0x00006100ff057424 */ /* 0x000fc800078e00ff */
[----:B------:R3:W-:Y:S08]  /*83e0*/  SYNCS.ARRIVE.TRANS64 RZ, [R0+URZ+0x36430], R5 ;  /* 0x0364300500ff79a7 */ /* 0x0007f0000800003f */
[----:B------:R-:W-:Y:S05]  /*83f0*/  @!P1 BRA `(.L_x_3600) ;  /* 0x0000000000049947 */ /* 0x000fea0003800000 */
[----:B------:R-:W-:Y:S01]  /*8400*/  BPT.TRAP 0x1 ;  /* 0x000000040000795c */ /* 0x000fe20000300000 */
.L_x_3600:
        /* <DEDUP_REMOVED lines=42> */
.L_x_3620:
[----:B------:R-:W-:Y:S01]  /*86b0*/  IMAD.MOV.U32 R16, RZ, RZ, RZ ;  /* 0x000000ffff107224 */ /* 0x000fe200078e00ff */
[----:B------:R-:W-:Y:S06]  /*86c0*/  @P0 BRA `(.L_x_3602) ;  /* 0x0000000000140947 */ /* 0x000fec0003800000 */
[----:B------:R-:W-:Y:S01]  /*86d0*/  ISETP.NE.AND P1, PT, R18, RZ, PT ;  /* 0x000000ff1200720c */ /* 0x000fe20003f25270 */
[----:B-1----:R-:W-:-:S04]  /*86e0*/  IMAD.MOV.U32 R5, RZ, RZ, 0x6100 ;  /* 0x00006100ff057424 */ /* 0x002fc800078e00ff */
[----:B------:R2:W-:Y:S08]  /*86f0*/  SYNCS.ARRIVE.TRANS64 RZ, [R0+URZ+0x36418], R5 ;  /* 0x0364180500ff79a7 */ /* 0x0005f0000800003f */
[----:B------:R-:W-:Y:S05]  /*8700*/  @!P1 BRA `(.L_x_3602) ;  /* 0x0000000000049947 */ /* 0x000fea0003800000 */
[----:B------:R-:W-:Y:S01]  /*8710*/  BPT.TRAP 0x1 ;  /* 0x000000040000795c */ /* 0x000fe20000300000 */
.L_x_3602:
        /* <DEDUP_REMOVED lines=42> */
.L_x_3588:
[----:B------:R-:W-:-:S04]  /*89c0*/  SHF.L.U32 R3, R16, 0x1f, RZ ;  /* 0x0000001f10037819 */ /* 0x000fc800000006ff */
[----:B------:R-:W2:Y:S02]  /*89d0*/  SYNCS.PHASECHK.TRANS64.TRYWAIT P1, [R0+URZ+0x36438], R3 ;  /* 0x03643803000075a7 */ /* 0x000ea4000802017f */
[----:B--2---:R-:W-:Y:S05]  /*89e0*/  @!P1 BRA `(.L_x_3603) ;  /* 0x0000000800509947 */ /* 0x004fea0003800000 */
.L_x_3621:
[----:B------:R-:W-:Y:S05]  /*89f0*/  @P0 BRA `(.L_x_3604) ;  /* 0x0000000000180947 */ /* 0x000fea0003800000 */
[----:B------:R-:W3:Y:S01]  /*8a00*/  S2R R2, SR_TID.X ;  /* 0x0000000000027919 */ /* 0x000ee20000002100 */
[----:B--2---:R-:W-:-:S04]  /*8a10*/  IMAD.MOV.U32 R3, RZ, RZ, 0x6100 ;  /* 0x00006100ff037424 */ /* 0x004fc800078e00ff */
[----:B------:R4:W-:Y:S01]  /*8a20*/  SYNCS.ARRIVE.TRANS64 RZ, [R0+URZ+0x36430], R3 ;  /* 0x0364300300ff79a7 */ /* 0x0009e2000800003f */
[----:B---3--:R-:W-:-:S13]  /*8a30*/  LOP3.LUT P0, RZ, R2, 0x1f, RZ, 0xc0, !PT ;  /* 0x0000001f02ff7812 */ /* 0x008fda000780c0ff */
[----:B----4-:R-:W-:Y:S05]  /*8a40*/  @!P0 BRA `(.L_x_3604) ;  /* 0x0000000000048947 */ /* 0x010fea0003800000 */
[----:B------:R-:W-:Y:S01]  /*8a50*/  BPT.TRAP 0x1 ;  /* 0x000000040000795c */ /* 0x000fe20000300000 */
.L_x_3604:
        /* <DEDUP_REMOVED lines=44> */
.L_x_3585:
[----:B------:R-:W-:Y:S05]  /*8d20*/  BSYNC B0 ;  /* 0x0000000000007941 */ /* 0x000fea0003800000 */
.L_x_3581:
[----:B------:R-:W-:-:S03]  /*8d30*/  UMOV UR7, 0xffffffff ;  /* 0xffffffff00077882 */ /* 0x000fc60000000000 */
[----:B------:R-:W-:Y:S05]  /*8d40*/  BRA.DIV UR7, `(.L_x_3605) ;  /* 0x00000006078c7947 */ /* 0x000fea000b800000 */
[----:B------:R-:W-:-:S13]  /*8d50*/  ELECT P6, URZ, PT ;  /* 0x00000000003f782f */ /* 0x000fda00038c0000 */
.L_x_3624:
[----:B------:R-:W-:Y:S05]  /*8d60*/  @!P6 BRA `(.L_x_3506) ;  /* 0x000000000074e947 */ /* 0x000fea0003800000 */
[----:B-12---:R-:W2:Y:S02]  /*8d70*/  LDL.LU R0, [R1] ;  /* 0x0000000001007983 */ /* 0x006ea40000300800 */
[----:B--2---:R-:W-:-:S04]  /*8d80*/  LOP3.LUT R0, R0, 0x2, RZ, 0xfc, !PT ;  /* 0x0000000200007812 */ /* 0x004fc800078efcff */
[----:B------:R-:W-:-:S13]  /*8d90*/  ISETP.NE.AND P2, PT, R0, 0x3, PT ;  /* 0x000000030000780c */ /* 0x000fda0003f45270 */
[----:B------:R-:W-:Y:S05]  /*8da0*/  @!P2 BRA `(.L_x_3606) ;  /* 0x000000000004a947 */ /* 0x000fea0003800000 */
[----:B------:R-:W-:Y:S01]  /*8db0*/  BPT.TRAP 0x1 ;  /* 0x000000040000795c */ /* 0x000fe20000300000 */
.L_x_3606:
        /* <DEDUP_REMOVED lines=15> */
.L_x_3625:
[----:B------:R-:W2:Y:S02]  /*8eb0*/  SYNCS.PHASECHK.TRANS64.TRYWAIT P0, [R3+URZ], R2 ;  /* 0x00000002030075a7 */ /* 0x000ea4000800017f */
[----:B--2---:R-:W-:Y:S05]  /*8ec0*/  @!P0 BRA `(.L_x_3608) ;  /* 0x0000000400608947 */ /* 0x004fea0003800000 */
.L_x_3626:
[----:B------:R-:W-:Y:S05]  /*8ed0*/  @!P2 BRA `(.L_x_3609) ;  /* 0x000000000004a947 */ /* 0x000fea0003800000 */
[----:B------:R-:W-:Y:S01]  /*8ee0*/  BPT.TRAP 0x1 ;  /* 0x000000040000795c */ /* 0x000fe20000300000 */
.L_x_3609:
[----:B------:R-:W-:-:S07]  /*8ef0*/  SHF.L.U32 R16, R16, 0x1f, RZ ;  /* 0x0000001f10107819 */ /* 0x000fce00000006ff */
.L_x_3610:
[----:B---3--:R3:W4:Y:S02]  /*8f00*/  SYNCS.PHASECHK.TRANS64.TRYWAIT P0, [R9+URZ+0x36438], R16 ;  /* 0x03643810090075a7 */ /* 0x008724000800017f */
[----:B----4-:R-:W-:Y:S05]  /*8f10*/  @!P0 NANOSLEEP.SYNCS 0x989680 ;  /* 0x009896800000895d */ /* 0x010fea0003900000 */
[----:B------:R-:W4:Y:S02]  /*8f20*/  @!P0 SYNCS.PHASECHK.TRANS64 P0, [R9+URZ+0x36438], R16 ;  /* 0x03643810090085a7 */ /* 0x000f24000800007f */
[----:B----4-:R-:W-:Y:S05]  /*8f30*/  @!P0 BRA `(.L_x_3610) ;  /* 0xfffffffc00f08947 */ /* 0x010fea000383ffff */
.L_x_3506:
[----:B------:R-:W-:Y:S05]  /*8f40*/  BSYNC B6 ;  /* 0x0000000000067941 */ /* 0x000fea0003800000 */
.L_x_3498:
[----:B------:R-:W-:Y:S05]  /*8f50*/  EXIT ;  /* 0x000000000000794d */ /* 0x000fea0003800000 */
.L_x_3516:
[----:B------:R-:W-:Y:S02]  /*8f60*/  IMAD.MOV.U32 R12, RZ, RZ, RZ ;  /* 0x000000ffff0c7224 */ /* 0x000fe400078e00ff */
[----:B------:R-:W-:Y:S02]  /*8f70*/  IMAD.MOV.U32 R11, RZ, RZ, 0x1f ;  /* 0x0000001fff0b7424 */ /* 0x000fe400078e00ff */
[----:B------:R-:W-:-:S07]  /*8f80*/  IMAD.MOV.U32 R15, RZ, RZ, -0x1 ;  /* 0xffffffffff0f7424 */ /* 0x000fce00078e00ff */
[----:B--2---:R-:W-:Y:S05]  /*8f90*/  WARPSYNC.COLLECTIVE R15, `(.L_x_3611) ;  /* 0x000000000f087348 */ /* 0x004fea0003c00000 */
[----:B------:R1:W3:Y:S02]  /*8fa0*/  SHFL.IDX P6, R14, R13, R12, R11 ;  /* 0x0000000c0d0e7389 */ /* 0x0002e400000c000b */
[----:B-123--:R-:W-:Y:S01]  /*8fb0*/  ENDCOLLECTIVE ;  /* 0x000000000000791b */ /* 0x00efe20003800000 */
.L_x_3611:
[----:B------:R-:W-:Y:S05]  /*8fc0*/  BRA `(.L_x_3612) ;  /* 0xffffff8400747947 */ /* 0x000fea000383ffff */
.L_x_3518:
[----:B---3--:R3:W4:Y:S02]  /*8fd0*/  SYNCS.PHASECHK.TRANS64.TRYWAIT P0, [R155+URZ+0x36400], R10 ;  /* 0x0364000a9b0075a7 */ /* 0x008724000800017f */
[----:B----4-:R-:W-:Y:S05]  /*8fe0*/  @!P0 NANOSLEEP.SYNCS 0x989680 ;  /* 0x009896800000895d */ /* 0x010fea0003900000 */
[----:B------:R-:W4:Y:S02]  /*8ff0*/  @!P0 SYNCS.PHASECHK.TRANS64 P0, [R155+URZ+0x36400], R10 ;  /* 0x0364000a9b0085a7 */ /* 0x000f24000800007f */
[----:B----4-:R-:W-:Y:S05]  /*9000*/  @!P0 BRA `(.L_x_3518) ;  /* 0xfffffffc00f08947 */ /* 0x010fea000383ffff */
[----:B------:R-:W-:Y:S05]  /*9010*/  BRA `(.L_x_3517) ;  /* 0xffffff8400b47947 */ /* 0x000fea000383ffff */
.L_x_3522:
[----:B----4-:R4:W1:Y:S02]  /*9020*/  SYNCS.PHASECHK.TRANS64.TRYWAIT P1, [R3+URZ+0x36410], R12 ;  /* 0x0364100c030075a7 */ /* 0x010864000802017f */
[----:B-1----:R-:W-:Y:S05]  /*9030*/  @!P1 NANOSLEEP.SYNCS 0x989680 ;  /* 0x009896800000995d */ /* 0x002fea0003900000 */
[----:B------:R-:W1:Y:S02]  /*9040*/  @!P1 SYNCS.PHASECHK.TRANS64 P1, [R3+URZ+0x36410], R12 ;  /* 0x0364100c030095a7 */ /* 0x000e64000802007f */
[----:B-1----:R-:W-:Y:S05]  /*9050*/  @!P1 BRA `(.L_x_3522) ;  /* 0xfffffffc00f09947 */ /* 0x002fea000383ffff */
[----:B------:R-:W-:Y:S05]  /*9060*/  BRA `(.L_x_3521) ;  /* 0xffffff8c00687947 */ /* 0x000fea000383ffff */
.L_x_3526:
[----:B------:R1:W1:Y:S02]  /*9070*/  SYNCS.PHASECHK.TRANS64.TRYWAIT P1, [R155+URZ+0x36430], R14 ;  /* 0x0364300e9b0075a7 */ /* 0x000264000802017f */
[----:B-1----:R-:W-:Y:S05]  /*9080*/  @!P1 NANOSLEEP.SYNCS 0x989680 ;  /* 0x009896800000995d */ /* 0x002fea0003900000 */
[----:B------:R-:W1:Y:S02]  /*9090*/  @!P1 SYNCS.PHASECHK.TRANS64 P1, [R155+URZ+0x36430], R14 ;  /* 0x0364300e9b0095a7 */ /* 0x000e64000802007f */
[----:B-1----:R-:W-:Y:S05]  /*90a0*/  @!P1 BRA `(.L_x_3526) ;  /* 0xfffffffc00f09947 */ /* 0x002fea000383ffff */
[----:B------:R-:W-:Y:S05]  /*90b0*/  BRA `(.L_x_3525) ;  /* 0xffffff94000c7947 */ /* 0x000fea000383ffff */
.L_x_3586:
[----:B-1----:R1:W2:Y:S02]  /*90c0*/  SYNCS.PHASECHK.TRANS64.TRYWAIT P1, [R0+URZ+0x36420], R6 ;  /* 0x03642006000075a7 */ /* 0x0022a4000802017f */
[----:B--2---:R-:W-:Y:S05]  /*90d0*/  @!P1 NANOSLEEP.SYNCS 0x989680 ;  /* 0x009896800000995d */ /* 0x004fea0003900000 */
[----:B------:R-:W2:Y:S02]  /*90e0*/  @!P1 SYNCS.PHASECHK.TRANS64 P1, [R0+URZ+0x36420], R6 ;  /* 0x03642006000095a7 */ /* 0x000ea4000802007f */
[----:B--2---:R-:W-:Y:S05]  /*90f0*/  @!P1 BRA `(.L_x_3586) ;  /* 0xfffffffc00f09947 */ /* 0x004fea000383ffff */
[----:B------:R-:W-:Y:S05]  /*9100*/  BRA `(.L_x_3613) ;  /* 0xffffffdc00747947 */ /* 0x000fea000383ffff */
.L_x_3590:
[----:B-1----:R1:W2:Y:S02]  /*9110*/  SYNCS.PHASECHK.TRANS64.TRYWAIT P1, [R0+URZ+0x36438], R6 ;  /* 0x03643806000075a7 */ /* 0x0022a4000802017f */
[----:B--2---:R-:W-:Y:S05]  /*9120*/  @!P1 NANOSLEEP.SYNCS 0x989680 ;  /* 0x009896800000995d */ /* 0x004fea0003900000 */
[----:B------:R-:W2:Y:S02]  /*9130*/  @!P1 SYNCS.PHASECHK.TRANS64 P1, [R0+URZ+0x36438], R6 ;  /* 0x03643806000095a7 */ /* 0x000ea4000802007f */
[----:B--2---:R-:W-:Y:S05]  /*9140*/  @!P1 BRA `(.L_x_3590) ;  /* 0xfffffffc00f09947 */ /* 0x004fea000383ffff */
[----:B------:R-:W-:Y:S05]  /*9150*/  BRA `(.L_x_3614) ;  /* 0xffffffe400547947 */ /* 0x000fea000383ffff */
.L_x_3592:
[----:B--2---:R2:W3:Y:S02]  /*9160*/  SYNCS.PHASECHK.TRANS64.TRYWAIT P1, [R0+URZ+0x36428], R3 ;  /* 0x03642803000075a7 */ /* 0x0044e4000802017f */
[----:B---3--:R-:W-:Y:S05]  /*9170*/  @!P1 NANOSLEEP.SYNCS 0x989680 ;  /* 0x009896800000995d */ /* 0x008fea0003900000 */
[----:B------:R-:W3:Y:S02]  /*9180*/  @!P1 SYNCS.PHASECHK.TRANS64 P1, [R0+URZ+0x36428], R3 ;  /* 0x03642803000095a7 */ /* 0x000ee4000802007f */
[----:B---3--:R-:W-:Y:S05]  /*9190*/  @!P1 BRA `(.L_x_3592) ;  /* 0xfffffffc00f09947 */ /* 0x008fea000383ffff */
[----:B------:R-:W-:Y:S05]  /*91a0*/  BRA `(.L_x_3615) ;  /* 0xffffffe800187947 */ /* 0x000fea000383ffff */
.L_x_3594:
        /* <DEDUP_REMOVED lines=8> */
.L_x_3596:
[----:B------:R-:W-:-:S07]  /*9230*/  SHF.L.U32 R5, R7, 0x1f, RZ ;  /* 0x0000001f07057819 */ /* 0x000fce00000006ff */
.L_x_3617:
[----:B--2---:R2:W3:Y:S02]  /*9240*/  SYNCS.PHASECHK.TRANS64.TRYWAIT P1, [R0+URZ+0x36420], R5 ;  /* 0x03642005000075a7 */ /* 0x0044e4000802017f */
[----:B---3--:R-:W-:Y:S05]  /*9250*/  @!P1 NANOSLEEP.SYNCS 0x989680 ;  /* 0x009896800000995d */ /* 0x008fea0003900000 */
[----:B------:R-:W3:Y:S02]  /*9260*/  @!P1 SYNCS.PHASECHK.TRANS64 P1, [R0+URZ+0x36420], R5 ;  /* 0x03642005000095a7 */ /* 0x000ee4000802007f */
[----:B---3--:R-:W-:Y:S05]  /*9270*/  @!P1 BRA `(.L_x_3617) ;  /* 0xfffffffc00f09947 */ /* 0x008fea000383ffff */
[----:B------:R-:W-:Y:S05]  /*9280*/  BRA `(.L_x_3618) ;  /* 0xffffffec00687947 */ /* 0x000fea000383ffff */
.L_x_3599:
[----:B--2---:R2:W3:Y:S02]  /*9290*/  SYNCS.PHASECHK.TRANS64.TRYWAIT P1, [R0+URZ+0x36438], R6 ;  /* 0x03643806000075a7 */ /* 0x0044e4000802017f */
[----:B---3--:R-:W-:Y:S05]  /*92a0*/  @!P1 NANOSLEEP.SYNCS 0x989680 ;  /* 0x009896800000995d */ /* 0x008fea0003900000 */
[----:B------:R-:W3:Y:S02]  /*92b0*/  @!P1 SYNCS.PHASECHK.TRANS64 P1, [R0+URZ+0x36438], R6 ;  /* 0x03643806000095a7 */ /* 0x000ee4000802007f */
[----:B---3--:R-:W-:Y:S05]  /*92c0*/  @!P1 BRA `(.L_x_3599) ;  /* 0xfffffffc00f09947 */ /* 0x008fea000383ffff */
[----:B------:R-:W-:Y:S05]  /*92d0*/  BRA `(.L_x_3619) ;  /* 0xfffffff000347947 */ /* 0x000fea000383ffff */
.L_x_3601:
[----:B-1----:R1:W2:Y:S02]  /*92e0*/  SYNCS.PHASECHK.TRANS64.TRYWAIT P1, [R0+URZ+0x36428], R5 ;  /* 0x03642805000075a7 */ /* 0x0022a4000802017f */
[----:B--2---:R-:W-:Y:S05]  /*92f0*/  @!P1 NANOSLEEP.SYNCS 0x989680 ;  /* 0x009896800000995d */ /* 0x004fea0003900000 */
[----:B------:R-:W2:Y:S02]  /*9300*/  @!P1 SYNCS.PHASECHK.TRANS64 P1, [R0+URZ+0x36428], R5 ;  /* 0x03642805000095a7 */ /* 0x000ea4000802007f */
[----:B--2---:R-:W-:Y:S05]  /*9310*/  @!P1 BRA `(.L_x_3601) ;  /* 0xfffffffc00f09947 */ /* 0x004fea000383ffff */
[----:B------:R-:W-:Y:S05]  /*9320*/  BRA `(.L_x_3620) ;  /* 0xfffffff000e07947 */ /* 0x000fea000383ffff */
.L_x_3603:
[----:B--2---:R2:W3:Y:S02]  /*9330*/  SYNCS.PHASECHK.TRANS64.TRYWAIT P1, [R0+URZ+0x36438], R3 ;  /* 0x03643803000075a7 */ /* 0x0044e4000802017f */
[----:B---3--:R-:W-:Y:S05]  /*9340*/  @!P1 NANOSLEEP.SYNCS 0x989680 ;  /* 0x009896800000995d */ /* 0x008fea0003900000 */
[----:B------:R-:W3:Y:S02]  /*9350*/  @!P1 SYNCS.PHASECHK.TRANS64 P1, [R0+URZ+0x36438], R3 ;  /* 0x03643803000095a7 */ /* 0x000ee4000802007f */
[----:B---3--:R-:W-:Y:S05]  /*9360*/  @!P1 BRA `(.L_x_3603) ;  /* 0xfffffffc00f09947 */ /* 0x008fea000383ffff */
[----:B------:R-:W-:Y:S05]  /*9370*/  BRA `(.L_x_3621) ;  /* 0xfffffff4009c7947 */ /* 0x000fea000383ffff */
.L_x_3605:
[----:B------:R-:W-:Y:S01]  /*9380*/  BSSY B0, `(.L_x_3622) ;  /* 0x0000006000007945 */ /* 0x000fe20003800000 */
[----:B------:R-:W-:-:S07]  /*9390*/  IMAD.MOV.U32 R15, RZ, RZ, -0x1 ;  /* 0xffffffffff0f7424 */ /* 0x000fce00078e00ff */
[----:B-12---:R-:W-:Y:S05]  /*93a0*/  WARPSYNC.COLLECTIVE R15, `(.L_x_3623) ;  /* 0x000000000f0c7348 */ /* 0x006fea0003c00000 */
[----:B------:R-:W-:Y:S02]  /*93b0*/  ELECT P6, UR62, PT ;  /* 0x00000000003e782f */ /* 0x000fe400038c0000 */
[----:B------:R-:W-:Y:S01]  /*93c0*/  MOV R14, UR62 ;  /* 0x0000003e000e7c02 */ /* 0x000fe20008000f00 */
[----:B-12---:R-:W-:Y:S10]  /*93d0*/  ENDCOLLECTIVE ;  /* 0x000000000000791b */ /* 0x006ff40003800000 */
.L_x_3623:
[----:B------:R-:W-:Y:S05]  /*93e0*/  BSYNC B0 ;  /* 0x0000000000007941 */ /* 0x000fea0003800000 */
.L_x_3622:
[----:B------:R-:W-:Y:S05]  /*93f0*/  BRA `(.L_x_3624) ;  /* 0xfffffff800587947 */ /* 0x000fea000383ffff */
.L_x_3607:
[----:B-1----:R1:W2:Y:S02]  /*9400*/  SYNCS.PHASECHK.TRANS64.TRYWAIT P0, [R7+URZ], R0 ;  /* 0x00000000070075a7 */ /* 0x0022a4000800017f */
[----:B--2---:R-:W-:Y:S05]  /*9410*/  @!P0 NANOSLEEP.SYNCS 0x989680 ;  /* 0x009896800000895d */ /* 0x004fea0003900000 */
[----:B------:R-:W2:Y:S02]  /*9420*/  @!P0 SYNCS.PHASECHK.TRANS64 P0, [R7+URZ], R0 ;  /* 0x00000000070085a7 */ /* 0x000ea4000800007f */
[----:B--2---:R-:W-:Y:S05]  /*9430*/  @!P0 BRA `(.L_x_3607) ;  /* 0xfffffffc00f08947 */ /* 0x004fea000383ffff */
[----:B------:R-:W-:Y:S05]  /*9440*/  BRA `(.L_x_3625) ;  /* 0xfffffff800987947 */ /* 0x000fea000383ffff */
.L_x_3608:
[----:B--2---:R2:W3:Y:S02]  /*9450*/  SYNCS.PHASECHK.TRANS64.TRYWAIT P0, [R3+URZ], R2 ;  /* 0x00000002030075a7 */ /* 0x0044e4000800017f */
[----:B---3--:R-:W-:Y:S05]  /*9460*/  @!P0 NANOSLEEP.SYNCS 0x989680 ;  /* 0x009896800000895d */ /* 0x008fea0003900000 */
[----:B------:R-:W3:Y:S02]  /*9470*/  @!P0 SYNCS.PHASECHK.TRANS64 P0, [R3+URZ], R2 ;  /* 0x00000002030085a7 */ /* 0x000ee4000800007f */
[----:B---3--:R-:W-:Y:S05]  /*9480*/  @!P0 BRA `(.L_x_3608) ;  /* 0xfffffffc00f08947 */ /* 0x008fea000383ffff */
[----:B------:R-:W-:Y:S05]  /*9490*/  BRA `(.L_x_3626) ;  /* 0xfffffff8008c7947 */ /* 0x000fea000383ffff */
.L_x_3627:
        /* <DEDUP_REMOVED lines=14> */
.L_x_3878:


//--------------------- .text._ZN7cutlass13device_kernelIN5flash32FlashAttnBwdPostprocessConvertdQIN4cute5tupleIJNS3_1CILi96EEENS5_ILi192EEEEEENS_10bfloat16_tEfNS_4arch4Sm90ELi384ENS3_8TiledMMAINS3_8MMA_AtomIJNS3_4SM904GMMA27MMA_64x96x16_F32BF16BF16_SSILNSF_5MajorE1ELSH_1ELNSF_7ScaleInE1ELSI_1EEEEEENS3_6LayoutINS4_IJNS5_ILi3EEENS5_ILi1EEESN_EEENS4_IJSN_NS5_ILi0EEESP_EEEEENS4_IJNS3_10UnderscoreESS_SS_EEEEELb1EEEEEvNT_6ParamsE --------------------------
	.section	.text._ZN7cutlass13device_kernelIN5flash32FlashAttnBwdPostprocessConvertdQIN4cute5tupleIJNS3_1CILi96EEENS5_ILi192EEEEEENS_10bfloat16_tEfNS_4arch4Sm90ELi384ENS3_8TiledMMAINS3_8MMA_AtomIJNS3_4SM904GMMA27MMA_64x96x16_F32BF16BF16_SSILNSF_5MajorE1ELSH_1ELNSF_7ScaleInE1ELSI_1EEEEEENS3_6LayoutINS4_IJNS5_ILi3EEENS5_ILi1EEESN_EEENS4_IJSN_NS5_ILi0EEESP_EEEEENS4_IJNS3_10UnderscoreESS_SS_EEEEELb1EEEEEvNT_6ParamsE,"ax",@progbits
	.align	128
.text._ZN7cutlass13device_kernelIN5flash32FlashAttnBwdPostprocessConvertdQIN4cute5tupleIJNS3_1CILi96EEENS5_ILi192EEEEEENS_10bfloat16_tEfNS_4arch4Sm90ELi384ENS3_8TiledMMAINS3_8MMA_AtomIJNS3_4SM904GMMA27MMA_64x96x16_F32BF16BF16_SSILNSF_5MajorE1ELSH_1ELNSF_7ScaleInE1ELSI_1EEEEEENS3_6LayoutINS4_IJNS5_ILi3EEENS5_ILi1EEESN_EEENS4_IJSN_NS5_ILi0EEESP_EEEEENS4_IJNS3_10UnderscoreESS_SS_EEEEELb1EEEEEvNT_6ParamsE:
        .type           _ZN7cutlass13device_kernelIN5flash32FlashAttnBwdPostprocessConvertdQIN4cute5tupleIJNS3_1CILi96EEENS5_ILi192EEEEEENS_10bfloat16_tEfNS_4arch4Sm90ELi384ENS3_8TiledMMAINS3_8MMA_AtomIJNS3_4SM904GMMA27MMA_64x96x16_F32BF16BF16_SSILNSF_5MajorE1ELSH_1ELNSF_7ScaleInE1ELSI_1EEEEEENS3_6LayoutINS4_IJNS5_ILi3EEENS5_ILi1EEESN_EEENS4_IJSN_NS5_ILi0EEESP_EEEEENS4_IJNS3_10UnderscoreESS_SS_EEEEELb1EEEEEvNT_6ParamsE,@function
        .size           _ZN7cutlass13device_kernelIN5flash32FlashAttnBwdPostprocessConvertdQIN4cute5tupleIJNS3_1CILi96EEENS5_ILi192EEEEEENS_10bfloat16_tEfNS_4arch4Sm90ELi384ENS3_8TiledMMAINS3_8MMA_AtomIJNS3_4SM904GMMA27MMA_64x96x16_F32BF16BF16_SSILNSF_5MajorE1ELSH_1ELNSF_7ScaleInE1ELSI_1EEEEEENS3_6LayoutINS4_IJNS5_ILi3EEENS5_ILi1EEESN_EEENS4_IJSN_NS5_ILi0EEESP_EEEEENS4_IJNS3_10UnderscoreESS_SS_EEEEELb1EEEEEvNT_6ParamsE,(.L_x_3879 - _ZN7cutlass13device_kernelIN5flash32FlashAttnBwdPostprocessConvertdQIN4cute5tupleIJNS3_1CILi96EEENS5_ILi192EEEEEENS_10bfloat16_tEfNS_4arch4Sm90ELi384ENS3_8TiledMMAINS3_8MMA_AtomIJNS3_4SM904GMMA27MMA_64x96x16_F32BF16BF16_SSILNSF_5MajorE1ELSH_1ELNSF_7ScaleInE1ELSI_1EEEEEENS3_6LayoutINS4_IJNS5_ILi3EEENS5_ILi1EEESN_EEENS4_IJSN_NS5_ILi0EEESP_EEEEENS4_IJNS3_10UnderscoreESS_SS_EEEEELb1EEEEEvNT_6ParamsE)
        .other          _ZN7cutlass13device_kernelIN5flash32FlashAttnBwdPostprocessConvertdQIN4cute5tupleIJNS3_1CILi96EEENS5_ILi192EEEEEENS_10bfloat16_tEfNS_4arch4Sm90ELi384ENS3_8TiledMMAINS3_8MMA_AtomIJNS3_4SM904GMMA27MMA_64x96x16_F32BF16BF16_SSILNSF_5MajorE1ELSH_1ELNSF_7ScaleInE1ELSI_1EEEEEENS3_6LayoutINS4_IJNS5_ILi3EEENS5_ILi1EEESN_EEENS4_IJSN_NS5_ILi0EEESP_EEEEENS4_IJNS3_10UnderscoreESS_SS_EEEEELb1EEEEEvNT_6ParamsE,@"STO_CUDA_ENTRY STV_DEFAULT"
_ZN7cutlass13device_kernelIN5flash32FlashAttnBwdPostprocessConvertdQIN4cute5tupleIJNS3_1CILi96EEENS5_ILi192EEEEEENS_10bfloat16_tEfNS_4arch4Sm90ELi384ENS3_8TiledMMAINS3_8MMA_AtomIJNS3_4SM904GMMA27MMA_64x96x16_F32BF16BF16_SSILNSF_5MajorE1ELSH_1ELNSF_7ScaleInE1ELSI_1EEEEEENS3_6LayoutINS4_IJNS5_ILi3EEENS5_ILi1EEESN_EEENS4_IJSN_NS5_ILi0EEESP_EEEEENS4_IJNS3_10UnderscoreESS_SS_EEEEELb1EEEEEvNT_6ParamsE:
[----:B------:R-:W-:Y:S08]  /*0000*/  LDC R1, c[0x0][0x28] ;  /* 0x00000a00ff017b82 */ /* 0x000ff00000000800 */
[----:B------:R-:W0:Y:S01]  /*0010*/  LDC.64 R4, c[0x0][0x278] ;  /* 0x00009e00ff047b82 */ /* 0x000e220000000a00 */
[----:B------:R-:W1:Y:S01]  /*0020*/  S2R R11, SR_CTAID.Z ;  /* 0x00000000000b7919 */ /* 0x000e620000002700 */
[----:B------:R-:W-:-:S06]  /*0030*/  ULDC.64 UR8, c[0x0][0x208] ;  /* 0x0000820000087ab9 */ /* 0x000fcc0000000a00 */
[----:B------:R-:W2:Y:S08]  /*0040*/  LDC.64 R8, c[0x0][0x270] ;  /* 0x00009c00ff087b82 */ /* 0x000eb00000000a00 */
[----:B------:R-:W1:Y:S01]  /*0050*/  LDC.64 R2, c[0x0][0x270] ;  /* 0x00009c00ff027b82 */ /* 0x000e620000000a00 */
[----:B0-----:R-:W-:-:S04]  /*0060*/  ISETP.NE.U32.AND P2, PT, R4, RZ, PT ;  /* 0x000000ff0400720c */ /* 0x001fc80003f45070 */
[----:B------:R-:W-:-:S03]  /*0070*/  ISETP.NE.AND.EX P2, PT, R5, RZ, PT, P2 ;  /* 0x000000ff0500720c */ /* 0x000fc60003f45320 */
[----:B------:R-:W0:Y:S01]  /*0080*/  LDC R55, c[0x0][0x240] ;  /* 0x00009000ff377b82 */ /* 0x000e220000000800 */
[----:B--2---:R-:W-:-:S04]  /*0090*/  ISETP.NE.U32.AND P1, PT, R8, RZ, PT ;  /* 0x000000ff0800720c */ /* 0x004fc80003f25070 */
[----:B------:R-:W-:Y:S01]  /*00a0*/  ISETP.NE.AND.EX P1, PT, R9, RZ, PT, P1 ;  /* 0x000000ff0900720c */ /* 0x000fe20003f25310 */
[----:B-1----:R-:W-:-:S04]  /*00b0*/  IMAD.WIDE R2, R11, 0x4, R2 ;  /* 0x000000040b027825 */ /* 0x002fc800078e0202 */
[----:B------:R-:W1:Y:S08]  /*00c0*/  @P2 LDC.64 R4, c[0x0][0x278] ;  /* 0x00009e00ff042b82 */ /* 0x000e700000000a00 */
[----:B------:R2:W5:Y:S01]  /*00d0*/  @P1 LDG.E R7, desc[UR8][R2.64] ;  /* 0x0000000802071981 */ /* 0x000562000c1e1900 */
[----:B-1----:R-:W-:-:S05]  /*00e0*/  @P2 IMAD.WIDE R4, R11, 0x4, R4 ;  /* 0x000000040b042825 */ /* 0x002fca00078e0204 */
[----:B0-----:R2:W5:Y:S01]  /*00f0*/  @P2 LDG.E R55, desc[UR8][R4.64] ;  /* 0x0000000804372981 */ /* 0x001562000c1e1900 */
[----:B------:R-:W-:Y:S01]  /*0100*/  ISETP.NE.U32.AND P0, PT, R8, RZ, PT ;  /* 0x000000ff0800720c */ /* 0x000fe20003f05070 */
[----:B------:R-:W0:Y:S03]  /*0110*/  S2R R48, SR_CTAID.X ;  /* 0x0000000000307919 */ /* 0x000e260000002500 */
[----:B------:R-:W-:Y:S01]  /*0120*/  ISETP.NE.AND.EX P0, PT, R9, RZ, PT, P0 ;  /* 0x000000ff0900720c */ /* 0x000fe20003f05300 */
[----:B0-----:R-:W-:Y:S01]  /*0130*/  IMAD R0, R48, 0x60, RZ ;  /* 0x0000006030007824 */ /* 0x001fe200078e02ff */
[----:B--2---:R-:W-:Y:S11]  /*0140*/  @P2 BRA `(.L_x_3628) ;  /* 0x0000000000102947 */ /* 0x004ff60003800000 */
[----:B------:R-:W-:Y:S05]  /*0150*/  @!P1 BRA `(.L_x_3628) ;  /* 0x00000000000c9947 */ /* 0x000fea0003800000 */
[----:B------:R-:W2:Y:S04]  /*0160*/  LDG.E R4, desc[UR8][R2.64] ;  /* 0x0000000802047981 */ /* 0x000ea8000c1e1900 */
[----:B-----5:R-:W2:Y:S02]  /*0170*/  LDG.E R55, desc[UR8][R2.64+0x4] ;  /* 0x0000040802377981 */ /* 0x020ea4000c1e1900 */
[----:B--2---:R-:W-:-:S07]  /*0180*/  IMAD.IADD R55, R55, 0x1, -R4 ;  /* 0x0000000137377824 */ /* 0x004fce00078e0a04 */
.L_x_3628:
[----:B-----5:R-:W-:-:S13]  /*0190*/  ISETP.GE.AND P2, PT, R0, R55, PT ;  /* 0x000000370000720c */ /* 0x020fda0003f46270 */
[----:B------:R-:W-:Y:S05]  /*01a0*/  @P0 EXIT P2 ;  /* 0x000000000000094d */ /* 0x000fea0001000000 */
[C---:B------:R-:W-:Y:S01]  /*01b0*/  @P1 IMAD R2, R11.reuse, 0x60, R7 ;  /* 0x000000600b021824 */ /* 0x040fe200078e0207 */
[----:B------:R-:W0:Y:S01]  /*01c0*/  S2R R0, SR_CTAID.Y ;  /* 0x0000000000007919 */ /* 0x000e220000002600 */
[----:B------:R-:W1:Y:S01]  /*01d0*/  LDC.64 R14, c[0x0][0x228] ;  /* 0x00008a00ff0e7b82 */ /* 0x000e620000000a00 */
[----:B------:R-:W-:Y:S01]  /*01e0*/  IMAD R9, R48, 0x4800, RZ ;  /* 0x0000480030097824 */ /* 0x000fe200078e02ff */
[----:B------:R-:W-:Y:S01]  /*01f0*/  SHF.R.S32.HI R53, RZ, 0x1f, R11 ;  /* 0x0000001fff357819 */ /* 0x000fe2000001140b */
[----:B------:R-:W-:Y:S01]  /*0200*/  @P1 IMAD.HI R2, R2, 0x2aaaaaab, RZ ;  /* 0x2aaaaaab02021827 */ /* 0x000fe200078e02ff */
[----:B------:R-:W2:Y:S01]  /*0210*/  S2R R12, SR_TID.X ;  /* 0x00000000000c7919 */ /* 0x000ea20000002100 */
[----:B------:R-:W-:Y:S01]  /*0220*/  SEL R50, R11, RZ, !P0 ;  /* 0x000000ff0b327207 */ /* 0x000fe20004000000 */
[----:B------:R-:W-:Y:S01]  /*0230*/  BSSY B0, `(.L_x_3629) ;  /* 0x000002f000007945 */ /* 0x000fe20003800000 */
[----:B------:R-:W-:Y:S01]  /*0240*/  SEL R53, R53, RZ, !P0 ;  /* 0x000000ff35357207 */ /* 0x000fe20004000000 */
[----:B------:R-:W3:Y:S01]  /*0250*/  LDC.64 R16, c[0x0][0x230] ;  /* 0x00008c00ff107b82 */ /* 0x000ee20000000a00 */
[----:B------:R-:W-:Y:S01]  /*0260*/  @P1 SHF.R.U32.HI R3, RZ, 0x1f, R2 ;  /* 0x0000001fff031819 */ /* 0x000fe20000011602 */
[----:B------:R-:W4:Y:S03]  /*0270*/  S2R R13, SR_CgaCtaId ;  /* 0x00000000000d7919 */ /* 0x000f260000008800 */
[----:B------:R-:W-:-:S05]  /*0280*/  @P1 LEA.HI.SX32 R3, R2, R3, 0x1c ;  /* 0x0000000302031211 */ /* 0x000fca00078fe2ff */
[----:B------:R-:W-:Y:S01]  /*0290*/  @P1 IMAD R5, R3, 0x4800, RZ ;  /* 0x0000480003051824 */ /* 0x000fe200078e02ff */
[----:B------:R-:W-:-:S03]  /*02a0*/  CS2R R2, SRZ ;  /* 0x0000000000027805 */ /* 0x000fc6000001ff00 */
[--C-:B------:R-:W-:Y:S01]  /*02b0*/  @P1 IMAD.MOV.U32 R2, RZ, RZ, R5.reuse ;  /* 0x000000ffff021224 */ /* 0x100fe200078e0005 */
[----:B------:R-:W-:-:S04]  /*02c0*/  @P1 SHF.R.S32.HI R3, RZ, 0x1f, R5 ;  /* 0x0000001fff031819 */ /* 0x000fc80000011405 */
[----:B------:R-:W-:-:S04]  /*02d0*/  IADD3 R2, P2, R9, R2, RZ ;  /* 0x0000000209027210 */ /* 0x000fc80007f5e0ff */
[----:B------:R-:W-:Y:S02]  /*02e0*/  LEA.HI.X.SX32 R3, R9, R3, 0x1, P2 ;  /* 0x0000000309037211 */ /* 0x000fe400010f0eff */
[----:B------:R-:W5:Y:S01]  /*02f0*/  LDC.64 R8, c[0x0][0x210] ;  /* 0x00008400ff087b82 */ /* 0x000f620000000a00 */
[----:B0-----:R-:W-:Y:S01]  /*0300*/  SHF.R.S32.HI R51, RZ, 0x1f, R0 ;  /* 0x0000001fff337819 */ /* 0x001fe20000011400 */
[----:B-1----:R-:W-:Y:S01]  /*0310*/  IMAD.WIDE.U32 R2, R0, R14, R2 ;  /* 0x0000000e00027225 */ /* 0x002fe200078e0002 */
[----:B--2---:R-:W-:-:S03]  /*0320*/  ISETP.NE.AND P0, PT, R12, RZ, PT ;  /* 0x000000ff0c00720c */ /* 0x004fc60003f05270 */
[----:B------:R-:W-:-:S04]  /*0330*/  IMAD R4, R51, R14, RZ ;  /* 0x0000000e33047224 */ /* 0x000fc800078e02ff */
[----:B------:R-:W-:Y:S02]  /*0340*/  IMAD R5, R0, R15, R4 ;  /* 0x0000000f00057224 */ /* 0x000fe400078e0204 */
[-C--:B---3--:R-:W-:Y:S02]  /*0350*/  IMAD R4, R53, R16.reuse, RZ ;  /* 0x0000001035047224 */ /* 0x088fe400078e02ff */
[----:B------:R-:W-:Y:S02]  /*0360*/  IMAD.IADD R3, R3, 0x1, R5 ;  /* 0x0000000103037824 */ /* 0x000fe400078e0205 */
[C---:B------:R-:W-:Y:S02]  /*0370*/  IMAD R5, R50.reuse, R17, R4 ;  /* 0x0000001132057224 */ /* 0x040fe400078e0204 */
[----:B------:R-:W-:-:S05]  /*0380*/  IMAD.WIDE.U32 R2, R50, R16, R2 ;  /* 0x0000001032027225 */ /* 0x000fca00078e0002 */
[----:B------:R-:W-:Y:S02]  /*0390*/  IADD3 R3, R3, R5, RZ ;  /* 0x0000000503037210 */ /* 0x000fe40007ffe0ff */
[----:B-----5:R-:W-:-:S04]  /*03a0*/  LEA R8, P2, R2, R8, 0x2 ;  /* 0x0000000802087211 */ /* 0x020fc800078410ff */
[----:B------:R-:W-:Y:S01]  /*03b0*/  LEA.HI.X R3, R2, R9, R3, 0x2, P2 ;  /* 0x0000000902037211 */ /* 0x000fe200010f1403 */
[----:B----4-:R-:W-:Y:S08]  /*03c0*/  @P0 BRA `(.L_x_3630) ;  /* 0x0000000000540947 */ /* 0x010ff00003800000 */
[----:B------:R-:W0:Y:S01]  /*03d0*/  S2UR UR7, SR_CgaCtaId ;  /* 0x00000000000779c3 */ /* 0x000e220000008800 */
[----:B------:R-:W-:Y:S01]  /*03e0*/  UMOV UR6, 0x400 ;  /* 0x0000040000067882 */ /* 0x000fe20000000000 */
[----:B------:R-:W-:Y:S01]  /*03f0*/  UMOV UR4, 0x1 ;  /* 0x0000000100047882 */ /* 0x000fe20000000000 */
[----:B------:R-:W-:Y:S01]  /*0400*/  IMAD.MOV.U32 R2, RZ, RZ, 0x12000 ;  /* 0x00012000ff027424 */ /* 0x000fe200078e00ff */
[----:B------:R-:W-:-:S04]  /*0410*/  UIADD3 UR4, -UR4, 0x100000, URZ ;  /* 0x0010000004047890 */ /* 0x000fc8000fffe13f */
[----:B------:R-:W-:Y:S02]  /*0420*/  USHF.L.U32 UR5, UR4, 0xb, URZ ;  /* 0x0000000b04057899 */ /* 0x000fe4000800063f */
[----:B------:R-:W-:Y:S01]  /*0430*/  USHF.L.U32 UR4, UR4, 0x1, URZ ;  /* 0x0000000104047899 */ /* 0x000fe2000800063f */
[----:B------:R-:W-:Y:S01]  /*0440*/  PLOP3.LUT P0, PT, PT, PT, PT, 0x80, 0x0 ;  /* 0x000000000000781c */ /* 0x000fe20003f0f070 */
[----:B------:R-:W-:Y:S01]  /*0450*/  UMOV UR10, 0x1200 ;  /* 0x00001200000a7882 */ /* 0x000fe20000000000 */
[----:B0-----:R-:W-:-:S04]  /*0460*/  ULEA UR6, UR7, UR6, 0x18 ;  /* 0x0000000607067291 */ /* 0x001fc8000f8ec03f */
[----:B------:R-:W-:Y:S01]  /*0470*/  UIADD3 UR7, UR6, 0x1b000, URZ ;  /* 0x0001b00006077890 */ /* 0x000fe2000fffe03f */
[----:B------:R-:W0:Y:S07]  /*0480*/  FENCE.VIEW.ASYNC.S ;  /* 0x00000000000073c6 */ /* 0x000e2e0000000000 */
[----:B0-----:R0:W1:Y:S02]  /*0490*/  SYNCS.EXCH.64 URZ, [UR6+0x1b000], UR4 ;  /* 0x01b00004063f75b2 */ /* 0x0010640008000100 */
[----:B0-----:R-:W-:-:S02]  /*04a0*/  R2UR UR4, R8 ;  /* 0x00000000080472ca */ /* 0x001fc400000e0000 */
[----:B------:R-:W-:Y:S01]  /*04b0*/  R2UR UR5, R3 ;  /* 0x00000000030572ca */ /* 0x000fe200000e0000 */
[----:B-1----:R0:W-:-:S14]  /*04c0*/  SYNCS.ARRIVE.TRANS64 RZ, [UR6+0x1b000], R2 ;  /* 0x01b00002ffff79a7 */ /* 0x0021dc0008000006 */
.L_x_3631:
[----:B------:R-:W-:Y:S01]  /*04d0*/  @P0 ELECT P2, URZ, PT ;  /* 0x00000000003f082f */ /* 0x000fe20003840000 */
[----:B------:R1:W-:-:S12]  /*04e0*/  UBLKCP.S.G [UR6], [UR4], UR10 ;  /* 0x00000006040073ba */ /* 0x0003d8000800020a */
[----:B------:R-:W-:Y:S02]  /*04f0*/  @P2 PLOP3.LUT P0, PT, P2, PT, PT, 0x8, 0x0 ;  /* 0x000000000000281c */ /* 0x000fe4000170e170 */
[----:B------:R-:W-:-:S11]  /*0500*/  PLOP3.LUT P2, PT, PT, PT, PT, 0x8, 0x0 ;  /* 0x000000000000781c */ /* 0x000fd60003f4e170 */
[----:B-1----:R-:W-:Y:S05]  /*0510*/  @P0 BRA.U.ANY `(.L_x_3631) ;  /* 0xfffffffd00ec0947 */ /* 0x002fea000393ffff */
.L_x_3630:
[----:B------:R-:W-:Y:S05]  /*0520*/  BSYNC B0 ;  /* 0x0000000000007941 */ /* 0x000fea0003800000 */
.L_x_3629:
[----:B------:R-:W-:Y:S01]  /*0530*/  BAR.SYNC.DEFER_BLOCKING 0x0 ;  /* 0x0000000000007b1d */ /* 0x000fe20000010000 */
[----:B0-----:R-:W-:Y:S02]  /*0540*/  MOV R2, 0x400 ;  /* 0x0000040000027802 */ /* 0x001fe40000000f00 */
[----:B------:R-:W-:Y:S02]  /*0550*/  CS2R R68, SRZ ;  /* 0x0000000000447805 */ /* 0x000fe4000001ff00 */
[----:B------:R-:W-:Y:S01]  /*0560*/  SHF.L.U32 R3, RZ, 0x1f, RZ ;  /* 0x0000001fff037819 */ /* 0x000fe200000006ff */
[--C-:B------:R-:W-:Y:S01]  /*0570*/  @P1 IMAD.MOV.U32 R68, RZ, RZ, R7.reuse ;  /* 0x000000ffff441224 */ /* 0x100fe200078e0007 */
[----:B------:R-:W-:Y:S02]  /*0580*/  LEA R2, R13, R2, 0x18 ;  /* 0x000000020d027211 */ /* 0x000fe400078ec0ff */
[----:B------:R-:W-:-:S07]  /*0590*/  @P1 SHF.R.S32.HI R69, RZ, 0x1f, R7 ;  /* 0x0000001fff451819 */ /* 0x000fce0000011407 */
.L_x_3632:
[----:B0-----:R0:W1:Y:S02]  /*05a0*/  SYNCS.PHASECHK.TRANS64.TRYWAIT P0, [R2+URZ+0x1b000], R3 ;  /* 0x01b00003020075a7 */ /* 0x001064000800017f */
[----:B-1----:R-:W-:Y:S05]  /*05b0*/  @!P0 NANOSLEEP.SYNCS 0x989680 ;  /* 0x009896800000895d */ /* 0x002fea0003900000 */
[----:B------:R-:W1:Y:S02]  /*05c0*/  @!P0 SYNCS.PHASECHK.TRANS64 P0, [R2+URZ+0x1b000], R3 ;  /* 0x01b00003020085a7 */ /* 0x000e64000800007f */
[----:B-1----:R-:W-:Y:S05]  /*05d0*/  @!P0 BRA `(.L_x_3632) ;  /* 0xfffffffc00f08947 */ /* 0x002fea000383ffff */
[----:B------:R-:W-:Y:S01]  /*05e0*/  SHF.R.S32.HI R5, RZ, 0x1f, R12 ;  /* 0x0000001fff057819 */ /* 0x000fe2000001140c */
[----:B------:R-:W-:Y:S01]  /*05f0*/  IMAD.HI R6, R12, 0x2aaaaaab, RZ ;  /* 0x2aaaaaab0c067827 */ /* 0x000fe200078e02ff */
[----:B------:R-:W-:Y:S01]  /*0600*/  ULDC UR4, c[0x0][0x268] ;  /* 0x00009a0000047ab9 */ /* 0x000fe20000000800 */
[----:B------:R-:W-:Y:S01]  /*0610*/  ULDC.64 UR6, c[0x0][0x258] ;  /* 0x0000960000067ab9 */ /* 0x000fe20000000a00 */
[----:B0-----:R-:W-:Y:S01]  /*0620*/  LEA.HI R3, R5, R12, RZ, 0x7 ;  /* 0x0000000c05037211 */ /* 0x001fe200078f38ff */
[----:B------:R-:W-:Y:S01]  /*0630*/  IMAD R55, R48, -0x60, R55 ;  /* 0xffffffa030377824 */ /* 0x000fe200078e0237 */
[----:B------:R-:W-:Y:S01]  /*0640*/  SHF.R.U32.HI R9, RZ, 0x1f, R6 ;  /* 0x0000001fff097819 */ /* 0x000fe20000011606 */
[----:B------:R-:W-:Y:S01]  /*0650*/  IMAD R51, R51, UR6, RZ ;  /* 0x0000000633337c24 */ /* 0x000fe2000f8e02ff */
[----:B------:R-:W-:Y:S01]  /*0660*/  LOP3.LUT R7, R3, 0x3fffff80, RZ, 0xc0, !PT ;  /* 0x3fffff8003077812 */ /* 0x000fe200078ec0ff */
[----:B------:R-:W-:Y:S01]  /*0670*/  BSSY B0, `(.L_x_3633) ;  /* 0x00000b7000007945 */ /* 0x000fe20003800000 */
[----:B------:R-:W-:Y:S01]  /*0680*/  SHF.R.S32.HI R4, RZ, 0x7, R3 ;  /* 0x00000007ff047819 */ /* 0x000fe20000011403 */
[----:B------:R-:W-:Y:S01]  /*0690*/  IMAD R51, R0, UR7, R51 ;  /* 0x0000000700337c24 */ /* 0x000fe2000f8e0233 */
[-C--:B------:R-:W-:Y:S01]  /*06a0*/  LEA.HI R14, R6, R9.reuse, RZ, 0x1d ;  /* 0x00000009060e7211 */ /* 0x080fe200078fe8ff */
[----:B------:R-:W-:Y:S01]  /*06b0*/  IMAD.IADD R7, R12, 0x1, -R7 ;  /* 0x000000010c077824 */ /* 0x000fe200078e0a07 */
[----:B------:R-:W-:-:S02]  /*06c0*/  LEA.HI.SX32 R3, R6, R9, 0x1e ;  /* 0x0000000906037211 */ /* 0x000fc400078ff2ff */
[----:B------:R-:W-:Y:S01]  /*06d0*/  LEA.HI R15, R6, R9, RZ, 0x1b ;  /* 0x00000009060f7211 */ /* 0x000fe200078fd8ff */
[----:B------:R-:W-:Y:S01]  /*06e0*/  IMAD R7, R4, 0x600, R7 ;  /* 0x0000060004077824 */ /* 0x000fe200078e0207 */
[-C--:B------:R-:W-:Y:S01]  /*06f0*/  LEA.HI R4, R5, R12.reuse, RZ, 0x3 ;  /* 0x0000000c05047211 */ /* 0x080fe200078f18ff */
[----:B------:R-:W-:Y:S01]  /*0700*/  IMAD R66, R3, -0x18, R12 ;  /* 0xffffffe803427824 */ /* 0x000fe200078e020c */
[-C--:B------:R-:W-:Y:S01]  /*0710*/  LEA.HI R8, R5, R12.reuse, RZ, 0x4 ;  /* 0x0000000c05087211 */ /* 0x080fe200078f20ff */
[----:B------:R-:W-:Y:S01]  /*0720*/  IMAD.SHL.U32 R24, R14, 0x40, RZ ;  /* 0x000000400e187824 */ /* 0x000fe200078e00ff */
[----:B------:R-:W-:Y:S02]  /*0730*/  SHF.L.U32 R7, R7, 0x2, RZ ;  /* 0x0000000207077819 */ /* 0x000fe400000006ff */
[CC--:B------:R-:W-:Y:S02]  /*0740*/  LEA.HI R10, R5.reuse, R12.reuse, RZ, 0x6 ;  /* 0x0000000c050a7211 */ /* 0x0c0fe400078f30ff */
[----:B------:R-:W-:Y:S01]  /*0750*/  LEA.HI R6, R5, R12, RZ, 0x5 ;  /* 0x0000000c05067211 */ /* 0x000fe200078f28ff */
[----:B------:R-:W-:Y:S01]  /*0760*/  IMAD R64, R7, 0x4, R2 ;  /* 0x0000000407407824 */ /* 0x000fe200078e0202 */
[----:B------:R-:W-:-:S02]  /*0770*/  LOP3.LUT R5, R4, 0xfffffff8, RZ, 0xc0, !PT ;  /* 0xfffffff804057812 */ /* 0x000fc400078ec0ff */
[----:B------:R-:W-:Y:S02]  /*0780*/  SHF.R.S32.HI R9, RZ, 0x4, R8 ;  /* 0x00000004ff097819 */ /* 0x000fe40000011408 */
[----:B------:R-:W0:Y:S01]  /*0790*/  LDS.128 R44, [R64] ;  /* 0x00000000402c7984 */ /* 0x000e220000000c00 */
[----:B------:R-:W-:Y:S01]  /*07a0*/  IMAD.IADD R22, R12, 0x1, -R5 ;  /* 0x000000010c167824 */ /* 0x000fe200078e0a05 */
[----:B------:R-:W-:Y:S02]  /*07b0*/  LEA.HI R5, R3, R3, RZ, 0x1 ;  /* 0x0000000303057211 */ /* 0x000fe400078f08ff */
[----:B------:R-:W-:Y:S01]  /*07c0*/  LEA.HI R8, R8, R9, RZ, 0x1 ;  /* 0x0000000908087211 */ /* 0x000fe200078f08ff */
[----:B------:R-:W1:Y:S01]  /*07d0*/  LDS.128 R40, [R64+0x2800] ;  /* 0x0028000040287984 */ /* 0x000e620000000c00 */
[----:B------:R-:W-:Y:S02]  /*07e0*/  LEA.HI R23, R22, R22, RZ, 0x1 ;  /* 0x0000001616177211 */ /* 0x000fe400078f08ff */
[----:B------:R-:W-:Y:S01]  /*07f0*/  LOP3.LUT R16, R5, 0x7fffffe, RZ, 0xc0, !PT ;  /* 0x07fffffe05107812 */ /* 0x000fe200078ec0ff */
[----:B------:R-:W2:Y:S01]  /*0800*/  LDS.128 R36, [R64+0x3000] ;  /* 0x0030000040247984 */ /* 0x000ea20000000c00 */
[----:B------:R-:W-:-:S02]  /*0810*/  SHF.R.S32.HI R27, RZ, 0x1f, R66 ;  /* 0x0000001fff1b7819 */ /* 0x000fc40000011442 */
[C---:B------:R-:W-:Y:S01]  /*0820*/  LOP3.LUT R13, R23.reuse, 0x3fffffe, RZ, 0xc0, !PT ;  /* 0x03fffffe170d7812 */ /* 0x040fe200078ec0ff */
[----:B------:R-:W-:Y:S01]  /*0830*/  IMAD.SHL.U32 R23, R23, 0x20, RZ ;  /* 0x0000002017177824 */ /* 0x000fe200078e00ff */
[----:B------:R-:W-:Y:S01]  /*0840*/  LOP3.LUT R8, R8, 0xfffffe, RZ, 0xc0, !PT ;  /* 0x00fffffe08087812 */ /* 0x000fe200078ec0ff */
[----:B------:R-:W-:Y:S01]  /*0850*/  IMAD.IADD R12, R3, 0x1, -R16 ;  /* 0x00000001030c7824 */ /* 0x000fe200078e0a10 */
[----:B------:R-:W-:Y:S01]  /*0860*/  LEA.HI R27, R27, R66, RZ, 0x2 ;  /* 0x000000421b1b7211 */ /* 0x000fe200078f10ff */
[----:B------:R-:W3:Y:S01]  /*0870*/  LDS.128 R16, [R64+0x1800] ;  /* 0x0018000040107984 */ /* 0x000ee20000000c00 */
[----:B------:R-:W-:Y:S01]  /*0880*/  LOP3.LUT R25, R24, 0xc0, RZ, 0xc0, !PT ;  /* 0x000000c018197812 */ /* 0x000fe200078ec0ff */
[----:B------:R-:W-:Y:S01]  /*0890*/  IMAD.IADD R21, R9, 0x1, -R8 ;  /* 0x0000000109157824 */ /* 0x000fe200078e0a08 */
[----:B------:R-:W-:Y:S01]  /*08a0*/  SHF.L.U32 R66, R66, 0x3, RZ ;  /* 0x0000000342427819 */ /* 0x000fe200000006ff */
[----:B------:R-:W-:Y:S01]  /*08b0*/  IMAD R28, R15, 0x8, R12 ;  /* 0x000000080f1c7824 */ /* 0x000fe200078e020c */
[----:B------:R-:W-:Y:S01]  /*08c0*/  LOP3.LUT R20, R4, 0x8, RZ, 0xc0, !PT ;  /* 0x0000000804147812 */ /* 0x000fe200078ec0ff */
[----:B------:R-:W4:Y:S01]  /*08d0*/  LDS.128 R32, [R64+0x3800] ;  /* 0x0038000040207984 */ /* 0x000f220000000c00 */
[----:B------:R-:W-:-:S02]  /*08e0*/  SHF.R.S32.HI R4, RZ, 0x6, R10 ;  /* 0x00000006ff047819 */ /* 0x000fc4000001140a */
[----:B------:R-:W-:Y:S01]  /*08f0*/  SHF.R.U32.HI R7, RZ, 0x1, R6 ;  /* 0x00000001ff077819 */ /* 0x000fe20000011606 */
[----:B------:R-:W5:Y:S01]  /*0900*/  LDS.128 R8, [R64+0x800] ;  /* 0x0008000040087984 */ /* 0x000f620000000c00 */
[----:B------:R-:W-:Y:S01]  /*0910*/  LOP3.LUT R23, R23, 0xc0, RZ, 0xc0, !PT ;  /* 0x000000c017177812 */ /* 0x000fe200078ec0ff */
[----:B------:R-:W-:Y:S01]  /*0920*/  IMAD R21, R4, 0xc, R21 ;  /* 0x0000000c04157824 */ /* 0x000fe200078e0215 */
[----:B------:R-:W-:Y:S02]  /*0930*/  IADD3 R22, R22, -R13, RZ ;  /* 0x8000000d16167210 */ /* 0x000fe40007ffe0ff */
[----:B------:R-:W-:Y:S01]  /*0940*/  LOP3.LUT R26, R25, 0x18, R66, 0xf8, !PT ;  /* 0x00000018191a7812 */ /* 0x000fe200078ef842 */
[----:B------:R-:W5:Y:S01]  /*0950*/  LDS.128 R12, [R64+0x2000] ;  /* 0x00200000400c7984 */ /* 0x000f620000000c00 */
[----:B------:R-:W-:Y:S01]  /*0960*/  SHF.R.S32.HI R27, RZ, 0x2, R27 ;  /* 0x00000002ff1b7819 */ /* 0x000fe2000001141b */
[----:B------:R-:W-:Y:S01]  /*0970*/  IMAD R21, R21, 0x8, R22 ;  /* 0x0000000815157824 */ /* 0x000fe200078e0216 */
[----:B------:R-:W-:-:S02]  /*0980*/  SHF.R.U32.HI R25, RZ, 0x3, R25 ;  /* 0x00000003ff197819 */ /* 0x000fc40000011619 */
[----:B------:R-:W-:Y:S01]  /*0990*/  LOP3.LUT R20, R20, 0x10, R7, 0xf8, !PT ;  /* 0x0000001014147812 */ /* 0x000fe200078ef807 */
[----:B------:R-:W-:Y:S01]  /*09a0*/  IMAD R52, R27, 0x60, R28 ;  /* 0x000000601b347824 */ /* 0x000fe200078e021c */
[--C-:B------:R-:W-:Y:S01]  /*09b0*/  SHF.R.U32.HI R24, RZ, 0x3, R23.reuse ;  /* 0x00000003ff187819 */ /* 0x100fe20000011617 */
[----:B------:R-:W5:Y:S01]  /*09c0*/  LDS.128 R4, [R64+0x1000] ;  /* 0x0010000040047984 */ /* 0x000f620000000c00 */
[----:B------:R-:W-:Y:S01]  /*09d0*/  LOP3.LUT R25, R26, R25, RZ, 0x3c, !PT ;  /* 0x000000191a197212 */ /* 0x000fe200078e3cff */
[----:B0-----:R-:W-:Y:S01]  /*09e0*/  FMUL.FTZ R59, R45, UR4 ;  /* 0x000000042d3b7c20 */ /* 0x001fe20008410000 */
[----:B------:R-:W-:Y:S01]  /*09f0*/  LOP3.LUT R20, R24, R20, R23, 0x1e, !PT ;  /* 0x0000001418147212 */ /* 0x000fe200078e1e17 */
[----:B------:R-:W0:Y:S01]  /*0a00*/  LDS.128 R28, [R64+0x4000] ;  /* 0x00400000401c7984 */ /* 0x000e220000000c00 */
[----:B------:R-:W-:Y:S01]  /*0a10*/  FMUL.FTZ R54, R46, UR4 ;  /* 0x000000042e367c20 */ /* 0x000fe20008410000 */
[----:B------:R-:W-:Y:S01]  /*0a20*/  IMAD.U32 R49, R52, 0x20, R25 ;  /* 0x0000002034317824 */ /* 0x000fe200078e0019 */
[----:B------:R-:W-:Y:S01]  /*0a30*/  LEA R57, R21, R20, 0x5 ;  /* 0x0000001415397211 */ /* 0x000fe200078e28ff */
[----:B------:R-:W0:Y:S01]  /*0a40*/  LDS.128 R24, [R64+0x4800] ;  /* 0x0048000040187984 */ /* 0x000e220000000c00 */
[----:B------:R-:W-:Y:S01]  /*0a50*/  FMUL.FTZ R52, R44, UR4 ;  /* 0x000000042c347c20 */ /* 0x000fe20008410000 */
[----:B------:R-:W-:Y:S01]  /*0a60*/  FMUL.FTZ R61, R47, UR4 ;  /* 0x000000042f3d7c20 */ /* 0x000fe20008410000 */
[----:B-1----:R-:W-:Y:S01]  /*0a70*/  FMUL.FTZ R41, R41, UR4 ;  /* 0x0000000429297c20 */ /* 0x002fe20008410000 */
[----:B------:R-:W1:Y:S01]  /*0a80*/  LDS.128 R20, [R64+0x5000] ;  /* 0x0050000040147984 */ /* 0x000e620000000c00 */
[----:B--2---:R-:W-:Y:S01]  /*0a90*/  FMUL.FTZ R36, R36, UR4 ;  /* 0x0000000424247c20 */ /* 0x004fe20008410000 */
[----:B------:R-:W-:Y:S01]  /*0aa0*/  IMAD R57, R57, 0x2, R2 ;  /* 0x0000000239397824 */ /* 0x000fe200078e0202 */
[----:B------:R-:W-:Y:S01]  /*0ab0*/  SHF.R.S32.HI R67, RZ, 0x1f, R66 ;  /* 0x0000001fff437819 */ /* 0x000fe20000011442 */
[----:B------:R2:W1:Y:S01]  /*0ac0*/  LDS.128 R44, [R64+0x5800] ;  /* 0x00580000402c7984 */ /* 0x0004620000000c00 */
[----:B---3--:R-:W-:Y:S01]  /*0ad0*/  FMUL.FTZ R63, R17, UR4 ;  /* 0x00000004113f7c20 */ /* 0x008fe20008410000 */
[----:B------:R-:W-:Y:S01]  /*0ae0*/  FMUL.FTZ R17, R18, UR4 ;  /* 0x0000000412117c20 */ /* 0x000fe20008410000 */
[----:B------:R-:W-:Y:S01]  /*0af0*/  FMUL.FTZ R18, R19, UR4 ;  /* 0x0000000413127c20 */ /* 0x000fe20008410000 */
[----:B------:R-:W-:Y:S01]  /*0b00*/  FMUL.FTZ R16, R16, UR4 ;  /* 0x0000000410107c20 */ /* 0x000fe20008410000 */
[----:B----4-:R-:W-:Y:S01]  /*0b10*/  FMUL.FTZ R32, R32, UR4 ;  /* 0x0000000420207c20 */ /* 0x010fe20008410000 */
[----:B-----5:R-:W-:Y:S01]  /*0b20*/  FMUL.FTZ R56, R9, UR4 ;  /* 0x0000000409387c20 */ /* 0x020fe20008410000 */
[----:B------:R-:W-:Y:S01]  /*0b30*/  FMUL.FTZ R8, R8, UR4 ;  /* 0x0000000408087c20 */ /* 0x000fe20008410000 */
[----:B------:R-:W-:Y:S01]  /*0b40*/  FMUL.FTZ R9, R10, UR4 ;  /* 0x000000040a097c20 */ /* 0x000fe20008410000 */
[----:B------:R-:W-:Y:S01]  /*0b50*/  FMUL.FTZ R58, R11, UR4 ;  /* 0x000000040b3a7c20 */ /* 0x000fe20008410000 */
[----:B--2---:R-:W-:Y:S01]  /*0b60*/  FMUL.FTZ R64, R15, UR4 ;  /* 0x000000040f407c20 */ /* 0x004fe20008410000 */
        /* <DEDUP_REMOVED lines=15> */
[----:B0-----:R-:W-:Y:S01]  /*0c60*/  FMUL.FTZ R35, R29, UR4 ;  /* 0x000000041d237c20 */ /* 0x001fe20008410000 */
[----:B------:R-:W-:Y:S01]  /*0c70*/  FMUL.FTZ R40, R31, UR4 ;  /* 0x000000041f287c20 */ /* 0x000fe20008410000 */
[----:B------:R-:W-:Y:S01]  /*0c80*/  FMUL.FTZ R29, R30, UR4 ;  /* 0x000000041e1d7c20 */ /* 0x000fe20008410000 */
[----:B------:R-:W-:Y:S01]  /*0c90*/  FMUL.FTZ R31, R26, UR4 ;  /* 0x000000041a1f7c20 */ /* 0x000fe20008410000 */
[----:B------:R-:W-:Y:S01]  /*0ca0*/  FMUL.FTZ R12, R12, UR4 ;  /* 0x000000040c0c7c20 */ /* 0x000fe20008410000 */
[----:B------:R-:W-:Y:S01]  /*0cb0*/  FMUL.FTZ R30, R24, UR4 ;  /* 0x00000004181e7c20 */ /* 0x000fe20008410000 */
[----:B------:R-:W-:Y:S01]  /*0cc0*/  FMUL.FTZ R26, R27, UR4 ;  /* 0x000000041b1a7c20 */ /* 0x000fe20008410000 */
[----:B-1----:R-:W-:Y:S01]  /*0cd0*/  FMUL.FTZ R27, R21, UR4 ;  /* 0x00000004151b7c20 */ /* 0x002fe20008410000 */
[----:B------:R-:W-:Y:S01]  /*0ce0*/  FMUL.FTZ R24, R23, UR4 ;  /* 0x0000000417187c20 */ /* 0x000fe20008410000 */
[----:B------:R-:W-:Y:S01]  /*0cf0*/  FMUL.FTZ R28, R28, UR4 ;  /* 0x000000041c1c7c20 */ /* 0x000fe20008410000 */
[----:B------:R-:W-:Y:S01]  /*0d00*/  FMUL.FTZ R25, R25, UR4 ;  /* 0x0000000419197c20 */ /* 0x000fe20008410000 */
[----:B------:R-:W-:Y:S01]  /*0d10*/  FMUL.FTZ R21, R22, UR4 ;  /* 0x0000000416157c20 */ /* 0x000fe20008410000 */
[----:B------:R-:W-:Y:S01]  /*0d20*/  F2FP.BF16.F32.PACK_AB R6, R56, R8 ;  /* 0x000000083806723e */ /* 0x000fe200000010ff */
[----:B------:R-:W-:Y:S01]  /*0d30*/  FMUL.FTZ R23, R46, UR4 ;  /* 0x000000042e177c20 */ /* 0x000fe20008410000 */
[----:B------:R-:W-:Y:S01]  /*0d40*/  F2FP.BF16.F32.PACK_AB R7, R58, R9 ;  /* 0x000000093a07723e */ /* 0x000fe200000010ff */
[----:B------:R-:W-:Y:S01]  /*0d50*/  FMUL.FTZ R20, R20, UR4 ;  /* 0x0000000414147c20 */ /* 0x000fe20008410000 */
[----:B------:R-:W-:Y:S01]  /*0d60*/  FMUL.FTZ R22, R44, UR4 ;  /* 0x000000042c167c20 */ /* 0x000fe20008410000 */
[----:B------:R-:W-:Y:S01]  /*0d70*/  FMUL.FTZ R45, R45, UR4 ;  /* 0x000000042d2d7c20 */ /* 0x000fe20008410000 */
[----:B------:R-:W-:Y:S01]  /*0d80*/  F2FP.BF16.F32.PACK_AB R4, R59, R52 ;  /* 0x000000343b04723e */ /* 0x000fe200000010ff */
[----:B------:R-:W-:Y:S01]  /*0d90*/  FMUL.FTZ R46, R47, UR4 ;  /* 0x000000042f2e7c20 */ /* 0x000fe20008410000 */
[----:B------:R-:W-:Y:S01]  /*0da0*/  F2FP.BF16.F32.PACK_AB R5, R61, R54 ;  /* 0x000000363d05723e */ /* 0x000fe200000010ff */
[----:B------:R-:W-:Y:S01]  /*0db0*/  ULDC UR4, c[0x0][0x244] ;  /* 0x0000910000047ab9 */ /* 0x000fe20000000800 */
[----:B------:R-:W-:-:S02]  /*0dc0*/  F2FP.BF16.F32.PACK_AB R8, R60, R10 ;  /* 0x0000000a3c08723e */ /* 0x000fc400000010ff */
[----:B------:R-:W-:Y:S01]  /*0dd0*/  F2FP.BF16.F32.PACK_AB R9, R62, R11 ;  /* 0x0000000b3e09723e */ /* 0x000fe200000010ff */
[----:B------:R-:W-:Y:S01]  /*0de0*/  STSM.16.MT88.4 [R57+0x12000], R4 ;  /* 0x0120000439007844 */ /* 0x000fe20000004200 */
        /* <DEDUP_REMOVED lines=8> */
[----:B------:R-:W-:Y:S02]  /*0e70*/  F2FP.BF16.F32.PACK_AB R38, R39, R32 ;  /* 0x000000202726723e */ /* 0x000fe400000010ff */
[----:B------:R-:W-:Y:S01]  /*0e80*/  F2FP.BF16.F32.PACK_AB R36, R43, R36 ;  /* 0x000000242b24723e */ /* 0x000fe200000010ff */
[----:B------:R1:W-:Y:S01]  /*0e90*/  STSM.16.MT88.4 [R57+0x12800], R12 ;  /* 0x0128000c39007844 */ /* 0x0003e20000004200 */
[----:B------:R-:W-:Y:S02]  /*0ea0*/  F2FP.BF16.F32.PACK_AB R39, R34, R33 ;  /* 0x000000212227723e */ /* 0x000fe400000010ff */
[----:B------:R-:W-:-:S02]  /*0eb0*/  F2FP.BF16.F32.PACK_AB R28, R35, R28 ;  /* 0x0000001c231c723e */ /* 0x000fc400000010ff */
[----:B------:R-:W-:Y:S01]  /*0ec0*/  F2FP.BF16.F32.PACK_AB R29, R40, R29 ;  /* 0x0000001d281d723e */ /* 0x000fe200000010ff */
[----:B------:R2:W-:Y:S01]  /*0ed0*/  STSM.16.MT88.4 [R57+0x12c00], R36 ;  /* 0x012c002439007844 */ /* 0x0005e20000004200 */
[----:B------:R-:W-:Y:S01]  /*0ee0*/  F2FP.BF16.F32.PACK_AB R30, R25, R30 ;  /* 0x0000001e191e723e */ /* 0x000fe200000010ff */
[----:B0-----:R-:W-:Y:S01]  /*0ef0*/  IMAD R8, R49, 0x2, R2 ;  /* 0x0000000231087824 */ /* 0x001fe200078e0202 */
[----:B------:R-:W-:Y:S01]  /*0f00*/  F2FP.BF16.F32.PACK_AB R31, R26, R31 ;  /* 0x0000001f1a1f723e */ /* 0x000fe200000010ff */
[----:B------:R-:W-:Y:S01]  /*0f10*/  VIADD R9, R3, 0x10 ;  /* 0x0000001003097836 */ /* 0x000fe20000000000 */
[----:B------:R-:W-:Y:S02]  /*0f20*/  F2FP.BF16.F32.PACK_AB R20, R27, R20 ;  /* 0x000000141b14723e */ /* 0x000fe400000010ff */
[----:B------:R-:W-:Y:S01]  /*0f30*/  F2FP.BF16.F32.PACK_AB R21, R24, R21 ;  /* 0x000000151815723e */ /* 0x000fe200000010ff */
[----:B------:R2:W-:Y:S01]  /*0f40*/  STSM.16.MT88.4 [R57+0x13000], R28 ;  /* 0x0130001c39007844 */ /* 0x0005e20000004200 */
[----:B------:R-:W-:-:S02]  /*0f50*/  F2FP.BF16.F32.PACK_AB R22, R45, R22 ;  /* 0x000000162d16723e */ /* 0x000fc400000010ff */
[----:B------:R-:W-:Y:S02]  /*0f60*/  F2FP.BF16.F32.PACK_AB R23, R46, R23 ;  /* 0x000000172e17723e */ /* 0x000fe400000010ff */
[----:B-1----:R-:W-:Y:S02]  /*0f70*/  VIMNMX R14, R55, 0x60, PT ;  /* 0x00000060370e7848 */ /* 0x002fe40003fe0100 */
[----:B------:R-:W-:Y:S01]  /*0f80*/  ISETP.GE.AND P0, PT, R66, UR4, PT ;  /* 0x0000000442007c0c */ /* 0x000fe2000bf06270 */
[----:B------:R2:W-:Y:S01]  /*0f90*/  STSM.16.MT88.4 [R57+0x13400], R20 ;  /* 0x0134001439007844 */ /* 0x0005e20000004200 */
[----:B------:R-:W-:Y:S01]  /*0fa0*/  IMAD.WIDE.U32 R66, R0, UR6, R66 ;  /* 0x0000000600427c25 */ /* 0x000fe2000f8e0042 */
[----:B------:R-:W-:Y:S01]  /*0fb0*/  BAR.SYNC.DEFER_BLOCKING 0x0 ;  /* 0x0000000000007b1d */ /* 0x000fe20000010000 */
[C---:B------:R-:W-:Y:S02]  /*0fc0*/  ISETP.GE.OR P5, PT, R3.reuse, R14, P0 ;  /* 0x0000000e0300720c */ /* 0x040fe400007a6670 */
[C---:B------:R-:W-:Y:S01]  /*0fd0*/  VIADD R0, R3.reuse, 0x30 ;  /* 0x0000003003007836 */ /* 0x040fe20000000000 */
[----:B------:R-:W-:-:S02]  /*0fe0*/  IADD3 R10, P1, R3, R68, RZ ;  /* 0x00000044030a7210 */ /* 0x000fc40007f3e0ff */
[----:B------:R-:W-:Y:S01]  /*0ff0*/  IADD3 R67, R67, R51, RZ ;  /* 0x0000003343437210 */ /* 0x000fe20007ffe0ff */
[----:B------:R-:W-:Y:S01]  /*1000*/  ULDC.64 UR4, c[0x0][0x260] ;  /* 0x0000980000047ab9 */ /* 0x000fe20000000a00 */
[-C--:B------:R-:W-:Y:S01]  /*1010*/  ISETP.GE.OR P4, PT, R9, R14.reuse, P0 ;  /* 0x0000000e0900720c */ /* 0x080fe20000786670 */
[----:B------:R-:W-:Y:S01]  /*1020*/  IMAD R53, R53, UR4, RZ ;  /* 0x0000000435357c24 */ /* 0x000fe2000f8e02ff */
[C---:B------:R-:W-:Y:S01]  /*1030*/  IADD3 R12, R3.reuse, 0x20, RZ ;  /* 0x00000020030c7810 */ /* 0x040fe20007ffe0ff */
[C---:B------:R-:W-:Y:S01]  /*1040*/  VIADD R9, R3.reuse, 0x40 ;  /* 0x0000004003097836 */ /* 0x040fe20000000000 */
[C---:B------:R-:W-:Y:S01]  /*1050*/  LEA.HI.X.SX32 R11, R3.reuse, R69, 0x1, P1 ;  /* 0x00000045030b7211 */ /* 0x040fe200008f0eff */
[----:B------:R-:W-:Y:S01]  /*1060*/  VIADD R3, R3, 0x50 ;  /* 0x0000005003037836 */ /* 0x000fe20000000000 */
[-C--:B------:R-:W-:Y:S01]  /*1070*/  ISETP.GE.OR P2, PT, R0, R14.reuse, P0 ;  /* 0x0000000e0000720c */ /* 0x080fe20000746670 */
[----:B------:R-:W-:Y:S01]  /*1080*/  IMAD R53, R50, UR5, R53 ;  /* 0x0000000532357c24 */ /* 0x000fe2000f8e0235 */
[-C--:B------:R-:W-:Y:S01]  /*1090*/  ISETP.GE.OR P3, PT, R12, R14.reuse, P0 ;  /* 0x0000000e0c00720c */ /* 0x080fe20000766670 */
[----:B------:R-:W-:Y:S01]  /*10a0*/  IMAD.WIDE.U32 R50, R50, UR4, R66 ;  /* 0x0000000432327c25 */ /* 0x000fe2000f8e0042 */
[----:B------:R-:W-:-:S02]  /*10b0*/  ISETP.GE.OR P1, PT, R9, R14, P0 ;  /* 0x0000000e0900720c */ /* 0x000fc40000726670 */
[----:B------:R-:W-:Y:S01]  /*10c0*/  ISETP.GE.OR P0, PT, R3, R14, P0 ;  /* 0x0000000e0300720c */ /* 0x000fe20000706670 */
[----:B------:R-:W-:Y:S02]  /*10d0*/  VIADD R0, R2, 0x12000 ;  /* 0x0001200002007836 */ /* 0x000fe40000000000 */
[----:B------:R-:W-:Y:S01]  /*10e0*/  IMAD.WIDE R2, R48, 0x60, R10 ;  /* 0x0000006030027825 */ /* 0x000fe200078e020a */
[----:B------:R-:W-:Y:S01]  /*10f0*/  IADD3 R11, R51, R53, RZ ;  /* 0x00000035330b7210 */ /* 0x000fe20007ffe0ff */
[----:B------:R2:W0:Y:S02]  /*1100*/  LDS.128 R4, [R8+0x13400] ;  /* 0x0134000008047984 */ /* 0x0004240000000c00 */
[----:B------:R-:W-:Y:S01]  /*1110*/  IMAD R0, R49, 0x2, R0 ;  /* 0x0000000231007824 */ /* 0x000fe200078e0200 */
[----:B------:R-:W-:Y:S06]  /*1120*/  @P5 BRA `(.L_x_3634) ;  /* 0x00000000002c5947 */ /* 0x000fec0003800000 */
[----:B------:R-:W1:Y:S01]  /*1130*/  LDS.128 R12, [R0] ;  /* 0x00000000000c7984 */ /* 0x000e620000000c00 */
        /* <DEDUP_REMOVED lines=10> */
.L_x_3634:
[----:B------:R-:W-:Y:S05]  /*11e0*/  BSYNC B0 ;  /* 0x0000000000007941 */ /* 0x000fea0003800000 */
.L_x_3633:
[----:B-1----:R1:W3:Y:S01]  /*11f0*/  LDS.128 R12, [R8+0x12400] ;  /* 0x01240000080c7984 */ /* 0x0022e20000000c00 */
[----:B------:R-:W-:Y:S04]  /*1200*/  BSSY B0, `(.L_x_3635) ;  /* 0x000000f000007945 */ /* 0x000fe80003800000 */
[----:B------:R-:W-:Y:S05]  /*1210*/  @P4 BRA `(.L_x_3636) ;  /* 0x0000000000344947 */ /* 0x000fea0003800000 */
[----:B------:R-:W-:Y:S01]  /*1220*/  IADD3 R9, P4, R2, 0x10, RZ ;  /* 0x0000001002097810 */ /* 0x000fe20007f9e0ff */
[----:B------:R-:W-:Y:S01]  /*1230*/  ULDC.64 UR4, c[0x0][0x250] ;  /* 0x0000940000047ab9 */ /* 0x000fe20000000a00 */
[----:B------:R-:W-:Y:S02]  /*1240*/  IMAD.MOV.U32 R16, RZ, RZ, R50 ;  /* 0x000000ffff107224 */ /* 0x000fe400078e0032 */
[----:B------:R-:W-:Y:S01]  /*1250*/  IADD3.X R0, RZ, R3, RZ, P4, !PT ;  /* 0x00000003ff007210 */ /* 0x000fe200027fe4ff */
[----:B------:R-:W-:-:S04]  /*1260*/  IMAD.MOV.U32 R17, RZ, RZ, R11 ;  /* 0x000000ffff117224 */ /* 0x000fc800078e000b */
[----:B------:R-:W-:Y:S02]  /*1270*/  IMAD R0, R0, UR4, RZ ;  /* 0x0000000400007c24 */ /* 0x000fe4000f8e02ff */
[----:B------:R-:W-:-:S04]  /*1280*/  IMAD.WIDE.U32 R16, R9, UR4, R16 ;  /* 0x0000000409107c25 */ /* 0x000fc8000f8e0010 */
[----:B------:R-:W-:Y:S01]  /*1290*/  IMAD R9, R9, UR5, R0 ;  /* 0x0000000509097c24 */ /* 0x000fe2000f8e0200 */
[----:B------:R-:W-:Y:S02]  /*12a0*/  ULDC.64 UR4, c[0x0][0x238] ;  /* 0x00008e0000047ab9 */ /* 0x000fe40000000a00 */
[----:B------:R-:W-:Y:S02]  /*12b0*/  LEA R18, P4, R16, UR4, 0x1 ;  /* 0x0000000410127c11 */ /* 0x000fe4000f8808ff */
[----:B------:R-:W-:-:S04]  /*12c0*/  IADD3 R9, R17, R9, RZ ;  /* 0x0000000911097210 */ /* 0x000fc80007ffe0ff */
[----:B------:R-:W-:-:S05]  /*12d0*/  LEA.HI.X R19, R16, UR5, R9, 0x1, P4 ;  /* 0x0000000510137c11 */ /* 0x000fca000a0f0c09 */
[----:B---3--:R4:W-:Y:S02]  /*12e0*/  STG.E.128 desc[UR8][R18.64], R12 ;  /* 0x0000000c12007986 */ /* 0x0089e4000c101d08 */
.L_x_3636:
[----:B------:R-:W-:Y:S05]  /*12f0*/  BSYNC B0 ;  /* 0x0000000000007941 */ /* 0x000fea0003800000 */
.L_x_3635:
[----:B---34-:R3:W4:Y:S01]  /*1300*/  LDS.128 R12, [R8+0x12800] ;  /* 0x01280000080c7984 */ /* 0x0187220000000c00 */
[----:B------:R-:W-:Y:S04]  /*1310*/  BSSY B0, `(.L_x_3637) ;  /* 0x000000f000007945 */ /* 0x000fe80003800000 */
[----:B------:R-:W-:Y:S05]  /*1320*/  @P3 BRA `(.L_x_3638) ;  /* 0x0000000000343947 */ /* 0x000fea0003800000 */
[----:B------:R-:W-:Y:S01]  /*1330*/  IADD3 R9, P3, R2, 0x20, RZ ;  /* 0x0000002002097810 */ /* 0x000fe20007f7e0ff */
[----:B------:R-:W-:Y:S01]  /*1340*/  ULDC.64 UR4, c[0x0][0x250] ;  /* 0x0000940000047ab9 */ /* 0x000fe20000000a00 */
[----:B------:R-:W-:Y:S01]  /*1350*/  MOV R17, R11 ;  /* 0x0000000b00117202 */ /* 0x000fe20000000f00 */
        /* <DEDUP_REMOVED lines=10> */
.L_x_3638:
[----:B------:R-:W-:Y:S05]  /*1400*/  BSYNC B0 ;  /* 0x0000000000007941 */ /* 0x000fea0003800000 */
.L_x_3637:
[----:B----4-:R4:W0:Y:S01]  /*1410*/  LDS.128 R12, [R8+0x12c00] ;  /* 0x012c0000080c7984 */ /* 0x0108220000000c00 */
        /* <DEDUP_REMOVED lines=14> */
[----:B0-----:R0:W-:Y:S02]  /*1500*/  STG.E.128 desc[UR8][R18.64], R12 ;  /* 0x0000000c12007986 */ /* 0x0011e4000c101d08 */
.L_x_3640:
[----:B------:R-:W-:Y:S05]  /*1510*/  BSYNC B0 ;  /* 0x0000000000007941 */ /* 0x000fea0003800000 */
.L_x_3639:
[----:B0-----:R0:W0:Y:S01]  /*1520*/  LDS.128 R12, [R8+0x13000] ;  /* 0x01300000080c7984 */ /* 0x0010220000000c00 */
[----:B------:R-:W-:Y:S04]  /*1530*/  BSSY B0, `(.L_x_3641) ;  /* 0x000000f000007945 */ /* 0x000fe80003800000 */
[----:B------:R-:W-:Y:S05]  /*1540*/  @P1 BRA `(.L_x_3642) ;  /* 0x0000000000341947 */ /* 0x000fea0003800000 */
[----:B------:R-:W-:Y:S01]  /*1550*/  IADD3 R17, P1, R2, 0x40, RZ ;  /* 0x0000004002117810 */ /* 0x000fe20007f3e0ff */
[----:B------:R-:W-:Y:S01]  /*1560*/  ULDC.64 UR4, c[0x0][0x250] ;  /* 0x0000940000047ab9 */ /* 0x000fe20000000a00 */
[----:B01234-:R-:W-:Y:S02]  /*1570*/  IMAD.MOV.U32 R8, RZ, RZ, R50 ;  /* 0x000000ffff087224 */ /* 0x01ffe400078e0032 */
        /* <DEDUP_REMOVED lines=9> */
[----:B------:R0:W-:Y:S02]  /*1610*/  STG.E.128 desc[UR8][R16.64], R12 ;  /* 0x0000000c10007986 */ /* 0x0001e4000c101d08 */
.L_x_3642:
[----:B------:R-:W-:Y:S05]  /*1620*/  BSYNC B0 ;  /* 0x0000000000007941 */ /* 0x000fea0003800000 */
.L_x_3641:
[----:B------:R-:W-:Y:S05]  /*1630*/  @P0 EXIT ;  /* 0x000000000000094d */ /* 0x000fea0003800000 */
[----:B------:R-:W-:Y:S01]  /*1640*/  IADD3 R9, P0, R2, 0x50, RZ ;  /* 0x0000005002097810 */ /* 0x000fe20007f1e0ff */
[----:B------:R-:W-:-:S04]  /*1650*/  ULDC.64 UR4, c[0x0][0x250] ;  /* 0x0000940000047ab9 */ /* 0x000fc80000000a00 */
[----:B------:R-:W-:Y:S01]  /*1660*/  IMAD.X R2, RZ, RZ, R3, P0 ;  /* 0x000000ffff027224 */ /* 0x000fe200000e0603 */
[----:B------:R-:W-:-:S03]  /*1670*/  MOV R3, R11 ;  /* 0x0000000b00037202 */ /* 0x000fc60000000f00 */
[----:B------:R-:W-:Y:S02]  /*1680*/  IMAD R0, R2, UR4, RZ ;  /* 0x0000000402007c24 */ /* 0x000fe4000f8e02ff */
[----:B------:R-:W-:-:S04]  /*1690*/  IMAD.MOV.U32 R2, RZ, RZ, R50 ;  /* 0x000000ffff027224 */ /* 0x000fc800078e0032 */
[----:B------:R-:W-:-:S04]  /*16a0*/  IMAD.WIDE.U32 R2, R9, UR4, R2 ;  /* 0x0000000409027c25 */ /* 0x000fc8000f8e0002 */
[----:B------:R-:W-:Y:S01]  /*16b0*/  IMAD R9, R9, UR5, R0 ;  /* 0x0000000509097c24 */ /* 0x000fe2000f8e0200 */
[----:B------:R-:W-:Y:S02]  /*16c0*/  ULDC.64 UR4, c[0x0][0x238] ;  /* 0x00008e0000047ab9 */ /* 0x000fe40000000a00 */
[----:B01234-:R-:W-:Y:S01]  /*16d0*/  LEA R8, P0, R2, UR4, 0x1 ;  /* 0x0000000402087c11 */ /* 0x01ffe2000f8008ff */
[----:B------:R-:W-:-:S05]  /*16e0*/  IMAD.IADD R3, R3, 0x1, R9 ;  /* 0x0000000103037824 */ /* 0x000fca00078e0209 */
[----:B------:R-:W-:-:S05]  /*16f0*/  LEA.HI.X R9, R2, UR5, R3, 0x1, P0 ;  /* 0x0000000502097c11 */ /* 0x000fca00080f0c03 */
[----:B------:R-:W-:Y:S01]  /*1700*/  STG.E.128 desc[UR8][R8.64], R4 ;  /* 0x0000000408007986 */ /* 0x000fe2000c101d08 */
[----:B------:R-:W-:Y:S05]  /*1710*/  EXIT ;  /* 0x000000000000794d */ /* 0x000fea0003800000 */
.L_x_3643:
        /* <DEDUP_REMOVED lines=14> */
.L_x_3879:


//--------------------- .text._ZN7cutlass13device_kernelIN5flash32FlashAttnBwdPostprocessConvertdQIN4cute5tupleIJNS3_1CILi64EEENS5_ILi192EEEEEENS_10bfloat16_tEfNS_4arch4Sm90ELi384ENS3_8TiledMMAINS3_8MMA_AtomIJNS3_4SM904GMMA27MMA_64x64x16_F32BF16BF16_SSILNSF_5MajorE0ELSH_1ELNSF_7ScaleInE1ELSI_1EEEEEENS3_6LayoutINS4_IJNS5_ILi1EEENS5_ILi3EEESM_EEENS4_IJNS5_ILi0EEESM_SP_EEEEENS4_IJNS3_10UnderscoreESS_SS_EEEEELb0EEEEEvNT_6ParamsE --------------------------
	.section	.text._ZN7cutlass13device_kernelIN5flash32FlashAttnBwdPostprocessConvertdQIN4cute5tupleIJNS3_1CILi64EEENS5_ILi192EEEEEENS_10bfloat16_tEfNS_4arch4Sm90ELi384ENS3_8TiledMMAINS3_8MMA_AtomIJNS3_4SM904GMMA27MMA_64x64x16_F32BF16BF16_SSILNSF_5MajorE0ELSH_1ELNSF_7ScaleInE1ELSI_1EEEEEENS3_6LayoutINS4_IJNS5_ILi1EEENS5_ILi3EEESM_EEENS4_IJNS5_ILi0EEESM_SP_EEEEENS4_IJNS3_10UnderscoreESS_SS_EEEEELb0EEEEEvNT_6ParamsE,"ax",@progbits
	.align	128
.text._ZN7cutlass13device_kernelIN5flash32FlashAttnBwdPostprocessConvertdQIN4cute5tupleIJNS3_1CILi64EEENS5_ILi192EEEEEENS_10bfloat16_tEfNS_4arch4Sm90ELi384ENS3_8TiledMMAINS3_8MMA_AtomIJNS3_4SM904GMMA27MMA_64x64x16_F32BF16BF16_SSILNSF_5MajorE0ELSH_1ELNSF_7ScaleInE1ELSI_1EEEEEENS3_6LayoutINS4_IJNS5_ILi1EEENS5_ILi3EEESM_EEENS4_IJNS5_ILi0EEESM_SP_EEEEENS4_IJNS3_10UnderscoreESS_SS_EEEEELb0EEEEEvNT_6ParamsE:
        .type           _ZN7cutlass13device_kernelIN5flash32FlashAttnBwdPostprocessConvertdQIN4cute5tupleIJNS3_1CILi64EEENS5_ILi192EEEEEENS_10bfloat16_tEfNS_4arch4Sm90ELi384ENS3_8TiledMMAINS3_8MMA_AtomIJNS3_4SM904GMMA27MMA_64x64x16_F32BF16BF16_SSILNSF_5MajorE0ELSH_1ELNSF_7ScaleInE1ELSI_1EEEEEENS3_6LayoutINS4_IJNS5_ILi1EEENS5_ILi3EEESM_EEENS4_IJNS5_ILi0EEESM_SP_EEEEENS4_IJNS3_10UnderscoreESS_SS_EEEEELb0EEEEEvNT_6ParamsE,@function
        .size           _ZN7cutlass13device_kernelIN5flash32FlashAttnBwdPostprocessConvertdQIN4cute5tupleIJNS3_1CILi64EEENS5_ILi192EEEEEENS_10bfloat16_tEfNS_4arch4Sm90ELi384ENS3_8TiledMMAINS3_8MMA_AtomIJNS3_4SM904GMMA27MMA_64x64x16_F32BF16BF16_SSILNSF_5MajorE0ELSH_1ELNSF_7ScaleInE1ELSI_1EEEEEENS3_6LayoutINS4_IJNS5_ILi1EEENS5_ILi3EEESM_EEENS4_IJNS5_ILi0EEESM_SP_EEEEENS4_IJNS3_10UnderscoreESS_SS_EEEEELb0EEEEEvNT_6ParamsE,(.L_x_3880 - _ZN7cutlass13device_kernelIN5flash32FlashAttnBwdPostprocessConvertdQIN4cute5tupleIJNS3_1CILi64EEENS5_ILi192EEEEEENS_10bfloat16_tEfNS_4arch4Sm90ELi384ENS3_8TiledMMAINS3_8MMA_AtomIJNS3_4SM904GMMA27MMA_64x64x16_F32BF16BF16_SSILNSF_5MajorE0ELSH_1ELNSF_7ScaleInE1ELSI_1EEEEEENS3_6LayoutINS4_IJNS5_ILi1EEENS5_ILi3EEESM_EEENS4_IJNS5_ILi0EEESM_SP_EEEEENS4_IJNS3_10UnderscoreESS_SS_EEEEELb0EEEEEvNT_6ParamsE)
        .other          _ZN7cutlass13device_kernelIN5flash32FlashAttnBwdPostprocessConvertdQIN4cute5tupleIJNS3_1CILi64EEENS5_ILi192EEEEEENS_10bfloat16_tEfNS_4arch4Sm90ELi384ENS3_8TiledMMAINS3_8MMA_AtomIJNS3_4SM904GMMA27MMA_64x64x16_F32BF16BF16_SSILNSF_5MajorE0ELSH_1ELNSF_7ScaleInE1ELSI_1EEEEEENS3_6LayoutINS4_IJNS5_ILi1EEENS5_ILi3EEESM_EEENS4_IJNS5_ILi0EEESM_SP_EEEEENS4_IJNS3_10UnderscoreESS_SS_EEEEELb0EEEEEvNT_6ParamsE,@"STO_CUDA_ENTRY STV_DEFAULT"
_ZN7cutlass13device_kernelIN5flash32FlashAttnBwdPostprocessConvertdQIN4cute5tupleIJNS3_1CILi64EEENS5_ILi192EEEEEENS_10bfloat16_tEfNS_4arch4Sm90ELi384ENS3_8TiledMMAINS3_8MMA_AtomIJNS3_4SM904GMMA27MMA_64x64x16_F32BF16BF16_SSILNSF_5MajorE0ELSH_1ELNSF_7ScaleInE1ELSI_1EEEEEENS3_6LayoutINS4_IJNS5_ILi1EEENS5_ILi3EEESM_EEENS4_IJNS5_ILi0EEESM_SP_EEEEENS4_IJNS3_10UnderscoreESS_SS_EEEEELb0EEEEEvNT_6ParamsE:
[----:B------:R-:W-:Y:S08]  /*0000*/  LDC R1, c[0x0][0x28] ;  /* 0x00000a00ff017b82 */ /* 0x000ff00000000800 */
[----:B------:R-:W0:Y:S01]  /*0010*/  LDC.64 R2, c[0x0][0x278] ;  /* 0x00009e00ff027b82 */ /* 0x000e220000000a00 */
[----:B------:R-:W1:Y:S01]  /*0020*/  S2R R13, SR_CTAID.Z ;  /* 0x00000000000d7919 */ /* 0x000e620000002700 */
[----:B------:R-:W-:-:S06]  /*0030*/  ULDC.64 UR8, c[0x0][0x208] ;  /* 0x0000820000087ab9 */ /* 0x000fcc0000000a00 */
[----:B------:R-:W2:Y:S08]  /*0040*/  LDC.64 R10, c[0x0][0x270] ;  /* 0x00009c00ff0a7b82 */ /* 0x000eb00000000a00 */
[----:B------:R-:W1:Y:S01]  /*0050*/  LDC.64 R4, c[0x0][0x270] ;  /* 0x00009c00ff047b82 */ /* 0x000e620000000a00 */
[----:B0-----:R-:W-:-:S04]  /*0060*/  ISETP.NE.U32.AND P2, PT, R2, RZ, PT ;  /* 0x000000ff0200720c */ /* 0x001fc80003f45070 */
[----:B------:R-:W-:Y:S02]  /*0070*/  ISETP.NE.AND.EX P2, PT, R3, RZ, PT, P2 ;  /* 0x000000ff0300720c */ /* 0x000fe40003f45320 */
[----:B--2---:R-:W-:-:S04]  /*0080*/  ISETP.NE.U32.AND P1, PT, R10, RZ, PT ;  /* 0x000000ff0a00720c */ /* 0x004fc80003f25070 */
[----:B------:R-:W-:Y:S01]  /*0090*/  ISETP.NE.AND.EX P1, PT, R11, RZ, PT, P1 ;  /* 0x000000ff0b00720c */ /* 0x000fe20003f25310 */
[----:B------:R-:W-:Y:S01]  /*00a0*/  ULDC UR4, c[0x0][0x240] ;  /* 0x0000900000047ab9 */ /* 0x000fe20000000800 */
[----:B-1----:R-:W-:-:S05]  /*00b0*/  IMAD.WIDE R4, R13, 0x4, R4 ;  /* 0x000000040d047825 */ /* 0x002fca00078e0204 */
[----:B------:R-:W0:Y:S01]  /*00c0*/  @P2 LDC.64 R6, c[0x0][0x278] ;  /* 0x00009e00ff062b82 */ /* 0x000e220000000a00 */
[----:B------:R-:W-:-:S05]  /*00d0*/  IMAD.U32 R43, RZ, RZ, UR4 ;  /* 0x00000004ff2b7e24 */ /* 0x000fca000f8e00ff */
[----:B------:R1:W5:Y:S01]  /*00e0*/  @P1 LDG.E R9, desc[UR8][R4.64] ;  /* 0x0000000804091981 */ /* 0x000362000c1e1900 */
[----:B0-----:R-:W-:-:S05]  /*00f0*/  @P2 IMAD.WIDE R6, R13, 0x4, R6 ;  /* 0x000000040d062825 */ /* 0x001fca00078e0206 */
[----:B------:R1:W5:Y:S01]  /*0100*/  @P2 LDG.E R43, desc[UR8][R6.64] ;  /* 0x00000008062b2981 */ /* 0x000362000c1e1900 */
[----:B------:R-:W-:Y:S01]  /*0110*/  ISETP.NE.U32.AND P0, PT, R10, RZ, PT ;  /* 0x000000ff0a00720c */ /* 0x000fe20003f05070 */
[----:B------:R-:W0:Y:S03]  /*0120*/  S2R R3, SR_CTAID.X ;  /* 0x0000000000037919 */ /* 0x000e260000002500 */
[----:B------:R-:W-:Y:S01]  /*0130*/  ISETP.NE.AND.EX P0, PT, R11, RZ, PT, P0 ;  /* 0x000000ff0b00720c */ /* 0x000fe20003f05300 */
[----:B0-----:R-:W-:Y:S01]  /*0140*/  IMAD.SHL.U32 R40, R3, 0x40, RZ ;  /* 0x0000004003287824 */ /* 0x001fe200078e00ff */
[----:B-1----:R-:W-:Y:S11]  /*0150*/  @P2 BRA `(.L_x_3644) ;  /* 0x0000000000102947 */ /* 0x002ff60003800000 */
[----:B------:R-:W-:Y:S05]  /*0160*/  @!P1 BRA `(.L_x_3644) ;  /* 0x00000000000c9947 */ /* 0x000fea0003800000 */
[----:B------:R-:W2:Y:S04]  /*0170*/  LDG.E R0, desc[UR8][R4.64] ;  /* 0x0000000804007981 */ /* 0x000ea8000c1e1900 */
[----:B-----5:R-:W2:Y:S02]  /*0180*/  LDG.E R43, desc[UR8][R4.64+0x4] ;  /* 0x00000408042b7981 */ /* 0x020ea4000c1e1900 */
[----:B--2---:R-:W-:-:S07]  /*0190*/  IMAD.IADD R43, R43, 0x1, -R0 ;  /* 0x000000012b2b7824 */ /* 0x004fce00078e0a00 */
.L_x_3644:
[----:B-----5:R-:W-:-:S13]  /*01a0*/  ISETP.LE.AND P2, PT, R43, R40, PT ;  /* 0x000000282b00720c */ /* 0x020fda0003f43270 */
[----:B------:R-:W-:Y:S05]  /*01b0*/  @P0 EXIT P2 ;  /* 0x000000000000094d */ /* 0x000fea0001000000 */
[----:B------:R-:W0:Y:S01]  /*01c0*/  S2R R6, SR_CTAID.Y ;  /* 0x0000000000067919 */ /* 0x000e220000002600 */
[----:B------:R-:W-:Y:S01]  /*01d0*/  @P1 IMAD R0, R13, 0x40, R9 ;  /* 0x000000400d001824 */ /* 0x000fe200078e0209 */
[----:B------:R-:W1:Y:S01]  /*01e0*/  LDC.64 R14, c[0x0][0x228] ;  /* 0x00008a00ff0e7b82 */ /* 0x000e620000000a00 */
[----:B------:R-:W-:Y:S01]  /*01f0*/  CS2R R10, SRZ ;  /* 0x00000000000a7805 */ /* 0x000fe2000001ff00 */
[----:B------:R-:W2:Y:S01]  /*0200*/  S2R R17, SR_TID.X ;  /* 0x0000000000117919 */ /* 0x000ea20000002100 */
[----:B------:R-:W-:Y:S01]  /*0210*/  IMAD R7, R3, 0x3000, RZ ;  /* 0x0000300003077824 */ /* 0x000fe200078e02ff */
[----:B------:R-:W-:Y:S01]  /*0220*/  @P1 SHF.R.S32.HI R5, RZ, 0x1f, R0 ;  /* 0x0000001fff051819 */ /* 0x000fe20000011400 */
[----:B------:R-:W-:Y:S01]  /*0230*/  BSSY B0, `(.L_x_3645) ;  /* 0x0000030000007945 */ /* 0x000fe20003800000 */
[----:B------:R-:W3:Y:S01]  /*0240*/  S2R R2, SR_CgaCtaId ;  /* 0x0000000000027919 */ /* 0x000ee20000008800 */
[----:B------:R-:W-:Y:S01]  /*0250*/  SEL R4, R13, RZ, !P0 ;  /* 0x000000ff0d047207 */ /* 0x000fe20004000000 */
[----:B------:R-:W4:Y:S01]  /*0260*/  LDC.64 R18, c[0x0][0x230] ;  /* 0x00008c00ff127b82 */ /* 0x000f220000000a00 */
[----:B------:R-:W-:-:S04]  /*0270*/  @P1 LEA.HI R5, R5, R0, RZ, 0x6 ;  /* 0x0000000005051211 */ /* 0x000fc800078f30ff */
[----:B------:R-:W-:-:S03]  /*0280*/  @P1 SHF.R.S32.HI R5, RZ, 0x6, R5 ;  /* 0x00000006ff051819 */ /* 0x000fc60000011405 */
[----:B------:R-:W5:Y:S02]  /*0290*/  LDC.64 R20, c[0x0][0x210] ;  /* 0x00008400ff147b82 */ /* 0x000f640000000a00 */
[----:B------:R-:W-:-:S04]  /*02a0*/  @P1 IMAD R5, R5, 0x3000, RZ ;  /* 0x0000300005051824 */ /* 0x000fc800078e02ff */
[--C-:B------:R-:W-:Y:S01]  /*02b0*/  @P1 IMAD.MOV.U32 R10, RZ, RZ, R5.reuse ;  /* 0x000000ffff0a1224 */ /* 0x100fe200078e0005 */
[----:B------:R-:W-:-:S04]  /*02c0*/  @P1 SHF.R.S32.HI R11, RZ, 0x1f, R5 ;  /* 0x0000001fff0b1819 */ /* 0x000fc80000011405 */
[C---:B------:R-:W-:Y:S02]  /*02d0*/  IADD3 R10, P2, R7.reuse, R10, RZ ;  /* 0x0000000a070a7210 */ /* 0x040fe40007f5e0ff */
[----:B0-----:R-:W-:Y:S02]  /*02e0*/  SHF.R.S32.HI R5, RZ, 0x1f, R6 ;  /* 0x0000001fff057819 */ /* 0x001fe40000011406 */
[----:B------:R-:W-:Y:S02]  /*02f0*/  LEA.HI.X.SX32 R11, R7, R11, 0x1, P2 ;  /* 0x0000000b070b7211 */ /* 0x000fe400010f0eff */
[----:B------:R-:W-:Y:S01]  /*0300*/  SHF.R.S32.HI R7, RZ, 0x1f, R13 ;  /* 0x0000001fff077819 */ /* 0x000fe2000001140d */
[-C--:B-1----:R-:W-:Y:S02]  /*0310*/  IMAD R0, R5, R14.reuse, RZ ;  /* 0x0000000e05007224 */ /* 0x082fe400078e02ff */
[----:B------:R-:W-:Y:S01]  /*0320*/  IMAD.WIDE.U32 R10, R6, R14, R10 ;  /* 0x0000000e060a7225 */ /* 0x000fe200078e000a */
[----:B------:R-:W-:-:S02]  /*0330*/  SEL R7, R7, RZ, !P0 ;  /* 0x000000ff07077207 */ /* 0x000fc40004000000 */
[----:B--2---:R-:W-:Y:S01]  /*0340*/  ISETP.NE.AND P0, PT, R17, RZ, PT ;  /* 0x000000ff1100720c */ /* 0x004fe20003f05270 */
[----:B------:R-:W-:Y:S02]  /*0350*/  IMAD R15, R6, R15, R0 ;  /* 0x0000000f060f7224 */ /* 0x000fe400078e0200 */
[-C--:B----4-:R-:W-:Y:S02]  /*0360*/  IMAD R0, R7, R18.reuse, RZ ;  /* 0x0000001207007224 */ /* 0x090fe400078e02ff */
[----:B------:R-:W-:Y:S02]  /*0370*/  IMAD.IADD R11, R11, 0x1, R15 ;  /* 0x000000010b0b7824 */ /* 0x000fe400078e020f */
[C---:B------:R-:W-:Y:S02]  /*0380*/  IMAD R13, R4.reuse, R19, R0 ;  /* 0x00000013040d7224 */ /* 0x040fe400078e0200 */
[----:B------:R-:W-:-:S05]  /*0390*/  IMAD.WIDE.U32 R10, R4, R18, R10 ;  /* 0x00000012040a7225 */ /* 0x000fca00078e000a */
[----:B------:R-:W-:Y:S02]  /*03a0*/  IADD3 R0, R11, R13, RZ ;  /* 0x0000000d0b007210 */ /* 0x000fe40007ffe0ff */
[----:B-----5:R-:W-:-:S04]  /*03b0*/  LEA R20, P2, R10, R20, 0x2 ;  /* 0x000000140a147211 */ /* 0x020fc800078410ff */
[----:B------:R-:W-:Y:S01]  /*03c0*/  LEA.HI.X R0, R10, R21, R0, 0x2, P2 ;  /* 0x000000150a007211 */ /* 0x000fe200010f1400 */
[----:B---3--:R-:W-:Y:S08]  /*03d0*/  @P0 BRA `(.L_x_3646) ;  /* 0x0000000000540947 */ /* 0x008ff00003800000 */
        /* <DEDUP_REMOVED lines=16> */
.L_x_3647:
[----:B------:R-:W-:Y:S01]  /*04e0*/  @P0 ELECT P2, URZ, PT ;  /* 0x00000000003f082f */ /* 0x000fe20003840000 */
[----:B------:R1:W-:-:S12]  /*04f0*/  UBLKCP.S.G [UR6], [UR4], UR10 ;  /* 0x00000006040073ba */ /* 0x0003d8000800020a */
[----:B------:R-:W-:Y:S02]  /*0500*/  @P2 PLOP3.LUT P0, PT, P2, PT, PT, 0x8, 0x0 ;  /* 0x000000000000281c */ /* 0x000fe4000170e170 */
[----:B------:R-:W-:-:S11]  /*0510*/  PLOP3.LUT P2, PT, PT, PT, PT, 0x8, 0x0 ;  /* 0x000000000000781c */ /* 0x000fd60003f4e170 */
[----:B-1----:R-:W-:Y:S05]  /*0520*/  @P0 BRA.U.ANY `(.L_x_3647) ;  /* 0xfffffffd00ec0947 */ /* 0x002fea000393ffff */
.L_x_3646:
[----:B------:R-:W-:Y:S05]  /*0530*/  BSYNC B0 ;  /* 0x0000000000007941 */ /* 0x000fea0003800000 */
.L_x_3645:
[----:B------:R-:W-:Y:S01]  /*0540*/  BAR.SYNC.DEFER_BLOCKING 0x0 ;  /* 0x0000000000007b1d */ /* 0x000fe20000010000 */
[----:B------:R-:W-:Y:S02]  /*0550*/  MOV R41, 0x400 ;  /* 0x0000040000297802 */ /* 0x000fe40000000f00 */
[----:B------:R-:W-:Y:S02]  /*0560*/  CS2R R50, SRZ ;  /* 0x0000000000327805 */ /* 0x000fe4000001ff00 */
[----:B------:R-:W-:Y:S01]  /*0570*/  SHF.L.U32 R0, RZ, 0x1f, RZ ;  /* 0x0000001fff007819 */ /* 0x000fe200000006ff */
[--C-:B------:R-:W-:Y:S01]  /*0580*/  @P1 IMAD.MOV.U32 R50, RZ, RZ, R9.reuse ;  /* 0x000000ffff321224 */ /* 0x100fe200078e0009 */
[----:B------:R-:W-:Y:S02]  /*0590*/  LEA R41, R2, R41, 0x18 ;  /* 0x0000002902297211 */ /* 0x000fe400078ec0ff */
[----:B------:R-:W-:-:S07]  /*05a0*/  @P1 SHF.R.S32.HI R51, RZ, 0x1f, R9 ;  /* 0x0000001fff331819 */ /* 0x000fce0000011409 */
.L_x_3648:
[----:B-1----:R1:W2:Y:S02]  /*05b0*/  SYNCS.PHASECHK.TRANS64.TRYWAIT P0, [R41+URZ+0x12000], R0 ;  /* 0x01200000290075a7 */ /* 0x0022a4000800017f */
[----:B--2---:R-:W-:Y:S05]  /*05c0*/  @!P0 NANOSLEEP.SYNCS 0x989680 ;  /* 0x009896800000895d */ /* 0x004fea0003900000 */
[----:B------:R-:W2:Y:S02]  /*05d0*/  @!P0 SYNCS.PHASECHK.TRANS64 P0, [R41+URZ+0x12000], R0 ;  /* 0x01200000290085a7 */ /* 0x000ea4000800007f */
[----:B--2---:R-:W-:Y:S05]  /*05e0*/  @!P0 BRA `(.L_x_3648) ;  /* 0xfffffffc00f08947 */ /* 0x004fea000383ffff */
[----:B------:R-:W-:Y:S01]  /*05f0*/  SHF.R.S32.HI R46, RZ, 0x1f, R17 ;  /* 0x0000001fff2e7819 */ /* 0x000fe20000011411 */
[----:B------:R-:W-:Y:S01]  /*0600*/  IMAD.HI R16, R17, 0x2aaaaaab, RZ ;  /* 0x2aaaaaab11107827 */ /* 0x000fe200078e02ff */
[----:B------:R-:W-:Y:S01]  /*0610*/  ULDC UR4, c[0x0][0x268] ;  /* 0x00009a0000047ab9 */ /* 0x000fe20000000800 */
[----:B------:R-:W-:Y:S01]  /*0620*/  ULDC.64 UR6, c[0x0][0x258] ;  /* 0x0000960000067ab9 */ /* 0x000fe20000000a00 */
[CC--:B-1----:R-:W-:Y:S01]  /*0630*/  LEA.HI R0, R46.reuse, R17.reuse, RZ, 0x7 ;  /* 0x000000112e007211 */ /* 0x0c2fe200078f38ff */
[----:B------:R-:W-:Y:S01]  /*0640*/  IMAD R5, R5, UR6, RZ ;  /* 0x0000000605057c24 */ /* 0x000fe2000f8e02ff */
[-C--:B0-----:R-:W-:Y:S01]  /*0650*/  LEA.HI R8, R46, R17.reuse, RZ, 0x5 ;  /* 0x000000112e087211 */ /* 0x081fe200078f28ff */
[----:B------:R-:W-:Y:S01]  /*0660*/  BSSY B0, `(.L_x_3649) ;  /* 0x0000099000007945 */ /* 0x000fe20003800000 */
[C---:B------:R-:W-:Y:S01]  /*0670*/  LOP3.LUT R2, R0.reuse, 0xfffff80, RZ, 0xc0, !PT ;  /* 0x0fffff8000027812 */ /* 0x040fe200078ec0ff */
[----:B------:R-:W-:Y:S01]  /*0680*/  IMAD.SHL.U32 R0, R0, 0x20, RZ ;  /* 0x0000002000007824 */ /* 0x000fe200078e00ff */
[----:B------:R-:W-:-:S02]  /*0690*/  LEA.HI R46, R46, R17, RZ, 0x4 ;  /* 0x000000112e2e7211 */ /* 0x000fc400078f20ff */
[----:B------:R-:W-:Y:S01]  /*06a0*/  SHF.R.S32.HI R12, RZ, 0x5, R8 ;  /* 0x00000005ff0c7819 */ /* 0x000fe20000011408 */
[C---:B------:R-:W-:Y:S01]  /*06b0*/  IMAD.IADD R2, R17.reuse, 0x1, -R2 ;  /* 0x0000000111027824 */ /* 0x040fe200078e0a02 */
[----:B------:R-:W-:Y:S02]  /*06c0*/  LOP3.LUT R21, R0, 0xfffff000, RZ, 0xc0, !PT ;  /* 0xfffff00000157812 */ /* 0x000fe400078ec0ff */
[----:B------:R-:W-:Y:S02]  /*06d0*/  LOP3.LUT R0, R46, 0xfffffff0, RZ, 0xc0, !PT ;  /* 0xfffffff02e007812 */ /* 0x000fe400078ec0ff */
[----:B------:R-:W-:Y:S01]  /*06e0*/  SHF.R.S32.HI R9, RZ, 0x1f, R8 ;  /* 0x0000001fff097819 */ /* 0x000fe20000011408 */
[----:B------:R-:W-:Y:S01]  /*06f0*/  IMAD R2, R2, 0x4, R21 ;  /* 0x0000000402027824 */ /* 0x000fe200078e0215 */
[----:B------:R-:W-:Y:S01]  /*0700*/  SHF.R.U32.HI R19, RZ, 0x1f, R16 ;  /* 0x0000001fff137819 */ /* 0x000fe20000011610 */
[----:B------:R-:W-:Y:S01]  /*0710*/  IMAD.IADD R45, R17, 0x1, -R0 ;  /* 0x00000001112d7824 */ /* 0x000fe200078e0a00 */
[----:B------:R-:W-:-:S02]  /*0720*/  LEA.HI R9, R9, R12, RZ, 0x2 ;  /* 0x0000000c09097211 */ /* 0x000fc400078f10ff */
[----:B------:R-:W-:Y:S02]  /*0730*/  LEA.HI.SX32 R0, R16, R19, 0x1e ;  /* 0x0000001310007211 */ /* 0x000fe400078ff2ff */
[----:B------:R-:W-:Y:S02]  /*0740*/  SHF.R.S32.HI R52, RZ, 0x1f, R45 ;  /* 0x0000001fff347819 */ /* 0x000fe4000001142d */
[----:B------:R-:W-:Y:S01]  /*0750*/  LOP3.LUT R13, R9, 0x3ffffc, RZ, 0xc0, !PT ;  /* 0x003ffffc090d7812 */ /* 0x000fe200078ec0ff */
[----:B------:R-:W-:Y:S01]  /*0760*/  IMAD R44, R0, -0x18, R17 ;  /* 0xffffffe8002c7824 */ /* 0x000fe200078e0211 */
[----:B------:R-:W-:Y:S01]  /*0770*/  LEA.HI R52, R52, R45, RZ, 0x3 ;  /* 0x0000002d34347211 */ /* 0x000fe200078f18ff */
[----:B------:R-:W-:Y:S01]  /*0780*/  IMAD.SHL.U32 R37, R0, 0x40, RZ ;  /* 0x0000004000257824 */ /* 0x000fe200078e00ff */
[----:B------:R-:W-:Y:S01]  /*0790*/  LEA R36, R2, R41, 0x2 ;  /* 0x0000002902247211 */ /* 0x000fe200078e10ff */
[----:B------:R-:W-:Y:S01]  /*07a0*/  IMAD.IADD R42, R12, 0x1, -R13 ;  /* 0x000000010c2a7824 */ /* 0x000fe200078e0a0d */
[C---:B------:R-:W-:Y:S01]  /*07b0*/  LOP3.LUT R24, R52.reuse, 0xfffffff8, RZ, 0xc0, !PT ;  /* 0xfffffff834187812 */ /* 0x040fe200078ec0ff */
[----:B------:R-:W-:Y:S01]  /*07c0*/  IMAD.SHL.U32 R52, R52, 0x40, RZ ;  /* 0x0000004034347824 */ /* 0x000fe200078e00ff */
[----:B------:R-:W-:Y:S01]  /*07d0*/  SHF.R.S32.HI R25, RZ, 0x1f, R44 ;  /* 0x0000001fff197819 */ /* 0x000fe2000001142c */
[----:B------:R-:W0:Y:S01]  /*07e0*/  LDS.128 R12, [R36+0x800] ;  /* 0x00080000240c7984 */ /* 0x000e220000000c00 */
[----:B------:R-:W-:Y:S01]  /*07f0*/  IMAD R42, R42, 0x400, R21 ;  /* 0x000004002a2a7824 */ /* 0x000fe200078e0215 */
[----:B------:R-:W-:Y:S01]  /*0800*/  LOP3.LUT R37, R37, 0x1c0, RZ, 0xc0, !PT ;  /* 0x000001c025257812 */ /* 0x000fe200078ec0ff */
[----:B------:R-:W-:Y:S01]  /*0810*/  IMAD.IADD R45, R45, 0x1, -R24 ;  /* 0x000000012d2d7824 */ /* 0x000fe200078e0a18 */
[----:B------:R-:W1:Y:S01]  /*0820*/  LDS.128 R20, [R36+0x1800] ;  /* 0x0018000024147984 */ /* 0x000e620000000c00 */
[----:B------:R-:W-:-:S02]  /*0830*/  LEA.HI R53, R25, R44, RZ, 0x3 ;  /* 0x0000002c19357211 */ /* 0x000fc400078f18ff */
[----:B------:R-:W-:Y:S01]  /*0840*/  SHF.L.U32 R44, R44, 0x3, RZ ;  /* 0x000000032c2c7819 */ /* 0x000fe200000006ff */
[----:B------:R-:W2:Y:S01]  /*0850*/  LDS.128 R8, [R36] ;  /* 0x0000000024087984 */ /* 0x000ea20000000c00 */
[----:B------:R-:W-:Y:S01]  /*0860*/  LEA.HI R2, R16, R19, RZ, 0x1b ;  /* 0x0000001310027211 */ /* 0x000fe200078fd8ff */
[----:B------:R-:W-:Y:S01]  /*0870*/  IMAD.SHL.U32 R49, R45, 0x40, RZ ;  /* 0x000000402d317824 */ /* 0x000fe200078e00ff */
[----:B------:R-:W-:Y:S01]  /*0880*/  LOP3.LUT R47, R37, 0x38, R44, 0xf8, !PT ;  /* 0x00000038252f7812 */ /* 0x000fe200078ef82c */
[----:B------:R-:W3:Y:S01]  /*0890*/  LDS.128 R24, [R36+0x2000] ;  /* 0x0020000024187984 */ /* 0x000ee20000000c00 */
[----:B------:R-:W-:Y:S01]  /*08a0*/  SHF.R.U32.HI R48, RZ, 0x3, R37 ;  /* 0x00000003ff307819 */ /* 0x000fe20000011625 */
[----:B------:R-:W-:Y:S01]  /*08b0*/  IMAD.SHL.U32 R53, R53, 0x200, RZ ;  /* 0x0000020035357824 */ /* 0x000fe200078e00ff */
[----:B------:R-:W-:Y:S01]  /*08c0*/  SHF.R.U32.HI R46, RZ, 0x1, R46 ;  /* 0x00000001ff2e7819 */ /* 0x000fe2000001162e */
[----:B------:R-:W4:Y:S01]  /*08d0*/  LDS.128 R16, [R36+0x1000] ;  /* 0x0010000024107984 */ /* 0x000f220000000c00 */
[----:B------:R-:W-:-:S02]  /*08e0*/  LOP3.LUT R49, R49, 0x1c0, RZ, 0xc0, !PT ;  /* 0x000001c031317812 */ /* 0x000fc400078ec0ff */
[----:B------:R-:W-:Y:S01]  /*08f0*/  LOP3.LUT R47, R47, R48, RZ, 0x3c, !PT ;  /* 0x000000302f2f7212 */ /* 0x000fe200078e3cff */
[----:B------:R-:W5:Y:S01]  /*0900*/  LDS.128 R32, [R36+0x3000] ;  /* 0x0030000024207984 */ /* 0x000f620000000c00 */
[----:B------:R-:W-:Y:S02]  /*0910*/  LOP3.LUT R46, R49, 0x8, R46, 0xf8, !PT ;  /* 0x00000008312e7812 */ /* 0x000fe400078ef82e */
[----:B------:R-:W-:Y:S01]  /*0920*/  SHF.R.U32.HI R49, RZ, 0x3, R49 ;  /* 0x00000003ff317819 */ /* 0x000fe20000011631 */
[----:B------:R-:W5:Y:S01]  /*0930*/  LDS.128 R28, [R36+0x2800] ;  /* 0x00280000241c7984 */ /* 0x000f620000000c00 */
[----:B------:R-:W-:Y:S02]  /*0940*/  R2P PR, R45, 0x6 ;  /* 0x000000062d007804 */ /* 0x000fe40000000000 */
[----:B------:R-:W-:Y:S01]  /*0950*/  LOP3.LUT R46, R46, R49, RZ, 0x3c, !PT ;  /* 0x000000312e2e7212 */ /* 0x000fe200078e3cff */
[----:B------:R-:W5:Y:S01]  /*0960*/  LDS.128 R36, [R36+0x3800] ;  /* 0x0038000024247984 */ /* 0x000f620000000c00 */
[----:B------:R-:W-:-:S02]  /*0970*/  LOP3.LUT R49, R52, 0x7ffffe00, RZ, 0xc0, !PT ;  /* 0x7ffffe0034317812 */ /* 0x000fc400078ec0ff */
[----:B------:R-:W-:Y:S02]  /*0980*/  LOP3.LUT R53, R53, 0x7ffff000, RZ, 0xc0, !PT ;  /* 0x7ffff00035357812 */ /* 0x000fe400078ec0ff */
[----:B------:R-:W-:Y:S02]  /*0990*/  IADD3 R42, R46, R42, R49 ;  /* 0x0000002a2e2a7210 */ /* 0x000fe40007ffe031 */
[----:B------:R-:W-:Y:S01]  /*09a0*/  VIADDMNMX R43, R43, -R40, 0x40, PT ;  /* 0x000000402b2b7446 */ /* 0x000fe20003800928 */
[----:B------:R-:W-:Y:S02]  /*09b0*/  IMAD R2, R2, 0x200, R53 ;  /* 0x0000020002027824 */ /* 0x000fe400078e0235 */
[----:B0-----:R-:W-:Y:S01]  /*09c0*/  FMUL.FTZ R48, R15, UR4 ;  /* 0x000000040f307c20 */ /* 0x001fe20008410000 */
[----:B------:R-:W-:Y:S01]  /*09d0*/  FMUL.FTZ R13, R13, UR4 ;  /* 0x000000040d0d7c20 */ /* 0x000fe20008410000 */
[----:B------:R-:W-:Y:S02]  /*09e0*/  IMAD.IADD R2, R2, 0x1, R47 ;  /* 0x0000000102027824 */ /* 0x000fe400078e022f */
[----:B-1----:R-:W-:Y:S01]  /*09f0*/  FMUL.FTZ R15, R20, UR4 ;  /* 0x00000004140f7c20 */ /* 0x002fe20008410000 */
[----:B------:R-:W-:Y:S01]  /*0a00*/  FMUL.FTZ R20, R21, UR4 ;  /* 0x0000000415147c20 */ /* 0x000fe20008410000 */
[----:B------:R-:W-:Y:S01]  /*0a10*/  FMUL.FTZ R23, R23, UR4 ;  /* 0x0000000417177c20 */ /* 0x000fe20008410000 */
[----:B--2---:R-:W-:Y:S01]  /*0a20*/  FMUL.FTZ R45, R9, UR4 ;  /* 0x00000004092d7c20 */ /* 0x004fe20008410000 */
[----:B------:R-:W-:Y:S01]  /*0a30*/  FMUL.FTZ R46, R11, UR4 ;  /* 0x000000040b2e7c20 */ /* 0x000fe20008410000 */
[----:B------:R-:W-:Y:S01]  /*0a40*/  FMUL.FTZ R9, R10, UR4 ;  /* 0x000000040a097c20 */ /* 0x000fe20008410000 */
[----:B------:R-:W-:Y:S01]  /*0a50*/  FMUL.FTZ R11, R14, UR4 ;  /* 0x000000040e0b7c20 */ /* 0x000fe20008410000 */
[----:B---3--:R-:W-:Y:S01]  /*0a60*/  FMUL.FTZ R21, R26, UR4 ;  /* 0x000000041a157c20 */ /* 0x008fe20008410000 */
[----:B------:R-:W-:Y:S01]  /*0a70*/  FMUL.FTZ R10, R12, UR4 ;  /* 0x000000040c0a7c20 */ /* 0x000fe20008410000 */
[----:B------:R-:W-:Y:S01]  /*0a80*/  FMUL.FTZ R26, R27, UR4 ;  /* 0x000000041b1a7c20 */ /* 0x000fe20008410000 */
[----:B------:R-:W-:Y:S01]  /*0a90*/  FMUL.FTZ R25, R25, UR4 ;  /* 0x0000000419197c20 */ /* 0x000fe20008410000 */
[----:B----4-:R-:W-:Y:S01]  /*0aa0*/  FMUL.FTZ R14, R18, UR4 ;  /* 0x00000004120e7c20 */ /* 0x010fe20008410000 */
[----:B------:R-:W-:Y:S01]  /*0ab0*/  FMUL.FTZ R19, R19, UR4 ;  /* 0x0000000413137c20 */ /* 0x000fe20008410000 */
[----:B------:R-:W-:Y:S01]  /*0ac0*/  FMUL.FTZ R18, R24, UR4 ;  /* 0x0000000418127c20 */ /* 0x000fe20008410000 */
[----:B------:R-:W-:Y:S01]  /*0ad0*/  FMUL.FTZ R12, R16, UR4 ;  /* 0x00000004100c7c20 */ /* 0x000fe20008410000 */
[----:B-----5:R-:W-:Y:S01]  /*0ae0*/  FMUL.FTZ R27, R32, UR4 ;  /* 0x00000004201b7c20 */ /* 0x020fe20008410000 */
[----:B------:R-:W-:Y:S01]  /*0af0*/  FMUL.FTZ R32, R33, UR4 ;  /* 0x0000000421207c20 */ /* 0x000fe20008410000 */
[----:B------:R-:W-:Y:S01]  /*0b00*/  FMUL.FTZ R16, R22, UR4 ;  /* 0x0000000416107c20 */ /* 0x000fe20008410000 */
[----:B------:R-:W-:Y:S01]  /*0b10*/  F2FP.BF16.F32.PACK_AB R10, R13, R10 ;  /* 0x0000000a0d0a723e */ /* 0x000fe200000010ff */
[----:B------:R-:W-:Y:S01]  /*0b20*/  FMUL.FTZ R24, R30, UR4 ;  /* 0x000000041e187c20 */ /* 0x000fe20008410000 */
[----:B------:R-:W-:Y:S01]  /*0b30*/  FMUL.FTZ R31, R31, UR4 ;  /* 0x000000041f1f7c20 */ /* 0x000fe20008410000 */
[----:B------:R-:W-:Y:S01]  /*0b40*/  F2FP.BF16.F32.PACK_AB R13, R19, R14 ;  /* 0x0000000e130d723e */ /* 0x000fe200000010ff */
[----:B------:R-:W-:Y:S01]  /*0b50*/  FMUL.FTZ R22, R28, UR4 ;  /* 0x000000041c167c20 */ /* 0x000fe20008410000 */
[----:B------:R-:W-:Y:S01]  /*0b60*/  FMUL.FTZ R33, R38, UR4 ;  /* 0x0000000426217c20 */ /* 0x000fe20008410000 */
[----:B------:R-:W-:Y:S01]  /*0b70*/  FMUL.FTZ R38, R39, UR4 ;  /* 0x0000000427267c20 */ /* 0x000fe20008410000 */
[----:B------:R-:W-:Y:S01]  /*0b80*/  IADD3 R39, R41, 0xc000, RZ ;  /* 0x0000c00029277810 */ /* 0x000fe20007ffe0ff */
[----:B------:R-:W-:Y:S01]  /*0b90*/  FMUL.FTZ R29, R29, UR4 ;  /* 0x000000041d1d7c20 */ /* 0x000fe20008410000 */
[----:B------:R-:W-:Y:S01]  /*0ba0*/  F2FP.BF16.F32.PACK_AB R19, R31, R24 ;  /* 0x000000181f13723e */ /* 0x000fe200000010ff */
[----:B------:R-:W-:Y:S01]  /*0bb0*/  IMAD.MOV.U32 R24, RZ, RZ, 0x20 ;  /* 0x00000020ff187424 */ /* 0x000fe200078e00ff */
[----:B------:R-:W-:Y:S01]  /*0bc0*/  F2FP.BF16.F32.PACK_AB R14, R20, R15 ;  /* 0x0000000f140e723e */ /* 0x000fe200000010ff */
[----:B------:R-:W-:Y:S01]  /*0bd0*/  FMUL.FTZ R8, R8, UR4 ;  /* 0x0000000408087c20 */ /* 0x000fe20008410000 */
[----:B------:R-:W-:Y:S01]  /*0be0*/  F2FP.BF16.F32.PACK_AB R15, R23, R16 ;  /* 0x00000010170f723e */ /* 0x000fe200000010ff */
[----:B------:R-:W-:-:S02]  /*0bf0*/  IMAD R23, R42, 0x2, R39 ;  /* 0x000000022a177824 */ /* 0x000fc400078e0227 */
[----:B------:R-:W-:Y:S01]  /*0c00*/  FMUL.FTZ R30, R36, UR4 ;  /* 0x00000004241e7c20 */ /* 0x000fe20008410000 */
[----:B------:R-:W-:Y:S01]  /*0c10*/  FMUL.FTZ R37, R37, UR4 ;  /* 0x0000000425257c20 */ /* 0x000fe20008410000 */
[----:B------:R-:W-:Y:S01]  /*0c20*/  FMUL.FTZ R17, R17, UR4 ;  /* 0x0000000411117c20 */ /* 0x000fe20008410000 */
[----:B------:R-:W-:Y:S01]  /*0c30*/  SEL R24, R24, 0xffffffe0, !P1 ;  /* 0xffffffe018187807 */ /* 0x000fe20004800000 */
[----:B------:R-:W-:Y:S01]  /*0c40*/  FMUL.FTZ R28, R34, UR4 ;  /* 0x00000004221c7c20 */ /* 0x000fe20008410000 */
[----:B------:R-:W-:Y:S01]  /*0c50*/  FMUL.FTZ R35, R35, UR4 ;  /* 0x0000000423237c20 */ /* 0x000fe20008410000 */
[----:B------:R-:W-:Y:S01]  /*0c60*/  F2FP.BF16.F32.PACK_AB R16, R25, R18 ;  /* 0x000000121910723e */ /* 0x000fe200000010ff */
[----:B------:R-:W-:Y:S01]  /*0c70*/  VIADD R31, R23, 0x40 ;  /* 0x00000040171f7836 */ /* 0x000fe20000000000 */
[----:B------:R-:W-:Y:S01]  /*0c80*/  F2FP.BF16.F32.PACK_AB R18, R29, R22 ;  /* 0x000000161d12723e */ /* 0x000fe200000010ff */
[----:B------:R-:W-:Y:S01]  /*0c90*/  @P2 VIADD R31, R23, 0xffffffc0 ;  /* 0xffffffc0171f2836 */ /* 0x000fe20000000000 */
[----:B------:R-:W-:Y:S01]  /*0ca0*/  F2FP.BF16.F32.PACK_AB R8, R45, R8 ;  /* 0x000000082d08723e */ /* 0x000fe200000010ff */
[--C-:B------:R-:W-:Y:S01]  /*0cb0*/  IMAD R42, R42, 0x2, R41.reuse ;  /* 0x000000022a2a7824 */ /* 0x100fe200078e0229 */
[----:B------:R-:W-:Y:S01]  /*0cc0*/  F2FP.BF16.F32.PACK_AB R9, R46, R9 ;  /* 0x000000092e09723e */ /* 0x000fe200000010ff */
[----:B------:R-:W-:Y:S01]  /*0cd0*/  IMAD R41, R2, 0x2, R41 ;  /* 0x0000000202297824 */ /* 0x000fe200078e0229 */
[----:B------:R-:W-:Y:S01]  /*0ce0*/  F2FP.BF16.F32.PACK_AB R11, R48, R11 ;  /* 0x0000000b300b723e */ /* 0x000fe200000010ff */
[----:B------:R-:W-:Y:S01]  /*0cf0*/  ULDC UR4, c[0x0][0x244] ;  /* 0x0000910000047ab9 */ /* 0x000fe20000000800 */
[----:B------:R-:W-:-:S02]  /*0d00*/  F2FP.BF16.F32.PACK_AB R22, R37, R30 ;  /* 0x0000001e2516723e */ /* 0x000fc400000010ff */
[----:B------:R-:W-:Y:S01]  /*0d10*/  F2FP.BF16.F32.PACK_AB R12, R17, R12 ;  /* 0x0000000c110c723e */ /* 0x000fe200000010ff */
[----:B------:R0:W-:Y:S01]  /*0d20*/  STSM.16.M88.4 [R42+0xc000], R8 ;  /* 0x00c000082a007844 */ /* 0x0001e20000000200 */
[----:B------:R-:W-:Y:S02]  /*0d30*/  IADD3 R30, R23, R24, RZ ;  /* 0x00000018171e7210 */ /* 0x000fe40007ffe0ff */
[----:B------:R-:W-:Y:S02]  /*0d40*/  F2FP.BF16.F32.PACK_AB R17, R26, R21 ;  /* 0x000000151a11723e */ /* 0x000fe400000010ff */
[----:B------:R-:W-:Y:S01]  /*0d50*/  F2FP.BF16.F32.PACK_AB R20, R32, R27 ;  /* 0x0000001b2014723e */ /* 0x000fe200000010ff */
[----:B------:R-:W-:Y:S01]  /*0d60*/  IMAD.IADD R32, R24, 0x1, R31 ;  /* 0x0000000118207824 */ /* 0x000fe200078e021f */
[----:B------:R-:W-:Y:S01]  /*0d70*/  F2FP.BF16.F32.PACK_AB R21, R35, R28 ;  /* 0x0000001c2315723e */ /* 0x000fe200000010ff */
[----:B------:R1:W-:Y:S01]  /*0d80*/  STSM.16.M88.4 [R30], R12 ;  /* 0x0000000c1e007844 */ /* 0x0003e20000000200 */
[----:B------:R-:W-:-:S02]  /*0d90*/  F2FP.BF16.F32.PACK_AB R23, R38, R33 ;  /* 0x000000212617723e */ /* 0x000fc400000010ff */
[C---:B------:R-:W-:Y:S01]  /*0da0*/  IADD3 R28, P0, R0.reuse, R50, RZ ;  /* 0x00000032001c7210 */ /* 0x040fe20007f1e0ff */
[----:B------:R1:W-:Y:S01]  /*0db0*/  STSM.16.M88.4 [R31], R16 ;  /* 0x000000101f007844 */ /* 0x0003e20000000200 */
[--C-:B------:R-:W-:Y:S02]  /*0dc0*/  SHF.R.S32.HI R45, RZ, 0x1f, R44.reuse ;  /* 0x0000001fff2d7819 */ /* 0x100fe4000001142c */
[----:B------:R-:W-:Y:S01]  /*0dd0*/  LEA.HI.X.SX32 R29, R0, R51, 0x1, P0 ;  /* 0x00000033001d7211 */ /* 0x000fe200000f0eff */
[----:B------:R1:W-:Y:S01]  /*0de0*/  STSM.16.M88.4 [R32], R20 ;  /* 0x0000001420007844 */ /* 0x0003e20000000200 */
[----:B------:R-:W-:Y:S01]  /*0df0*/  BAR.SYNC.DEFER_BLOCKING 0x0 ;  /* 0x0000000000007b1d */ /* 0x000fe20000010000 */
[----:B------:R-:W-:Y:S01]  /*0e00*/  ISETP.GE.AND P0, PT, R44, UR4, PT ;  /* 0x000000042c007c0c */ /* 0x000fe2000bf06270 */
[C---:B0-----:R-:W-:Y:S02]  /*0e10*/  IMAD R9, R6.reuse, UR7, R5 ;  /* 0x0000000706097c24 */ /* 0x041fe4000f8e0205 */
[----:B------:R-:W-:Y:S01]  /*0e20*/  IMAD.WIDE.U32 R44, R6, UR6, R44 ;  /* 0x00000006062c7c25 */ /* 0x000fe2000f8e002c */
[----:B------:R-:W-:Y:S01]  /*0e30*/  ISETP.GE.OR P3, PT, R0, R43, P0 ;  /* 0x0000002b0000720c */ /* 0x000fe20000766670 */
[----:B------:R-:W-:-:S02]  /*0e40*/  ULDC.64 UR4, c[0x0][0x260] ;  /* 0x0000980000047ab9 */ /* 0x000fc40000000a00 */
[C---:B------:R-:W-:Y:S01]  /*0e50*/  VIADD R5, R0.reuse, 0x10 ;  /* 0x0000001000057836 */ /* 0x040fe20000000000 */
[----:B------:R-:W-:Y:S01]  /*0e60*/  IADD3 R45, R45, R9, RZ ;  /* 0x000000092d2d7210 */ /* 0x000fe20007ffe0ff */
[----:B------:R-:W-:Y:S02]  /*0e70*/  IMAD R7, R7, UR4, RZ ;  /* 0x0000000407077c24 */ /* 0x000fe4000f8e02ff */
[C---:B------:R-:W-:Y:S01]  /*0e80*/  VIADD R6, R0.reuse, 0x20 ;  /* 0x0000002000067836 */ /* 0x040fe20000000000 */
[-C--:B------:R-:W-:Y:S01]  /*0e90*/  ISETP.GE.OR P2, PT, R5, R43.reuse, P0 ;  /* 0x0000002b0500720c */ /* 0x080fe20000746670 */
[----:B------:R-:W-:Y:S02]  /*0ea0*/  VIADD R0, R0, 0x30 ;  /* 0x0000003000007836 */ /* 0x000fe40000000000 */
[----:B------:R-:W-:Y:S01]  /*0eb0*/  IMAD R9, R4, UR5, R7 ;  /* 0x0000000504097c24 */ /* 0x000fe2000f8e0207 */
[-C--:B------:R-:W-:Y:S01]  /*0ec0*/  ISETP.GE.OR P1, PT, R6, R43.reuse, P0 ;  /* 0x0000002b0600720c */ /* 0x080fe20000726670 */
[----:B------:R-:W-:Y:S01]  /*0ed0*/  IMAD.WIDE.U32 R4, R4, UR4, R44 ;  /* 0x0000000404047c25 */ /* 0x000fe2000f8e002c */
[----:B------:R-:W-:-:S03]  /*0ee0*/  ISETP.GE.OR P0, PT, R0, R43, P0 ;  /* 0x0000002b0000720c */ /* 0x000fc60000706670 */
[----:B------:R-:W-:Y:S01]  /*0ef0*/  IMAD.WIDE R6, R3, 0x40, R28 ;  /* 0x0000004003067825 */ /* 0x000fe200078e021c */
[----:B------:R1:W0:Y:S03]  /*0f00*/  LDS.128 R24, [R41+0xd800] ;  /* 0x00d8000029187984 */ /* 0x0002260000000c00 */
[----:B------:R-:W-:Y:S02]  /*0f10*/  IMAD R8, R2, 0x2, R39 ;  /* 0x0000000202087824 */ /* 0x000fe400078e0227 */
[----:B------:R-:W-:Y:S01]  /*0f20*/  IMAD.IADD R3, R5, 0x1, R9 ;  /* 0x0000000105037824 */ /* 0x000fe200078e0209 */
[----:B------:R-:W-:Y:S06]  /*0f30*/  @P3 BRA `(.L_x_3650) ;  /* 0x00000000002c3947 */ /* 0x000fec0003800000 */
[----:B------:R-:W2:Y:S01]  /*0f40*/  LDS.128 R8, [R8] ;  /* 0x0000000008087984 */ /* 0x000ea20000000c00 */
[----:B------:R-:W-:Y:S01]  /*0f50*/  ULDC.64 UR4, c[0x0][0x250] ;  /* 0x0000940000047ab9 */ /* 0x000fe20000000a00 */
[----:B------:R-:W-:Y:S02]  /*0f60*/  IMAD.MOV.U32 R2, RZ, RZ, R4 ;  /* 0x000000ffff027224 */ /* 0x000fe400078e0004 */
[----:B-1----:R-:W-:Y:S02]  /*0f70*/  IMAD R15, R7, UR4, RZ ;  /* 0x00000004070f7c24 */ /* 0x002fe4000f8e02ff */
[----:B------:R-:W-:-:S04]  /*0f80*/  IMAD.WIDE.U32 R12, R6, UR4, R2 ;  /* 0x00000004060c7c25 */ /* 0x000fc8000f8e0002 */
[----:B------:R-:W-:Y:S01]  /*0f90*/  IMAD R15, R6, UR5, R15 ;  /* 0x00000005060f7c24 */ /* 0x000fe2000f8e020f */
[----:B------:R-:W-:Y:S02]  /*0fa0*/  ULDC.64 UR4, c[0x0][0x238] ;  /* 0x00008e0000047ab9 */ /* 0x000fe40000000a00 */
[----:B------:R-:W-:Y:S01]  /*0fb0*/  LEA R14, P3, R12, UR4, 0x1 ;  /* 0x000000040c0e7c11 */ /* 0x000fe2000f8608ff */
[----:B------:R-:W-:-:S05]  /*0fc0*/  IMAD.IADD R13, R13, 0x1, R15 ;  /* 0x000000010d0d7824 */ /* 0x000fca00078e020f */
[----:B------:R-:W-:-:S05]  /*0fd0*/  LEA.HI.X R15, R12, UR5, R13, 0x1, P3 ;  /* 0x000000050c0f7c11 */ /* 0x000fca00098f0c0d */
[----:B--2---:R2:W-:Y:S02]  /*0fe0*/  STG.E.128 desc[UR8][R14.64], R8 ;  /* 0x000000080e007986 */ /* 0x0045e4000c101d08 */
.L_x_3650:
[----:B------:R-:W-:Y:S05]  /*0ff0*/  BSYNC B0 ;  /* 0x0000000000007941 */ /* 0x000fea0003800000 */
.L_x_3649:
[----:B--2---:R2:W3:Y:S01]  /*1000*/  LDS.128 R8, [R41+0xc800] ;  /* 0x00c8000029087984 */ /* 0x0044e20000000c00 */
[----:B------:R-:W-:Y:S04]  /*1010*/  BSSY B0, `(.L_x_3651) ;  /* 0x000000f000007945 */ /* 0x000fe80003800000 */
[----:B------:R-:W-:Y:S05]  /*1020*/  @P2 BRA `(.L_x_3652) ;  /* 0x0000000000342947 */ /* 0x000fea0003800000 */
[----:B-1----:R-:W-:Y:S01]  /*1030*/  IADD3 R15, P2, R6, 0x10, RZ ;  /* 0x00000010060f7810 */ /* 0x002fe20007f5e0ff */
        /* <DEDUP_REMOVED lines=12> */
.L_x_3652:
[----:B------:R-:W-:Y:S05]  /*1100*/  BSYNC B0 ;  /* 0x0000000000007941 */ /* 0x000fea0003800000 */
.L_x_3651:
[----:B---34-:R3:W4:Y:S01]  /*1110*/  LDS.128 R8, [R41+0xd000] ;  /* 0x00d0000029087984 */ /* 0x0187220000000c00 */
        /* <DEDUP_REMOVED lines=11> */
[----:B------:R-:W-:Y:S02]  /*11d0*/  LEA R14, P1, R12, UR4, 0x1 ;  /* 0x000000040c0e7c11 */ /* 0x000fe4000f8208ff */
[----:B------:R-:W-:-:S04]  /*11e0*/  IADD3 R13, R13, R15, RZ ;  /* 0x0000000f0d0d7210 */ /* 0x000fc80007ffe0ff */
[----:B------:R-:W-:-:S05]  /*11f0*/  LEA.HI.X R15, R12, UR5, R13, 0x1, P1 ;  /* 0x000000050c0f7c11 */ /* 0x000fca00088f0c0d */
[----:B----4-:R1:W-:Y:S02]  /*1200*/  STG.E.128 desc[UR8][R14.64], R8 ;  /* 0x000000080e007986 */ /* 0x0103e4000c101d08 */
.L_x_3654:
[----:B------:R-:W-:Y:S05]  /*1210*/  BSYNC B0 ;  /* 0x0000000000007941 */ /* 0x000fea0003800000 */
.L_x_3653:
[----:B------:R-:W-:Y:S05]  /*1220*/  @P0 EXIT ;  /* 0x000000000000094d */ /* 0x000fea0003800000 */
[----:B------:R-:W-:Y:S01]  /*1230*/  IADD3 R5, P0, R6, 0x30, RZ ;  /* 0x0000003006057810 */ /* 0x000fe20007f1e0ff */
[----:B------:R-:W-:Y:S01]  /*1240*/  ULDC.64 UR4, c[0x0][0x250] ;  /* 0x0000940000047ab9 */ /* 0x000fe20000000a00 */
[----:B------:R-:W-:-:S03]  /*1250*/  IMAD.MOV.U32 R2, RZ, RZ, R4 ;  /* 0x000000ffff027224 */ /* 0x000fc600078e0004 */
        /* <DEDUP_REMOVED lines=8> */
[----:B0-----:R-:W-:Y:S01]  /*12e0*/  STG.E.128 desc[UR8][R4.64], R24 ;  /* 0x0000001804007986 */ /* 0x001fe2000c101d08 */
[----:B------:R-:W-:Y:S05]  /*12f0*/  EXIT ;  /* 0x000000000000794d */ /* 0x000fea0003800000 */
.L_x_3655:
        /* <DEDUP_REMOVED lines=16> */
.L_x_3880:


//--------------------- .text._ZN7cutlass13device_kernelIN5flash11enable_sm90INS1_16FlashAttnBwdSm90INS1_25CollectiveMainloopBwdSm90ILi2ELi1ELi1EN4cute5tupleIJNS5_1CILi1EEES8_S8_EEENS6_IJNS7_ILi64EEENS7_ILi96EEENS7_ILi192EEEEEENS_10bfloat16_tEfNS_4arch4Sm90ELb1ELb0ELb0ELb1ELb1ELb0ELb1ELb0ELi3ELi1ELi1ELi1ELb0EEENS1_24CollectiveEpilogueBwdGQAISD_fSG_Li384ELb1ELb1EEENS1_25SingleTileBwdLPTSchedulerILb1ELi96ELb1EEEEEEEEEvNT_6ParamsE --------------------------
	.section	.text._ZN7cutlass13device_kernelIN5flash11enable_sm90INS1_16FlashAttnBwdSm90INS1_25CollectiveMainloopBwdSm90ILi2ELi1ELi1EN4cute5tupleIJNS5_1CILi1EEES8_S8_EEENS6_IJNS7_ILi64EEENS7_ILi96EEENS7_ILi192EEEEEENS_10bfloat16_tEfNS_4arch4Sm90ELb1ELb0ELb0ELb1ELb1ELb0ELb1ELb0ELi3ELi1ELi1ELi1ELb0EEENS1_24CollectiveEpilogueBwdGQAISD_fSG_Li384ELb1ELb1EEENS1_25SingleTileBwdLPTSchedulerILb1ELi96ELb1EEEEEEEEEvNT_6ParamsE,"ax",@progbits
	.align	128
.text._ZN7cutlass13device_kernelIN5flash11enable_sm90INS1_16FlashAttnBwdSm90INS1_25CollectiveMainloopBwdSm90ILi2ELi1ELi1EN4cute5tupleIJNS5_1CILi1EEES8_S8_EEENS6_IJNS7_ILi64EEENS7_ILi96EEENS7_ILi192EEEEEENS_10bfloat16_tEfNS_4arch4Sm90ELb1ELb0ELb0ELb1ELb1ELb0ELb1ELb0ELi3ELi1ELi1ELi1ELb0EEENS1_24CollectiveEpilogueBwdGQAISD_fSG_Li384ELb1ELb1EEENS1_25SingleTileBwdLPTSchedulerILb1ELi96ELb1EEEEEEEEEvNT_6ParamsE:
        .type           _ZN7cutlass13device_kernelIN5flash11enable_sm90INS1_16FlashAttnBwdSm90INS1_25CollectiveMainloopBwdSm90ILi2ELi1ELi1EN4cute5tupleIJNS5_1CILi1EEES8_S8_EEENS6_IJNS7_ILi64EEENS7_ILi96EEENS7_ILi192EEEEEENS_10bfloat16_tEfNS_4arch4Sm90ELb1ELb0ELb0ELb1ELb1ELb0ELb1ELb0ELi3ELi1ELi1ELi1ELb0EEENS1_24CollectiveEpilogueBwdGQAISD_fSG_Li384ELb1ELb1EEENS1_25SingleTileBwdLPTSchedulerILb1ELi96ELb1EEEEEEEEEvNT_6ParamsE,@function
        .size           _ZN7cutlass13device_kernelIN5flash11enable_sm90INS1_16FlashAttnBwdSm90INS1_25CollectiveMainloopBwdSm90ILi2ELi1ELi1EN4cute5tupleIJNS5_1CILi1EEES8_S8_EEENS6_IJNS7_ILi64EEENS7_ILi96EEENS7_ILi192EEEEEENS_10bfloat16_tEfNS_4arch4Sm90ELb1ELb0ELb0ELb1ELb1ELb0ELb1ELb0ELi3ELi1ELi1ELi1ELb0EEENS1_24CollectiveEpilogueBwdGQAISD_fSG_Li384ELb1ELb1EEENS1_25SingleTileBwdLPTSchedulerILb1ELi96ELb1EEEEEEEEEvNT_6ParamsE,(.L_x_3881 - _ZN7cutlass13device_kernelIN5flash11enable_sm90INS1_16FlashAttnBwdSm90INS1_25CollectiveMainloopBwdSm90ILi2ELi1ELi1EN4cute5tupleIJNS5_1CILi1EEES8_S8_EEENS6_IJNS7_ILi64EEENS7_ILi96EEENS7_ILi192EEEEEENS_10bfloat16_tEfNS_4arch4Sm90ELb1ELb0ELb0ELb1ELb1ELb0ELb1ELb0ELi3ELi1ELi1ELi1ELb0EEENS1_24CollectiveEpilogueBwdGQAISD_fSG_Li384ELb1ELb1EEENS1_25SingleTileBwdLPTSchedulerILb1ELi96ELb1EEEEEEEEEvNT_6ParamsE)
        .other          _ZN7cutlass13device_kernelIN5flash11enable_sm90INS1_16FlashAttnBwdSm90INS1_25CollectiveMainloopBwdSm90ILi2ELi1ELi1EN4cute5tupleIJNS5_1CILi1EEES8_S8_EEENS6_IJNS7_ILi64EEENS7_ILi96EEENS7_ILi192EEEEEENS_10bfloat16_tEfNS_4arch4Sm90ELb1ELb0ELb0ELb1ELb1ELb0ELb1ELb0ELi3ELi1ELi1ELi1ELb0EEENS1_24CollectiveEpilogueBwdGQAISD_fSG_Li384ELb1ELb1EEENS1_25SingleTileBwdLPTSchedulerILb1ELi96ELb1EEEEEEEEEvNT_6ParamsE,@"STO_CUDA_ENTRY STV_DEFAULT"
_ZN7cutlass13device_kernelIN5flash11enable_sm90INS1_16FlashAttnBwdSm90INS1_25CollectiveMainloopBwdSm90ILi2ELi1ELi1EN4cute5tupleIJNS5_1CILi1EEES8_S8_EEENS6_IJNS7_ILi64EEENS7_ILi96EEENS7_ILi192EEEEEENS_10bfloat16_tEfNS_4arch4Sm90ELb1ELb0ELb0ELb1ELb1ELb0ELb1ELb0ELi3ELi1ELi1ELi1ELb0EEENS1_24CollectiveEpilogueBwdGQAISD_fSG_Li384ELb1ELb1EEENS1_25SingleTileBwdLPTSchedulerILb1ELi96ELb1EEEEEEEEEvNT_6ParamsE:
        /* <DEDUP_REMOVED lines=23> */
.L_x_3657:
[----:B------:R-:W-:Y:S05]  /*0170*/  BSYNC B0 ;  /* 0x0000000000007941 */ /* 0x000fea0003800000 */
.L_x_3656:
        /* <DEDUP_REMOVED lines=34> */
.L_x_3658:
        /* <DEDUP_REMOVED lines=20> */
.L_x_3659:
        /* <DEDUP_REMOVED lines=9> */
.L_x_3662:
        /* <DEDUP_REMOVED lines=32> */
.L_x_3663:
[----:B------:R-:W1:Y:S01]  /*0770*/  LDC R3, c[0x0][0x8cc] ;  /* 0x00023300ff037b82 */ /* 0x000e620000000800 */
[----:B------:R-:W-:Y:S01]  /*0780*/  IMAD.U32 R0, RZ, RZ, UR4 ;  /* 0x00000004ff007e24 */ /* 0x000fe2000f8e00ff */
[----:B-1----:R-:W-:-:S13]  /*0790*/  ISETP.NE.AND P0, PT, R3, 0x1, PT ;  /* 0x000000010300780c */ /* 0x002fda0003f05270 */
[----:B------:R-:W1:Y:S02]  /*07a0*/  @P0 LDC.64 R4, c[0x0][0x8d0] ;  /* 0x00023400ff040b82 */ /* 0x000e640000000a00 */
[----:B-1----:R-:W-:-:S05]  /*07b0*/  @P0 IMAD.HI.U32 R2, R4, UR4, RZ ;  /* 0x0000000404020c27 */ /* 0x002fca000f8e00ff */
[----:B------:R-:W-:-:S05]  /*07c0*/  @P0 SHF.R.U32.HI R0, RZ, R5, R2 ;  /* 0x00000005ff000219 */ /* 0x000fca0000011602 */
[----:B------:R-:W-:-:S07]  /*07d0*/  IMAD R2, R0, R3, RZ ;  /* 0x0000000300027224 */ /* 0x000fce00078e02ff */
.L_x_3664:
        /* <DEDUP_REMOVED lines=20> */
.L_x_3665:
        /* <DEDUP_REMOVED lines=10> */
.L_x_3667:
[----:B------:R-:W1:Y:S02]  /*09c0*/  LDC R4, c[0x0][0x8f4] ;  /* 0x00023d00ff047b82 */ /* 0x000e640000000800 */
.L_x_3666:
[----:B-1---5:R-:W-:-:S04]  /*09d0*/  VIADD R4, R4, 0x5f ;  /* 0x0000005f04047836 */ /* 0x022fc80000000000 */
[----:B------:R-:W-:-:S05]  /*09e0*/  IMAD.HI R4, R4, 0x2aaaaaab, RZ ;  /* 0x2aaaaaab04047827 */ /* 0x000fca00078e02ff */
[----:B--2---:R-:W-:-:S04]  /*09f0*/  SHF.R.U32.HI R3, RZ, 0x1f, R4 ;  /* 0x0000001fff037819 */ /* 0x004fc80000011604 */
[----:B------:R-:W-:-:S04]  /*0a00*/  LEA.HI.SX32 R3, R4, R3, 0x1c ;  /* 0x0000000304037211 */ /* 0x000fc800078fe2ff */
[-C--:B------:R-:W-:Y:S02]  /*0a10*/  ISETP.GT.AND P0, PT, R3, R0.reuse, PT ;  /* 0x000000000300720c */ /* 0x080fe40003f04270 */
[----:B------:R-:W-:Y:S02]  /*0a20*/  LOP3.LUT R0, RZ, R0, RZ, 0x33, !PT ;  /* 0x00000000ff007212 */ /* 0x000fe400078e33ff */
[----:B------:R-:W-:-:S03]  /*0a30*/  SEL R19, R19, 0xffffffff, P0 ;  /* 0xffffffff13137807 */ /* 0x000fc60000000000 */
[----:B------:R-:W-:Y:S01]  /*0a40*/  IMAD.IADD R153, R3, 0x1, R0 ;  /* 0x0000000103997824 */ /* 0x000fe200078e0200 */
        /* <DEDUP_REMOVED lines=11> */
.L_x_3669:
        /* <DEDUP_REMOVED lines=10> */
.L_x_3670:
        /* <DEDUP_REMOVED lines=8> */
.L_x_3671:
        /* <DEDUP_REMOVED lines=9> */
.L_x_3672:
        /* <DEDUP_REMOVED lines=87> */
.L_x_3675:
        /* <DEDUP_REMOVED lines=15> */
.L_x_3674:
        /* <DEDUP_REMOVED lines=20> */
.L_x_3677:
        /* <DEDUP_REMOVED lines=15> */
.L_x_3676:
        /* <DEDUP_REMOVED lines=8> */
.L_x_3804:
        /* <DEDUP_REMOVED lines=21> */
.L_x_3679:
        /* <DEDUP_REMOVED lines=15> */
[----:B--2---:R-:W-:Y:S02]  /*1800*/  SHF.R.S32.HI R10, RZ, 0x1f, R9 ;  /* 0x0000001fff0a7819 */ /* 0x004fe40000011409 */
        /* <DEDUP_REMOVED lines=87> */
.L_x_3691:
[----:B------:R-:W-:-:S13]  /*1d80*/  ISETP.NE.AND P0, PT, R10, 0x3, PT ;  /* 0x000000030a00780c */ /* 0x000fda0003f05270 */
[----:B--2---:R-:W-:Y:S05]  /*1d90*/  @!P0 BRA `(.L_x_3681) ;  /* 0x0000000000048947 */ /* 0x004fea0003800000 */
[----:B------:R-:W-:Y:S01]  /*1da0*/  BPT.TRAP 0x1 ;  /* 0x000000040000795c */ /* 0x000fe20000300000 */
.L_x_3681:
[----:B------:R-:W-:Y:S02]  /*1db0*/  LEA R3, R2, UR36, 0x3 ;  /* 0x0000002402037c11 */ /* 0x000fe4000f8e18ff */
[----:B------:R-:W-:-:S04]  /*1dc0*/  SHF.L.U32 R12, R7, 0x1f, RZ ;  /* 0x0000001f070c7819 */ /* 0x000fc800000006ff */
[----:B------:R2:W3:Y:S01]  /*1dd0*/  SYNCS.PHASECHK.TRANS64.TRYWAIT P1, [R3+URZ+0x36410], R12 ;  /* 0x0364100c030075a7 */ /* 0x0004e2000802017f */
[----:B------:R-:W-:Y:S05]  /*1de0*/  @!P0 BRA `(.L_x_3682) ;  /* 0x0000000000048947 */ /* 0x000fea0003800000 */
[----:B------:R-:W-:Y:S01]  /*1df0*/  BPT.TRAP 0x1 ;  /* 0x000000040000795c */ /* 0x000fe20000300000 */
.L_x_3682:
[----:B---3--:R-:W-:Y:S05]  /*1e00*/  @P1 BRA `(.L_x_3683) ;  /* 0x0000000000081947 */ /* 0x008fea0003800000 */
[----:B------:R-:W3:Y:S02]  /*1e10*/  SYNCS.PHASECHK.TRANS64.TRYWAIT P1, [R3+URZ+0x36410], R12 ;  /* 0x0364100c030075a7 */ /* 0x000ee4000802017f */
[----:B---3--:R-:W-:Y:S05]  /*1e20*/  @!P1 BRA `(.L_x_3684) ;  /* 0x0000007c00f89947 */ /* 0x008fea0003800000 */
.L_x_3683:
        /* <DEDUP_REMOVED lines=103> */
.L_x_3685:
[----:B--2---:R-:W-:-:S04]  /*24a0*/  SHF.L.U32 R14, R5, 0x1f, RZ ;  /* 0x0000001f050e7819 */ /* 0x004fc800000006ff */
[----:B------:R2:W1:Y:S01]  /*24b0*/  SYNCS.PHASECHK.TRANS64.TRYWAIT P1, [UR36+0x36430], R14 ;  /* 0x0364300eff0075a7 */ /* 0x0004620008020164 */
[----:B------:R-:W-:Y:S05]  /*24c0*/  @!P0 BRA `(.L_x_3686) ;  /* 0x0000000000048947 */ /* 0x000fea0003800000 */
[----:B------:R-:W-:Y:S01]  /*24d0*/  BPT.TRAP 0x1 ;  /* 0x000000040000795c */ /* 0x000fe20000300000 */
.L_x_3686:
[----:B-1----:R-:W-:Y:S05]  /*24e0*/  @P1 BRA `(.L_x_3687) ;  /* 0x0000000000081947 */ /* 0x002fea0003800000 */
[----:B------:R-:W1:Y:S02]  /*24f0*/  SYNCS.PHASECHK.TRANS64.TRYWAIT P1, [UR36+0x36430], R14 ;  /* 0x0364300eff0075a7 */ /* 0x000e640008020164 */
[----:B-1----:R-:W-:Y:S05]  /*2500*/  @!P1 BRA `(.L_x_3688) ;  /* 0x0000007800549947 */ /* 0x002fea0003800000 */
.L_x_3687:
        /* <DEDUP_REMOVED lines=36> */
[----:B----4-:R-:W-:-:S02]  /*2750*/  FSEL R23, R140, -INF , P2 ;  /* 0xff8000008c177808 */ /* 0x010fc40001000000 */
        /* <DEDUP_REMOVED lines=278> */
.L_x_3689:
        /* <DEDUP_REMOVED lines=60> */
.L_x_3690:
        /* <DEDUP_REMOVED lines=62> */
.L_x_3673:
[----:B------:R-:W-:Y:S05]  /*4060*/  @P0 BRA `(.L_x_3668) ;  /* 0x0000005c00300947 */ /* 0x000fea0003800000 */
[----:B--2---:R-:W1:Y:S08]  /*4070*/  LDC.64 R2, c[0x0][0x878] ;  /* 0x00021e00ff027b82 */ /* 0x004e700000000a00 */
[----:B------:R-:W2:Y:S01]  /*4080*/  LDC R5, c[0x0][0x850] ;  /* 0x00021400ff057b82 */ /* 0x000ea20000000800 */
[----:B------:R-:W3:Y:S01]  /*4090*/  S2R R6, SR_TID.X ;  /* 0x0000000000067919 */ /* 0x000ee20000002100 */
[----:B------:R-:W-:Y:S01]  /*40a0*/  ULDC UR7, c[0x0][0x870] ;  /* 0x00021c0000077ab9 */ /* 0x000fe20000000800 */
[----:B------:R-:W-:-:S05]  /*40b0*/  ULDC UR6, c[0x0][0x80c] ;  /* 0x0002030000067ab9 */ /* 0x000fca0000000800 */
[----:B------:R-:W5:Y:S01]  /*40c0*/  S2UR UR5, SR_CgaCtaId ;  /* 0x00000000000579c3 */ /* 0x000f620000008800 */
[----:B-1----:R-:W-:Y:S01]  /*40d0*/  ISETP.NE.U32.AND P0, PT, R2, RZ, PT ;  /* 0x000000ff0200720c */ /* 0x002fe20003f05070 */
[----:B------:R-:W-:-:S06]  /*40e0*/  UMOV UR4, 0x400 ;  /* 0x0000040000047882 */ /* 0x000fcc0000000000 */
[----:B------:R-:W1:Y:S01]  /*40f0*/  LDC.64 R16, c[0x0][0x820] ;  /* 0x00020800ff107b82 */ /* 0x000e620000000a00 */
[----:B------:R-:W-:-:S07]  /*4100*/  ISETP.NE.AND.EX P0, PT, R3, RZ, PT, P0 ;  /* 0x000000ff0300720c */ /* 0x000fce0003f05300 */
[----:B------:R-:W1:Y:S08]  /*4110*/  LDC.64 R20, c[0x0][0x848] ;  /* 0x00021200ff147b82 */ /* 0x000e700000000a00 */
[----:B------:R-:W5:Y:S08]  /*4120*/  @P0 LDC.64 R2, c[0x0][0x878] ;  /* 0x00021e00ff020b82 */ /* 0x000f700000000a00 */
[----:B----4-:R-:W4:Y:S01]  /*4130*/  LDC.64 R22, c[0x0][0x800] ;  /* 0x00020000ff167b82 */ /* 0x010f220000000a00 */
[----:B-----5:R-:W-:-:S05]  /*4140*/  @P0 IMAD.WIDE R2, R19, 0x4, R2 ;  /* 0x0000000413020825 */ /* 0x020fca00078e0202 */
[----:B------:R5:W4:Y:S02]  /*4150*/  @P0 LDG.E R4, desc[UR38][R2.64] ;  /* 0x0000002602040981 */ /* 0x000b24000c1e1900 */
[----:B------:R-:W-:Y:S01]  /*4160*/  BAR.SYNC.DEFER_BLOCKING 0x1, 0x180 ;  /* 0x0046000000007b1d */ /* 0x000fe20000010000 */
[----:B--2---:R-:W-:Y:S01]  /*4170*/  ISETP.NE.AND P2, PT, R5, 0x1, PT ;  /* 0x000000010500780c */ /* 0x004fe20003f45270 */
[C---:B---3--:R-:W-:Y:S01]  /*4180*/  VIADD R15, R6.reuse, 0xffffff80 ;  /* 0xffffff80060f7836 */ /* 0x048fe20000000000 */
[----:B------:R-:W-:Y:S01]  /*4190*/  ISETP.NE.AND P1, PT, R6, 0x80, PT ;  /* 0x000000800600780c */ /* 0x000fe20003f25270 */
[C---:B------:R-:W-:Y:S01]  /*41a0*/  IMAD R6, R153.reuse, UR7, RZ ;  /* 0x0000000799067c24 */ /* 0x040fe2000f8e02ff */
[----:B------:R-:W-:Y:S01]  /*41b0*/  ULEA UR4, UR5, UR4, 0x18 ;  /* 0x0000000405047291 */ /* 0x000fe2000f8ec03f */
[----:B------:R-:W-:Y:S01]  /*41c0*/  IMAD R153, R153, 0x4800, RZ ;  /* 0x0000480099997824 */ /* 0x000fe200078e02ff */
[----:B------:R-:W-:Y:S01]  /*41d0*/  SHF.R.S32.HI R0, RZ, 0x1f, R15 ;  /* 0x0000001fff007819 */ /* 0x000fe2000001140f */
[----:B------:R-:W-:Y:S01]  /*41e0*/  IMAD R10, R6, UR6, RZ ;  /* 0x00000006060a7c24 */ /* 0x000fe2000f8e02ff */
[----:B------:R-:W-:Y:S02]  /*41f0*/  BSSY B0, `(.L_x_3692) ;  /* 0x000004e000007945 */ /* 0x000fe40003800000 */
[----:B------:R-:W-:-:S03]  /*4200*/  LEA.HI R8, R0, R15, RZ, 0x7 ;  /* 0x0000000f00087211 */ /* 0x000fc600078f38ff */
[----:B------:R-:W2:Y:S01]  /*4210*/  @P2 LDC R7, c[0x0][0x854] ;  /* 0x00021500ff072b82 */ /* 0x000ea20000000800 */
[----:B------:R-:W-:Y:S02]  /*4220*/  LOP3.LUT R0, R8, 0x3fffff80, RZ, 0xc0, !PT ;  /* 0x3fffff8008007812 */ /* 0x000fe400078ec0ff */
[----:B------:R-:W-:-:S03]  /*4230*/  SHF.R.S32.HI R8, RZ, 0x7, R8 ;  /* 0x00000007ff087819 */ /* 0x000fc60000011408 */
[----:B-----5:R-:W-:Y:S02]  /*4240*/  IMAD.IADD R3, R15, 0x1, -R0 ;  /* 0x000000010f037824 */ /* 0x020fe400078e0a00 */
[----:B------:R-:W3:Y:S01]  /*4250*/  @P2 LDC R9, c[0x0][0x858] ;  /* 0x00021600ff092b82 */ /* 0x000ee20000000800 */
[----:B------:R-:W-:Y:S02]  /*4260*/  IMAD.MOV.U32 R0, RZ, RZ, R154 ;  /* 0x000000ffff007224 */ /* 0x000fe400078e009a */
[----:B------:R-:W-:-:S04]  /*4270*/  IMAD R8, R8, 0x600, R3 ;  /* 0x0000060008087824 */ /* 0x000fc800078e0203 */
[----:B------:R-:W-:Y:S02]  /*4280*/  IMAD.SHL.U32 R8, R8, 0x4, RZ ;  /* 0x0000000408087824 */ /* 0x000fe400078e00ff */
[----:B--2---:R-:W-:Y:S02]  /*4290*/  @P2 IMAD.HI.U32 R2, R154, R7, RZ ;  /* 0x000000079a022227 */ /* 0x004fe400078e00ff */
[----:B------:R-:W2:Y:S03]  /*42a0*/  LDC.64 R6, c[0x0][0x840] ;  /* 0x00021000ff067b82 */ /* 0x000ea60000000a00 */
[----:B---3--:R-:W-:Y:S01]  /*42b0*/  @P2 SHF.R.U32.HI R0, RZ, R9, R2 ;  /* 0x00000009ff002219 */ /* 0x008fe20000011602 */
[----:B------:R-:W-:-:S04]  /*42c0*/  IMAD R9, R19, UR6, RZ ;  /* 0x0000000613097c24 */ /* 0x000fc8000f8e02ff */
[----:B------:R-:W3:Y:S01]  /*42d0*/  LDC.64 R2, c[0x0][0x818] ;  /* 0x00020600ff027b82 */ /* 0x000ee20000000a00 */
[----:B------:R-:W-:Y:S01]  /*42e0*/  ISETP.NE.AND P2, PT, R15, RZ, PT ;  /* 0x000000ff0f00720c */ /* 0x000fe20003f45270 */
[----:B------:R-:W-:Y:S01]  /*42f0*/  ULDC.64 UR6, c[0x0][0x868] ;  /* 0x00021a0000067ab9 */ /* 0x000fe20000000a00 */
[--C-:B------:R-:W-:Y:S02]  /*4300*/  SHF.R.S32.HI R11, RZ, 0x1f, R0.reuse ;  /* 0x0000001fff0b7819 */ /* 0x100fe40000011400 */
[----:B------:R-:W-:Y:S02]  /*4310*/  SHF.R.S32.HI R12, RZ, 0x1f, R9 ;  /* 0x0000001fff0c7819 */ /* 0x000fe40000011409 */
[----:B------:R-:W-:Y:S02]  /*4320*/  IADD3 R13, P3, P4, R10, R9, R0 ;  /* 0x000000090a0d7210 */ /* 0x000fe40007c7e000 */
[----:B------:R-:W-:-:S04]  /*4330*/  SHF.R.S32.HI R10, RZ, 0x1f, R10 ;  /* 0x0000001fff0a7819 */ /* 0x000fc8000001140a */
[----:B------:R-:W-:Y:S01]  /*4340*/  IADD3.X R12, R10, R12, R11, P3, P4 ;  /* 0x0000000c0a0c7210 */ /* 0x000fe20001fe840b */
[----:B--2---:R-:W-:-:S03]  /*4350*/  IMAD R14, R11, R6, RZ ;  /* 0x000000060b0e7224 */ /* 0x004fc600078e02ff */
[C---:B------:R-:W-:Y:S01]  /*4360*/  SHF.L.U64.HI R12, R13.reuse, 0x2, R12 ;  /* 0x000000020d0c7819 */ /* 0x040fe2000001020c */
[----:B------:R-:W-:Y:S02]  /*4370*/  IMAD R15, R0, R7, R14 ;  /* 0x00000007000f7224 */ /* 0x000fe400078e020e */
[----:B------:R-:W-:Y:S02]  /*4380*/  IMAD.SHL.U32 R14, R13, 0x4, RZ ;  /* 0x000000040d0e7824 */ /* 0x000fe400078e00ff */
[----:B---3--:R-:W-:-:S04]  /*4390*/  IMAD R10, R11, R2, RZ ;  /* 0x000000020b0a7224 */ /* 0x008fc800078e02ff */
[----:B------:R-:W-:Y:S01]  /*43a0*/  IMAD R11, R0, R3, R10 ;  /* 0x00000003000b7224 */ /* 0x000fe200078e020a */
[----:B------:R-:W-:Y:S01]  /*43b0*/  SHF.R.S32.HI R10, RZ, 0x1f, R19 ;  /* 0x0000001fff0a7819 */ /* 0x000fe20000011413 */
[C---:B----4-:R-:W-:Y:S01]  /*43c0*/  @P0 IMAD R4, R19.reuse, 0x60, R4 ;  /* 0x0000006013040824 */ /* 0x050fe200078e0204 */
[----:B------:R-:W-:-:S03]  /*43d0*/  SEL R19, R19, RZ, !P0 ;  /* 0x000000ff13137207 */ /* 0x000fc60004000000 */
[----:B------:R-:W-:-:S05]  /*43e0*/  @P0 IMAD.HI R4, R4, 0x2aaaaaab, RZ ;  /* 0x2aaaaaab04040827 */ /* 0x000fca00078e02ff */
[----:B------:R-:W-:-:S04]  /*43f0*/  @P0 SHF.R.U32.HI R9, RZ, 0x1f, R4 ;  /* 0x0000001fff090819 */ /* 0x000fc80000011604 */
[----:B------:R-:W-:Y:S02]  /*4400*/  @P0 LEA.HI.SX32 R9, R4, R9, 0x1c ;  /* 0x0000000904090211 */ /* 0x000fe400078fe2ff */
[----:B------:R-:W-:-:S03]  /*4410*/  LEA R4, R8, UR4, 0x2 ;  /* 0x0000000408047c11 */ /* 0x000fc6000f8e10ff */
[----:B------:R-:W-:Y:S02]  /*4420*/  @P0 IMAD R8, R9, 0x4800, RZ ;  /* 0x0000480009080824 */ /* 0x000fe400078e02ff */
[----:B------:R2:W-:Y:S03]  /*4430*/  STS.128 [R4], R24 ;  /* 0x0000001804007388 */ /* 0x0005e60000000c00 */
[----:B------:R-:W-:Y:S02]  /*4440*/  @P0 SHF.R.S32.HI R9, RZ, 0x1f, R8 ;  /* 0x0000001fff090819 */ /* 0x000fe40000011408 */
[----:B------:R-:W-:Y:S01]  /*4450*/  @!P0 CS2R R8, SRZ ;  /* 0x0000000000088805 */ /* 0x000fe2000001ff00 */
[----:B------:R3:W-:Y:S04]  /*4460*/  STS.128 [R4+0x800], R28 ;  /* 0x0008001c04007388 */ /* 0x0007e80000000c00 */
[----:B------:R3:W-:Y:S01]  /*4470*/  STS.128 [R4+0x1000], R32 ;  /* 0x0010002004007388 */ /* 0x0007e20000000c00 */
[----:B------:R-:W-:-:S03]  /*4480*/  IADD3 R8, P3, R153, R8, RZ ;  /* 0x0000000899087210 */ /* 0x000fc60007f7e0ff */
[----:B------:R3:W-:Y:S01]  /*4490*/  STS.128 [R4+0x1800], R36 ;  /* 0x0018002404007388 */ /* 0x0007e20000000c00 */
[----:B------:R-:W-:Y:S01]  /*44a0*/  LEA.HI.X.SX32 R9, R153, R9, 0x1, P3 ;  /* 0x0000000999097211 */ /* 0x000fe200018f0eff */
[----:B--2---:R-:W2:Y:S02]  /*44b0*/  LDC.64 R24, c[0x0][0x828] ;  /* 0x00020a00ff187b82 */ /* 0x004ea40000000a00 */
[----:B------:R3:W-:Y:S01]  /*44c0*/  STS.128 [R4+0x2000], R40 ;  /* 0x0020002804007388 */ /* 0x0007e20000000c00 */
[----:B------:R-:W-:-:S03]  /*44d0*/  IMAD.WIDE.U32 R2, R0, R2, R8 ;  /* 0x0000000200027225 */ /* 0x000fc600078e0008 */
[----:B------:R3:W-:Y:S01]  /*44e0*/  STS.128 [R4+0x2800], R44 ;  /* 0x0028002c04007388 */ /* 0x0007e20000000c00 */
[----:B------:R-:W-:Y:S01]  /*44f0*/  IMAD.WIDE.U32 R6, R0, R6, R8 ;  /* 0x0000000600067225 */ /* 0x000fe200078e0008 */
[----:B------:R-:W-:Y:S02]  /*4500*/  SEL R9, R10, RZ, !P0 ;  /* 0x000000ff0a097207 */ /* 0x000fe40004000000 */
[----:B------:R3:W-:Y:S01]  /*4510*/  STS.128 [R4+0x3000], R48 ;  /* 0x0030003004007388 */ /* 0x0007e20000000c00 */
[----:B------:R-:W-:-:S03]  /*4520*/  IMAD.IADD R3, R3, 0x1, R11 ;  /* 0x0000000103037824 */ /* 0x000fc600078e020b */
[----:B------:R3:W-:Y:S01]  /*4530*/  STS.128 [R4+0x3800], R52 ;  /* 0x0038003404007388 */ /* 0x0007e20000000c00 */
[----:B-1----:R-:W-:Y:S02]  /*4540*/  IMAD R8, R9, R16, RZ ;  /* 0x0000001009087224 */ /* 0x002fe400078e02ff */
[----:B------:R-:W-:Y:S01]  /*4550*/  IMAD.IADD R7, R7, 0x1, R15 ;  /* 0x0000000107077824 */ /* 0x000fe200078e020f */
[----:B------:R3:W-:Y:S01]  /*4560*/  STS.128 [R4+0x4000], R56 ;  /* 0x0040003804007388 */ /* 0x0007e20000000c00 */
[----:B------:R-:W-:Y:S01]  /*4570*/  IMAD R11, R19, R17, R8 ;  /* 0x00000011130b7224 */ /* 0x000fe200078e0208 */
[----:B------:R-:W-:Y:S01]  /*4580*/  IADD3 R8, P0, R14, UR6, RZ ;  /* 0x000000060e087c10 */ /* 0x000fe2000ff1e0ff */
[----:B------:R-:W-:Y:S01]  /*4590*/  IMAD R10, R9, R20, RZ ;  /* 0x00000014090a7224 */ /* 0x000fe200078e02ff */
[----:B------:R3:W-:Y:S01]  /*45a0*/  STS.128 [R4+0x4800], R60 ;  /* 0x0048003c04007388 */ /* 0x0007e20000000c00 */
[----:B------:R-:W-:Y:S01]  /*45b0*/  IMAD.WIDE.U32 R2, R19, R16, R2 ;  /* 0x0000001013027225 */ /* 0x000fe200078e0002 */
[----:B------:R-:W-:-:S02]  /*45c0*/  IADD3.X R9, R12, UR7, RZ, P0, !PT ;  /* 0x000000070c097c10 */ /* 0x000fc400087fe4ff */
[----:B------:R3:W-:Y:S01]  /*45d0*/  STS.128 [R4+0x5000], R64 ;  /* 0x0050004004007388 */ /* 0x0007e20000000c00 */
[C---:B------:R-:W-:Y:S01]  /*45e0*/  IMAD.WIDE.U32 R6, R19.reuse, R20, R6 ;  /* 0x0000001413067225 */ /* 0x040fe200078e0006 */
[----:B------:R-:W-:Y:S02]  /*45f0*/  LEA R22, P3, R2, R22, 0x2 ;  /* 0x0000001602167211 */ /* 0x000fe400078610ff */
[----:B------:R3:W-:Y:S01]  /*4600*/  STS.128 [R4+0x5800], R68 ;  /* 0x0058004404007388 */ /* 0x0007e20000000c00 */
[----:B------:R-:W-:Y:S01]  /*4610*/  IMAD.MOV R0, RZ, RZ, -R0 ;  /* 0x000000ffff007224 */ /* 0x000fe200078e0a00 */
[----:B--2---:R-:W-:Y:S01]  /*4620*/  LEA R24, P4, R6, R24, 0x2 ;  /* 0x0000001806187211 */ /* 0x004fe200078810ff */
[----:B------:R-:W-:Y:S02]  /*4630*/  IMAD R19, R19, R21, R10 ;  /* 0x0000001513137224 */ /* 0x000fe400078e020a */
[----:B------:R-:W-:Y:S02]  /*4640*/  IMAD R13, R5, R0, R154 ;  /* 0x00000000050d7224 */ /* 0x000fe400078e029a */
[----:B------:R-:W-:-:S02]  /*4650*/  IMAD.IADD R10, R3, 0x1, R11 ;  /* 0x00000001030a7824 */ /* 0x000fc400078e020b */
[----:B------:R-:W-:Y:S01]  /*4660*/  IMAD.IADD R5, R7, 0x1, R19 ;  /* 0x0000000107057824 */ /* 0x000fe200078e0213 */
[----:B---3--:R-:W-:Y:S06]  /*4670*/  @P2 BRA `(.L_x_3693) ;  /* 0x0000000000142947 */ /* 0x008fec0003800000 */
.L_x_3694:
[----:B------:R-:W2:Y:S04]  /*4680*/  LDG.E.STRONG.GPU R0, desc[UR38][R8.64] ;  /* 0x0000002608007981 */ /* 0x000ea8000c1ef900 */
[----:B--2---:R-:W-:Y:S01]  /*4690*/  CCTL.IVALL ;  /* 0x00000000ff00798f */ /* 0x004fe20002000000 */
[----:B------:R-:W-:Y:S05]  /*46a0*/  YIELD ;  /* 0x0000000000007946 */ /* 0x000fea0003800000 */
[----:B------:R-:W-:-:S13]  /*46b0*/  ISETP.NE.AND P0, PT, R0, R13, PT ;  /* 0x0000000d0000720c */ /* 0x000fda0003f05270 */
[----:B------:R-:W-:Y:S05]  /*46c0*/  @P0 BRA `(.L_x_3694) ;  /* 0xfffffffc00ec0947 */ /* 0x000fea000383ffff */
.L_x_3693:
[----:B------:R-:W-:Y:S05]  /*46d0*/  BSYNC B0 ;  /* 0x0000000000007941 */ /* 0x000fea0003800000 */
.L_x_3692:
[----:B------:R-:W-:Y:S01]  /*46e0*/  UMOV UR5, 0xffffffff ;  /* 0xffffffff00057882 */ /* 0x000fe20000000000 */
[----:B------:R-:W-:Y:S02]  /*46f0*/  LEA.HI.X R10, R2, R23, R10, 0x2, P3 ;  /* 0x00000017020a7211 */ /* 0x000fe400018f140a */
[----:B------:R-:W-:Y:S01]  /*4700*/  LEA.HI.X R5, R6, R25, R5, 0x2, P4 ;  /* 0x0000001906057211 */ /* 0x000fe200020f1405 */
[----:B------:R-:W-:Y:S06]  /*4710*/  BRA.DIV UR5, `(.L_x_3695) ;  /* 0x0000005605e47947 */ /* 0x000fec000b800000 */
[----:B------:R-:W-:Y:S01]  /*4720*/  NOP ;  /* 0x0000000000007918 */ /* 0x000fe20000000000 */
.L_x_3807:
        /* <DEDUP_REMOVED lines=16> */
.L_x_3698:
[----:B------:R-:W-:Y:S01]  /*4830*/  @P0 ELECT P2, URZ, PT ;  /* 0x00000000003f082f */ /* 0x000fe20003840000 */
[----:B------:R1:W-:-:S12]  /*4840*/  UBLKRED.G.S.ADD.F32.RN [UR6], [UR4], UR5, desc[UR8] ;  /* 0x00000806040073bb */ /* 0x0003d800080a1405 */
[----:B------:R-:W-:Y:S02]  /*4850*/  @P2 PLOP3.LUT P0, PT, P2, PT, PT, 0x8, 0x0 ;  /* 0x000000000000281c */ /* 0x000fe4000170e170 */
[----:B------:R-:W-:-:S11]  /*4860*/  PLOP3.LUT P2, PT, PT, PT, PT, 0x8, 0x0 ;  /* 0x000000000000781c */ /* 0x000fd60003f4e170 */
[----:B-1----:R-:W-:Y:S05]  /*4870*/  @P0 BRA.U.ANY `(.L_x_3698) ;  /* 0xfffffffd00ec0947 */ /* 0x002fea000393ffff */
[----:B------:R0:W-:Y:S01]  /*4880*/  UTMACMDFLUSH ;  /* 0x00000000000079b7 */ /* 0x0001e20000000000 */
[----:B------:R-:W-:-:S04]  /*4890*/  DEPBAR.LE SB0, 0x0 ;  /* 0x000080000000791a */ /* 0x000fc80000000000 */
.L_x_3697:
[----:B------:R-:W-:Y:S05]  /*48a0*/  BSYNC B0 ;  /* 0x0000000000007941 */ /* 0x000fea0003800000 */
.L_x_3696:
        /* <DEDUP_REMOVED lines=14> */
.L_x_3700:
[----:B------:R-:W-:Y:S05]  /*4990*/  BSYNC B0 ;  /* 0x0000000000007941 */ /* 0x000fea0003800000 */
.L_x_3699:
        /* <DEDUP_REMOVED lines=18> */
.L_x_3703:
[----:B------:R-:W2:Y:S04]  /*4ac0*/  LDG.E.STRONG.GPU R0, desc[UR38][R2.64] ;  /* 0x0000002602007981 */ /* 0x000ea8000c1ef900 */
[----:B--2---:R-:W-:Y:S01]  /*4ad0*/  CCTL.IVALL ;  /* 0x00000000ff00798f */ /* 0x004fe20002000000 */
[----:B------:R-:W-:Y:S05]  /*4ae0*/  YIELD ;  /* 0x0000000000007946 */ /* 0x000fea0003800000 */
[----:B------:R-:W-:-:S13]  /*4af0*/  ISETP.NE.AND P0, PT, R0, R13, PT ;  /* 0x0000000d0000720c */ /* 0x000fda0003f05270 */
[----:B------:R-:W-:Y:S05]  /*4b00*/  @P0 BRA `(.L_x_3703) ;  /* 0xfffffffc00ec0947 */ /* 0x000fea000383ffff */
.L_x_3702:
[----:B------:R-:W-:Y:S05]  /*4b10*/  BSYNC B0 ;  /* 0x0000000000007941 */ /* 0x000fea0003800000 */
.L_x_3701:
[----:B------:R-:W-:-:S03]  /*4b20*/  UMOV UR5, 0xffffffff ;  /* 0xffffffff00057882 */ /* 0x000fc60000000000 */
[----:B------:R-:W-:Y:S05]  /*4b30*/  BRA.DIV UR5, `(.L_x_3704) ;  /* 0x0000005205f87947 */ /* 0x000fea000b800000 */
[----:B------:R-:W-:Y:S01]  /*4b40*/  NOP ;  /* 0x0000000000007918 */ /* 0x000fe20000000000 */
.L_x_3810:
        /* <DEDUP_REMOVED lines=16> */
.L_x_3707:
[----:B------:R-:W-:Y:S01]  /*4c50*/  @P0 ELECT P2, URZ, PT ;  /* 0x00000000003f082f */ /* 0x000fe20003840000 */
[----:B------:R2:W-:-:S12]  /*4c60*/  UBLKRED.G.S.ADD.F32.RN [UR6], [UR4], UR5, desc[UR8] ;  /* 0x00000806040073bb */ /* 0x0005d800080a1405 */
[----:B------:R-:W-:Y:S02]  /*4c70*/  @P2 PLOP3.LUT P0, PT, P2, PT, PT, 0x8, 0x0 ;  /* 0x000000000000281c */ /* 0x000fe4000170e170 */
[----:B------:R-:W-:-:S11]  /*4c80*/  PLOP3.LUT P2, PT, PT, PT, PT, 0x8, 0x0 ;  /* 0x000000000000781c */ /* 0x000fd60003f4e170 */
[----:B--2---:R-:W-:Y:S05]  /*4c90*/  @P0 BRA.U.ANY `(.L_x_3707) ;  /* 0xfffffffd00ec0947 */ /* 0x004fea000393ffff */
[----:B------:R0:W-:Y:S01]  /*4ca0*/  UTMACMDFLUSH ;  /* 0x00000000000079b7 */ /* 0x0001e20000000000 */
[----:B------:R-:W-:-:S04]  /*4cb0*/  DEPBAR.LE SB0, 0x0 ;  /* 0x000080000000791a */ /* 0x000fc80000000000 */
.L_x_3706:
[----:B------:R-:W-:Y:S05]  /*4cc0*/  BSYNC B0 ;  /* 0x0000000000007941 */ /* 0x000fea0003800000 */
.L_x_3705:
        /* <DEDUP_REMOVED lines=14> */
.L_x_3661:
        /* <DEDUP_REMOVED lines=29> */
.L_x_3709:
[----:B------:R-:W-:Y:S01]  /*4f80*/  ULDC UR9, c[0x0][0x8cc] ;  /* 0x0002330000097ab9 */ /* 0x000fe20000000800 */
[----:B------:R-:W-:Y:S01]  /*4f90*/  UMOV UR7, UR8 ;  /* 0x0000000800077c82 */ /* 0x000fe20008000000 */
[----:B------:R-:W-:-:S11]  /*4fa0*/  UISETP.NE.AND UP0, UPT, UR9, 0x1, UPT ;  /* 0x000000010900788c */ /* 0x000fd6000bf05270 */
[----:B------:R-:W-:Y:S02]  /*4fb0*/  @UP0 ULDC.64 UR10, c[0x0][0x8d0] ;  /* 0x00023400000a0ab9 */ /* 0x000fe40000000a00 */
[----:B------:R-:W-:-:S04]  /*4fc0*/  UIMAD.WIDE.U32 UR4, UR8, UR10, URZ ;  /* 0x0000000a080472a5 */ /* 0x000fc8000f8e003f */
[----:B------:R-:W-:-:S04]  /*4fd0*/  @UP0 USHF.R.U32.HI UR7, URZ, UR11, UR5 ;  /* 0x0000000b3f070299 */ /* 0x000fc80008011605 */
[----:B------:R-:W-:-:S12]  /*4fe0*/  UIMAD UR4, UR7, UR9, URZ ;  /* 0x00000009070472a4 */ /* 0x000fd8000f8e023f */
.L_x_3710:
        /* <DEDUP_REMOVED lines=23> */
.L_x_3711:
        /* <DEDUP_REMOVED lines=13> */
.L_x_3713:
[----:B------:R-:W-:-:S05]  /*5230*/  ULDC UR4, c[0x0][0x8f4] ;  /* 0x00023d0000047ab9 */ /* 0x000fca0000000800 */
.L_x_3712:
        /* <DEDUP_REMOVED lines=48> */
.L_x_3714:
        /* <DEDUP_REMOVED lines=13> */
.L_x_3715:
        /* <DEDUP_REMOVED lines=12> */
.L_x_3716:
        /* <DEDUP_REMOVED lines=68> */
.L_x_3720:
[----:B------:R-:W2:Y:S04]  /*5b10*/  LDG.E.STRONG.GPU R4, desc[UR38][R2.64] ;  /* 0x0000002602047981 */ /* 0x000ea8000c1ef900 */
[----:B--2---:R-:W-:Y:S01]  /*5b20*/  CCTL.IVALL ;  /* 0x00000000ff00798f */ /* 0x004fe20002000000 */
[----:B------:R-:W-:Y:S05]  /*5b30*/  YIELD ;  /* 0x0000000000007946 */ /* 0x000fea0003800000 */
[----:B------:R-:W-:-:S13]  /*5b40*/  ISETP.NE.AND P1, PT, R4, R5, PT ;  /* 0x000000050400720c */ /* 0x000fda0003f25270 */
[----:B------:R-:W-:Y:S05]  /*5b50*/  @P1 BRA `(.L_x_3720) ;  /* 0xfffffffc00ec1947 */ /* 0x000fea000383ffff */
.L_x_3719:
[----:B------:R-:W-:Y:S05]  /*5b60*/  BSYNC B0 ;  /* 0x0000000000007941 */ /* 0x000fea0003800000 */
.L_x_3718:
[----:B------:R-:W-:-:S03]  /*5b70*/  UMOV UR6, 0xffffffff ;  /* 0xffffffff00067882 */ /* 0x000fc60000000000 */
[----:B------:R-:W-:Y:S05]  /*5b80*/  BRA.DIV UR6, `(.L_x_3721) ;  /* 0x0000004606007947 */ /* 0x000fea000b800000 */
[----:B------:R-:W-:Y:S01]  /*5b90*/  NOP ;  /* 0x0000000000007918 */ /* 0x000fe20000000000 */
.L_x_3813:
        /* <DEDUP_REMOVED lines=22> */
.L_x_3723:
[----:B------:R-:W-:Y:S05]  /*5d00*/  BSYNC B0 ;  /* 0x0000000000007941 */ /* 0x000fea0003800000 */
.L_x_3722:
        /* <DEDUP_REMOVED lines=19> */
.L_x_3725:
[----:B------:R-:W-:Y:S05]  /*5e40*/  BSYNC B0 ;  /* 0x0000000000007941 */ /* 0x000fea0003800000 */
.L_x_3724:
        /* <DEDUP_REMOVED lines=20> */
.L_x_3727:
[----:B------:R-:W-:Y:S05]  /*5f90*/  BSYNC B0 ;  /* 0x0000000000007941 */ /* 0x000fea0003800000 */
.L_x_3726:
[----:B------:R-:W-:Y:S06]  /*5fa0*/  BAR.ARV 0xa, 0xa0 ;  /* 0x0282800000007b1d */ /* 0x000fec0000002000 */
[----:B------:R-:W-:Y:S04]  /*5fb0*/  BSSY B0, `(.L_x_3728) ;  /* 0x0000003000007945 */ /* 0x000fe80003800000 */
[----:B------:R-:W-:Y:S05]  /*5fc0*/  @!P0 BRA `(.L_x_3729) ;  /* 0x0000000000048947 */ /* 0x000fea0003800000 */
[----:B------:R-:W-:-:S04]  /*5fd0*/  DEPBAR.LE SB0, 0x1 ;  /* 0x000080400000791a */ /* 0x000fc80000000000 */
.L_x_3729:
[----:B------:R-:W-:Y:S05]  /*5fe0*/  BSYNC B0 ;  /* 0x0000000000007941 */ /* 0x000fea0003800000 */
.L_x_3728:
[----:B------:R-:W-:Y:S06]  /*5ff0*/  BAR.ARV 0xb, 0xa0 ;  /* 0x02c2800000007b1d */ /* 0x000fec0000002000 */
[----:B------:R-:W-:Y:S04]  /*6000*/  BSSY B0, `(.L_x_3730) ;  /* 0x0000003000007945 */ /* 0x000fe80003800000 */
[----:B------:R-:W-:Y:S05]  /*6010*/  @!P0 BRA `(.L_x_3731) ;  /* 0x0000000000048947 */ /* 0x000fea0003800000 */
[----:B------:R-:W-:-:S04]  /*6020*/  DEPBAR.LE SB0, 0x0 ;  /* 0x000080000000791a */ /* 0x000fc80000000000 */
.L_x_3731:
[----:B------:R-:W-:Y:S05]  /*6030*/  BSYNC B0 ;  /* 0x0000000000007941 */ /* 0x000fea0003800000 */
.L_x_3730:
        /* <DEDUP_REMOVED lines=19> */
.L_x_3733:
[----:B------:R-:W-:Y:S05]  /*6170*/  BSYNC B0 ;  /* 0x0000000000007941 */ /* 0x000fea0003800000 */
.L_x_3732:
[----:B------:R-:W-:Y:S01]  /*6180*/  UIADD3 UR13, UR12, 0x1, URZ ;  /* 0x000000010c0d7890 */ /* 0x000fe2000fffe03f */
[----:B------:R-:W-:Y:S11]  /*6190*/  BRA `(.L_x_3734) ;  /* 0x0000000000047947 */ /* 0x000ff60003800000 */
.L_x_3717:
[----:B------:R-:W-:-:S05]  /*61a0*/  UMOV UR13, UR12 ;  /* 0x0000000c000d7c82 */ /* 0x000fca0008000000 */
.L_x_3734:
        /* <DEDUP_REMOVED lines=16> */
.L_x_3767:
        /* <DEDUP_REMOVED lines=18> */
.L_x_3737:
[----:B------:R-:W2:Y:S04]  /*63d0*/  LDG.E.STRONG.GPU R4, desc[UR38][R2.64] ;  /* 0x0000002602047981 */ /* 0x000ea8000c1ef900 */
[----:B--2---:R-:W-:Y:S01]  /*63e0*/  CCTL.IVALL ;  /* 0x00000000ff00798f */ /* 0x004fe20002000000 */
[----:B------:R-:W-:Y:S05]  /*63f0*/  YIELD ;  /* 0x0000000000007946 */ /* 0x000fea0003800000 */
[----:B------:R-:W-:-:S13]  /*6400*/  ISETP.NE.AND P1, PT, R4, R5, PT ;  /* 0x000000050400720c */ /* 0x000fda0003f25270 */
[----:B------:R-:W-:Y:S05]  /*6410*/  @P1 BRA `(.L_x_3737) ;  /* 0xfffffffc00ec1947 */ /* 0x000fea000383ffff */
.L_x_3736:
[----:B------:R-:W-:Y:S05]  /*6420*/  BSYNC B0 ;  /* 0x0000000000007941 */ /* 0x000fea0003800000 */
.L_x_3735:
[----:B------:R-:W-:-:S03]  /*6430*/  UMOV UR24, 0xffffffff ;  /* 0xffffffff00187882 */ /* 0x000fc60000000000 */
[----:B------:R-:W-:Y:S05]  /*6440*/  BRA.DIV UR24, `(.L_x_3738) ;  /* 0x0000003a18ec7947 */ /* 0x000fea000b800000 */
[----:B------:R-:W-:Y:S01]  /*6450*/  NOP ;  /* 0x0000000000007918 */ /* 0x000fe20000000000 */
.L_x_3816:
        /* <DEDUP_REMOVED lines=19> */
.L_x_3740:
[----:B------:R-:W-:Y:S05]  /*6590*/  BSYNC B0 ;  /* 0x0000000000007941 */ /* 0x000fea0003800000 */
.L_x_3739:
        /* <DEDUP_REMOVED lines=14> */
.L_x_3742:
[----:B------:R-:W-:Y:S05]  /*6680*/  BSYNC B0 ;  /* 0x0000000000007941 */ /* 0x000fea0003800000 */
.L_x_3741:
        /* <DEDUP_REMOVED lines=15> */
.L_x_3744:
[----:B------:R-:W-:Y:S05]  /*6780*/  BSYNC B0 ;  /* 0x0000000000007941 */ /* 0x000fea0003800000 */
.L_x_3743:
[----:B------:R-:W-:Y:S06]  /*6790*/  BAR.ARV 0xa, 0xa0 ;  /* 0x0282800000007b1d */ /* 0x000fec0000002000 */
[----:B------:R-:W-:Y:S04]  /*67a0*/  BSSY B0, `(.L_x_3745) ;  /* 0x0000003000007945 */ /* 0x000fe80003800000 */
[----:B------:R-:W-:Y:S05]  /*67b0*/  @!P0 BRA `(.L_x_3746) ;  /* 0x0000000000048947 */ /* 0x000fea0003800000 */
[----:B------:R-:W-:-:S04]  /*67c0*/  DEPBAR.LE SB0, 0x1 ;  /* 0x000080400000791a */ /* 0x000fc80000000000 */
.L_x_3746:
[----:B------:R-:W-:Y:S05]  /*67d0*/  BSYNC B0 ;  /* 0x0000000000007941 */ /* 0x000fea0003800000 */
.L_x_3745:
[----:B------:R-:W-:Y:S06]  /*67e0*/  BAR.ARV 0xb, 0xa0 ;  /* 0x02c2800000007b1d */ /* 0x000fec0000002000 */
[----:B------:R-:W-:Y:S04]  /*67f0*/  BSSY B0, `(.L_x_3747) ;  /* 0x0000003000007945 */ /* 0x000fe80003800000 */
[----:B------:R-:W-:Y:S05]  /*6800*/  @!P0 BRA `(.L_x_3748) ;  /* 0x0000000000048947 */ /* 0x000fea0003800000 */
[----:B------:R-:W-:-:S04]  /*6810*/  DEPBAR.LE SB0, 0x0 ;  /* 0x000080000000791a */ /* 0x000fc80000000000 */
.L_x_3748:
[----:B------:R-:W-:Y:S05]  /*6820*/  BSYNC B0 ;  /* 0x0000000000007941 */ /* 0x000fea0003800000 */
.L_x_3747:
        /* <DEDUP_REMOVED lines=19> */
.L_x_3750:
[----:B------:R-:W-:Y:S05]  /*6960*/  BSYNC B0 ;  /* 0x0000000000007941 */ /* 0x000fea0003800000 */
.L_x_3749:
        /* <DEDUP_REMOVED lines=16> */
.L_x_3753:
[----:B------:R-:W2:Y:S04]  /*6a70*/  LDG.E.STRONG.GPU R4, desc[UR38][R2.64] ;  /* 0x0000002602047981 */ /* 0x000ea8000c1ef900 */
[----:B--2---:R-:W-:Y:S01]  /*6a80*/  CCTL.IVALL ;  /* 0x00000000ff00798f */ /* 0x004fe20002000000 */
[----:B------:R-:W-:Y:S05]  /*6a90*/  YIELD ;  /* 0x0000000000007946 */ /* 0x000fea0003800000 */
[----:B------:R-:W-:-:S13]  /*6aa0*/  ISETP.NE.AND P1, PT, R4, R5, PT ;  /* 0x000000050400720c */ /* 0x000fda0003f25270 */
[----:B------:R-:W-:Y:S05]  /*6ab0*/  @P1 BRA `(.L_x_3753) ;  /* 0xfffffffc00ec1947 */ /* 0x000fea000383ffff */
.L_x_3752:
[----:B------:R-:W-:Y:S05]  /*6ac0*/  BSYNC B0 ;  /* 0x0000000000007941 */ /* 0x000fea0003800000 */
.L_x_3751:
[----:B------:R-:W-:-:S03]  /*6ad0*/  UMOV UR22, 0xffffffff ;  /* 0xffffffff00167882 */ /* 0x000fc60000000000 */
[----:B------:R-:W-:Y:S05]  /*6ae0*/  BRA.DIV UR22, `(.L_x_3754) ;  /* 0x0000003616607947 */ /* 0x000fea000b800000 */
[----:B------:R-:W-:Y:S01]  /*6af0*/  NOP ;  /* 0x0000000000007918 */ /* 0x000fe20000000000 */
.L_x_3819:
        /* <DEDUP_REMOVED lines=15> */
.L_x_3756:
[----:B------:R-:W-:Y:S05]  /*6bf0*/  BSYNC B0 ;  /* 0x0000000000007941 */ /* 0x000fea0003800000 */
.L_x_3755:
        /* <DEDUP_REMOVED lines=14> */
.L_x_3758:
[----:B------:R-:W-:Y:S05]  /*6ce0*/  BSYNC B0 ;  /* 0x0000000000007941 */ /* 0x000fea0003800000 */
.L_x_3757:
        /* <DEDUP_REMOVED lines=15> */
.L_x_3760:
[----:B------:R-:W-:Y:S05]  /*6de0*/  BSYNC B0 ;  /* 0x0000000000007941 */ /* 0x000fea0003800000 */
.L_x_3759:
[----:B------:R-:W-:Y:S06]  /*6df0*/  BAR.ARV 0xa, 0xa0 ;  /* 0x0282800000007b1d */ /* 0x000fec0000002000 */
[----:B------:R-:W-:Y:S04]  /*6e00*/  BSSY B0, `(.L_x_3761) ;  /* 0x0000003000007945 */ /* 0x000fe80003800000 */
[----:B------:R-:W-:Y:S05]  /*6e10*/  @!P0 BRA `(.L_x_3762) ;  /* 0x0000000000048947 */ /* 0x000fea0003800000 */
[----:B------:R-:W-:-:S04]  /*6e20*/  DEPBAR.LE SB0, 0x1 ;  /* 0x000080400000791a */ /* 0x000fc80000000000 */
.L_x_3762:
[----:B------:R-:W-:Y:S05]  /*6e30*/  BSYNC B0 ;  /* 0x0000000000007941 */ /* 0x000fea0003800000 */
.L_x_3761:
[----:B------:R-:W-:Y:S06]  /*6e40*/  BAR.ARV 0xb, 0xa0 ;  /* 0x02c2800000007b1d */ /* 0x000fec0000002000 */
[----:B------:R-:W-:Y:S04]  /*6e50*/  BSSY B0, `(.L_x_3763) ;  /* 0x0000003000007945 */ /* 0x000fe80003800000 */
[----:B------:R-:W-:Y:S05]  /*6e60*/  @!P0 BRA `(.L_x_3764) ;  /* 0x0000000000048947 */ /* 0x000fea0003800000 */
[----:B------:R-:W-:-:S04]  /*6e70*/  DEPBAR.LE SB0, 0x0 ;  /* 0x000080000000791a */ /* 0x000fc80000000000 */
.L_x_3764:
[----:B------:R-:W-:Y:S05]  /*6e80*/  BSYNC B0 ;  /* 0x0000000000007941 */ /* 0x000fea0003800000 */
.L_x_3763:
        /* <DEDUP_REMOVED lines=19> */
.L_x_3766:
[----:B------:R-:W-:Y:S05]  /*6fc0*/  BSYNC B0 ;  /* 0x0000000000007941 */ /* 0x000fea0003800000 */
.L_x_3765:
[----:B------:R-:W-:Y:S02]  /*6fd0*/  UIADD3 UR13, UR13, 0x2, URZ ;  /* 0x000000020d0d7890 */ /* 0x000fe4000fffe03f */
[----:B------:R-:W-:Y:S02]  /*6fe0*/  UIADD3 UR6, UR6, 0x6000, URZ ;  /* 0x0000600006067890 */ /* 0x000fe4000fffe03f */
[----:B------:R-:W-:-:S06]  /*6ff0*/  UISETP.GE.AND UP0, UPT, UR13, UR7, UPT ;  /* 0x000000070d00728c */ /* 0x000fcc000bf06270 */
[----:B------:R-:W-:-:S13]  /*7000*/  PLOP3.LUT P1, PT, PT, PT, UP0, 0x80, 0x0 ;  /* 0x000000000000781c */ /* 0x000fda0003f2f008 */
[----:B------:R-:W-:Y:S05]  /*7010*/  @!P1 BRA `(.L_x_3767) ;  /* 0xfffffff000a49947 */ /* 0x000fea000383ffff */
[----:B------:R-:W-:Y:S05]  /*7020*/  BRA `(.L_x_3668) ;  /* 0x0000002c00407947 */ /* 0x000fea0003800000 */
.L_x_3708:
        /* <DEDUP_REMOVED lines=21> */
.L_x_3768:
[----:B------:R-:W1:Y:S01]  /*7180*/  LDC R3, c[0x0][0x8cc] ;  /* 0x00023300ff037b82 */ /* 0x000e620000000800 */
[----:B------:R-:W-:Y:S01]  /*7190*/  IMAD.MOV.U32 R0, RZ, RZ, R5 ;  /* 0x000000ffff007224 */ /* 0x000fe200078e0005 */
[----:B-1----:R-:W-:-:S13]  /*71a0*/  ISETP.NE.AND P0, PT, R3, 0x1, PT ;  /* 0x000000010300780c */ /* 0x002fda0003f05270 */
[----:B------:R-:W1:Y:S02]  /*71b0*/  @P0 LDC.64 R6, c[0x0][0x8d0] ;  /* 0x00023400ff060b82 */ /* 0x000e640000000a00 */
[----:B-1----:R-:W-:-:S05]  /*71c0*/  @P0 IMAD.HI.U32 R4, R5, R6, RZ ;  /* 0x0000000605040227 */ /* 0x002fca00078e00ff */
[----:B------:R-:W-:-:S05]  /*71d0*/  @P0 SHF.R.U32.HI R0, RZ, R7, R4 ;  /* 0x00000007ff000219 */ /* 0x000fca0000011604 */
[----:B------:R-:W-:-:S07]  /*71e0*/  IMAD R3, R0, R3, RZ ;  /* 0x0000000300037224 */ /* 0x000fce00078e02ff */
.L_x_3769:
        /* <DEDUP_REMOVED lines=23> */
.L_x_3770:
        /* <DEDUP_REMOVED lines=10> */
.L_x_3772:
[----:B------:R-:W2:Y:S02]  /*7400*/  LDC R4, c[0x0][0x8f4] ;  /* 0x00023d00ff047b82 */ /* 0x000ea40000000800 */
.L_x_3771:
        /* <DEDUP_REMOVED lines=52> */
.L_x_3774:
        /* <DEDUP_REMOVED lines=11> */
.L_x_3775:
[----:B------:R-:W-:Y:S05]  /*7800*/  @!P0 BRA `(.L_x_3776) ;  /* 0x00000000000c8947 */ /* 0x000fea0003800000 */
[----:B------:R-:W2:Y:S04]  /*7810*/  LDG.E R5, desc[UR38][R2.64] ;  /* 0x0000002602057981 */ /* 0x000ea8000c1e1900 */
[----:B------:R-:W2:Y:S02]  /*7820*/  LDG.E R4, desc[UR38][R2.64+0x4] ;  /* 0x0000042602047981 */ /* 0x000ea4000c1e1900 */
[----:B--2---:R-:W-:-:S07]  /*7830*/  IMAD.IADD R4, R4, 0x1, -R5 ;  /* 0x0000000104047824 */ /* 0x004fce00078e0a05 */
.L_x_3776:
        /* <DEDUP_REMOVED lines=73> */
.L_x_3820:
        /* <DEDUP_REMOVED lines=9> */
.L_x_3779:
        /* <DEDUP_REMOVED lines=112> */
.L_x_3790:
[----:B-1----:R-:W-:-:S05]  /*8460*/  IMAD.MOV.U32 R6, RZ, RZ, 0x1 ;  /* 0x00000001ff067424 */ /* 0x002fca00078e00ff */
[----:B------:R-:W-:-:S04]  /*8470*/  SHF.L.U32 R6, R6, 0x1f, RZ ;  /* 0x0000001f06067819 */ /* 0x000fc800000006ff */
[----:B------:R-:W1:Y:S02]  /*8480*/  SYNCS.PHASECHK.TRANS64.TRYWAIT P1, [R0+URZ+0x36438], R6 ;  /* 0x03643806000075a7 */ /* 0x000e64000802017f */
[----:B-1----:R-:W-:Y:S05]  /*8490*/  @!P1 BRA `(.L_x_3782) ;  /* 0x0000001c00249947 */ /* 0x002fea0003800000 */
.L_x_3821:
[----:B------:R-:W-:Y:S05]  /*84a0*/  @P0 BRA `(.L_x_3783) ;  /* 0x0000000000140947 */ /* 0x000fea0003800000 */
[----:B------:R-:W-:Y:S01]  /*84b0*/  ISETP.NE.AND P1, PT, R18, RZ, PT ;  /* 0x000000ff1200720c */ /* 0x000fe20003f25270 */
[----:B------:R-:W-:-:S04]  /*84c0*/  IMAD.MOV.U32 R3, RZ, RZ, 0x6100 ;  /* 0x00006100ff037424 */ /* 0x000fc800078e00ff */
[----:B------:R2:W-:Y:S08]  /*84d0*/  SYNCS.ARRIVE.TRANS64 RZ, [R0+URZ+0x36430], R3 ;  /* 0x0364300300ff79a7 */ /* 0x0005f0000800003f */
[----:B------:R-:W-:Y:S05]  /*84e0*/  @!P1 BRA `(.L_x_3783) ;  /* 0x0000000000049947 */ /* 0x000fea0003800000 */
[----:B------:R-:W-:Y:S01]  /*84f0*/  BPT.TRAP 0x1 ;  /* 0x000000040000795c */ /* 0x000fe20000300000 */
.L_x_3783:
        /* <DEDUP_REMOVED lines=48> */
.L_x_3822:
[----:B------:R-:W-:Y:S05]  /*8800*/  @P0 BRA `(.L_x_3785) ;  /* 0x0000000000140947 */ /* 0x000fea0003800000 */
[----:B------:R-:W-:Y:S01]  /*8810*/  ISETP.NE.AND P1, PT, R18, RZ, PT ;  /* 0x000000ff1200720c */ /* 0x000fe20003f25270 */
[----:B--2---:R-:W-:-:S04]  /*8820*/  IMAD.MOV.U32 R3, RZ, RZ, 0x6100 ;  /* 0x00006100ff037424 */ /* 0x004fc800078e00ff */
[----:B------:R3:W-:Y:S08]  /*8830*/  SYNCS.ARRIVE.TRANS64 RZ, [R0+URZ+0x36418], R3 ;  /* 0x0364180300ff79a7 */ /* 0x0007f0000800003f */
[----:B------:R-:W-:Y:S05]  /*8840*/  @!P1 BRA `(.L_x_3785) ;  /* 0x0000000000049947 */ /* 0x000fea0003800000 */
[----:B------:R-:W-:Y:S01]  /*8850*/  BPT.TRAP 0x1 ;  /* 0x000000040000795c */ /* 0x000fe20000300000 */
.L_x_3785:
        /* <DEDUP_REMOVED lines=47> */
.L_x_3823:
        /* <DEDUP_REMOVED lines=8> */
.L_x_3787:
        /* <DEDUP_REMOVED lines=37> */
.L_x_3825:
[----:B------:R-:W-:Y:S05]  /*8e20*/  @P0 BRA `(.L_x_3789) ;  /* 0x0000000000140947 */ /* 0x000fea0003800000 */
[----:B------:R-:W-:Y:S01]  /*8e30*/  ISETP.NE.AND P1, PT, R18, RZ, PT ;  /* 0x000000ff1200720c */ /* 0x000fe20003f25270 */
[----:B--2---:R-:W-:-:S04]  /*8e40*/  IMAD.MOV.U32 R5, RZ, RZ, 0x6100 ;  /* 0x00006100ff057424 */ /* 0x004fc800078e00ff */
[----:B------:R3:W-:Y:S08]  /*8e50*/  SYNCS.ARRIVE.TRANS64 RZ, [R0+URZ+0x36410], R5 ;  /* 0x0364100500ff79a7 */ /* 0x0007f0000800003f */
[----:B------:R-:W-:Y:S05]  /*8e60*/  @!P1 BRA `(.L_x_3789) ;  /* 0x0000000000049947 */ /* 0x000fea0003800000 */
[----:B------:R-:W-:Y:S01]  /*8e70*/  BPT.TRAP 0x1 ;  /* 0x000000040000795c */ /* 0x000fe20000300000 */
.L_x_3789:
        /* <DEDUP_REMOVED lines=44> */
.L_x_3781:
[----:B------:R-:W-:Y:S01]  /*9140*/  ISETP.NE.AND P1, PT, R20, RZ, PT ;  /* 0x000000ff1400720c */ /* 0x000fe20003f25270 */
[----:B------:R-:W-:Y:S02]  /*9150*/  IMAD.MOV.U32 R16, RZ, RZ, 0x1 ;  /* 0x00000001ff107424 */ /* 0x000fe400078e00ff */
[----:B------:R-:W-:-:S10]  /*9160*/  IMAD.MOV.U32 R5, RZ, RZ, R14 ;  /* 0x000000ffff057224 */ /* 0x000fd400078e000e */
[----:B------:R-:W-:Y:S05]  /*9170*/  @!P1 BRA `(.L_x_3780) ;  /* 0x00000004008c9947 */ /* 0x000fea0003800000 */
[----:B------:R-:W2:Y:S02]  /*9180*/  SYNCS.PHASECHK.TRANS64.TRYWAIT P1, [R0+URZ+0x36438], R6 ;  /* 0x03643806000075a7 */ /* 0x000ea4000802017f */
[----:B--2---:R-:W-:Y:S05]  /*9190*/  @!P1 BRA `(.L_x_3791) ;  /* 0x0000001000449947 */ /* 0x004fea0003800000 */
.L_x_3826:
[----:B------:R-:W-:Y:S05]  /*91a0*/  @P0 BRA `(.L_x_3792) ;  /* 0x0000000000140947 */ /* 0x000fea0003800000 */
[----:B------:R-:W-:Y:S01]  /*91b0*/  ISETP.NE.AND P1, PT, R18, RZ, PT ;  /* 0x000000ff1200720c */ /* 0x000fe20003f25270 */
[----:B------:R-:W-:-:S04]  /*91c0*/  IMAD.MOV.U32 R5, RZ, RZ, 0x6100 ;  /* 0x00006100ff057424 */ /* 0x000fc800078e00ff */
[----:B------:R3:W-:Y:S08]  /*91d0*/  SYNCS.ARRIVE.TRANS64 RZ, [R0+URZ+0x36430], R5 ;  /* 0x0364300500ff79a7 */ /* 0x0007f0000800003f */
[----:B------:R-:W-:Y:S05]  /*91e0*/  @!P1 BRA `(.L_x_3792) ;  /* 0x0000000000049947 */ /* 0x000fea0003800000 */
[----:B------:R-:W-:Y:S01]  /*91f0*/  BPT.TRAP 0x1 ;  /* 0x000000040000795c */ /* 0x000fe20000300000 */
.L_x_3792:
        /* <DEDUP_REMOVED lines=42> */
.L_x_3827:
[----:B------:R-:W-:Y:S01]  /*94a0*/  IMAD.MOV.U32 R16, RZ, RZ, RZ ;  /* 0x000000ffff107224 */ /* 0x000fe200078e00ff */
[----:B------:R-:W-:Y:S06]  /*94b0*/  @P0 BRA `(.L_x_3794) ;  /* 0x0000000000140947 */ /* 0x000fec0003800000 */
[----:B------:R-:W-:Y:S01]  /*94c0*/  ISETP.NE.AND P1, PT, R18, RZ, PT ;  /* 0x000000ff1200720c */ /* 0x000fe20003f25270 */
[----:B-1----:R-:W-:-:S04]  /*94d0*/  IMAD.MOV.U32 R5, RZ, RZ, 0x6100 ;  /* 0x00006100ff057424 */ /* 0x002fc800078e00ff */
[----:B------:R2:W-:Y:S08]  /*94e0*/  SYNCS.ARRIVE.TRANS64 RZ, [R0+URZ+0x36418], R5 ;  /* 0x0364180500ff79a7 */ /* 0x0005f0000800003f */
[----:B------:R-:W-:Y:S05]  /*94f0*/  @!P1 BRA `(.L_x_3794) ;  /* 0x0000000000049947 */ /* 0x000fea0003800000 */
[----:B------:R-:W-:Y:S01]  /*9500*/  BPT.TRAP 0x1 ;  /* 0x000000040000795c */ /* 0x000fe20000300000 */
.L_x_3794:
        /* <DEDUP_REMOVED lines=42> */
.L_x_3780:
[----:B------:R-:W-:-:S04]  /*97b0*/  SHF.L.U32 R3, R16, 0x1f, RZ ;  /* 0x0000001f10037819 */ /* 0x000fc800000006ff */
[----:B------:R-:W2:Y:S02]  /*97c0*/  SYNCS.PHASECHK.TRANS64.TRYWAIT P1, [R0+URZ+0x36438], R3 ;  /* 0x03643803000075a7 */ /* 0x000ea4000802017f */
[----:B--2---:R-:W-:Y:S05]  /*97d0*/  @!P1 BRA `(.L_x_3795) ;  /* 0x0000000800dc9947 */ /* 0x004fea0003800000 */
.L_x_3828:
[----:B------:R-:W-:Y:S05]  /*97e0*/  @P0 BRA `(.L_x_3796) ;  /* 0x0000000000180947 */ /* 0x000fea0003800000 */
[----:B------:R-:W3:Y:S01]  /*97f0*/  S2R R2, SR_TID.X ;  /* 0x0000000000027919 */ /* 0x000ee20000002100 */
[----:B--2---:R-:W-:-:S04]  /*9800*/  IMAD.MOV.U32 R3, RZ, RZ, 0x6100 ;  /* 0x00006100ff037424 */ /* 0x004fc800078e00ff */
[----:B------:R4:W-:Y:S01]  /*9810*/  SYNCS.ARRIVE.TRANS64 RZ, [R0+URZ+0x36430], R3 ;  /* 0x0364300300ff79a7 */ /* 0x0009e2000800003f */
[----:B---3--:R-:W-:-:S13]  /*9820*/  LOP3.LUT P0, RZ, R2, 0x1f, RZ, 0xc0, !PT ;  /* 0x0000001f02ff7812 */ /* 0x008fda000780c0ff */
[----:B----4-:R-:W-:Y:S05]  /*9830*/  @!P0 BRA `(.L_x_3796) ;  /* 0x0000000000048947 */ /* 0x010fea0003800000 */
[----:B------:R-:W-:Y:S01]  /*9840*/  BPT.TRAP 0x1 ;  /* 0x000000040000795c */ /* 0x000fe20000300000 */
.L_x_3796:
        /* <DEDUP_REMOVED lines=44> */
.L_x_3777:
[----:B------:R-:W-:Y:S05]  /*9b10*/  BSYNC B0 ;  /* 0x0000000000007941 */ /* 0x000fea0003800000 */
.L_x_3773:
[----:B------:R-:W-:-:S03]  /*9b20*/  UMOV UR7, 0xffffffff ;  /* 0xffffffff00077882 */ /* 0x000fc60000000000 */
[----:B------:R-:W-:Y:S05]  /*9b30*/  BRA.DIV UR7, `(.L_x_3797) ;  /* 0x0000000a07187947 */ /* 0x000fea000b800000 */
[----:B------:R-:W-:-:S13]  /*9b40*/  ELECT P6, URZ, PT ;  /* 0x00000000003f782f */ /* 0x000fda00038c0000 */
.L_x_3831:
[----:B------:R-:W-:Y:S05]  /*9b50*/  @!P6 BRA `(.L_x_3668) ;  /* 0x000000000074e947 */ /* 0x000fea0003800000 */
[----:B------:R-:W2:Y:S02]  /*9b60*/  LDL.LU R3, [R1] ;  /* 0x0000000001037983 */ /* 0x000ea40000300800 */
[----:B--2---:R-:W-:-:S04]  /*9b70*/  LOP3.LUT R3, R3, 0x2, RZ, 0xfc, !PT ;  /* 0x0000000203037812 */ /* 0x004fc800078efcff */
[----:B------:R-:W-:-:S13]  /*9b80*/  ISETP.NE.AND P2, PT, R3, 0x3, PT ;  /* 0x000000030300780c */ /* 0x000fda0003f45270 */
[----:B------:R-:W-:Y:S05]  /*9b90*/  @!P2 BRA `(.L_x_3798) ;  /* 0x000000000004a947 */ /* 0x000fea0003800000 */
[----:B------:R-:W-:Y:S01]  /*9ba0*/  BPT.TRAP 0x1 ;  /* 0x000000040000795c */ /* 0x000fe20000300000 */
.L_x_3798:
        /* <DEDUP_REMOVED lines=15> */
.L_x_3832:
[----:B------:R-:W2:Y:S02]  /*9ca0*/  SYNCS.PHASECHK.TRANS64.TRYWAIT P0, [R3+URZ], R0 ;  /* 0x00000000030075a7 */ /* 0x000ea4000800017f */
[----:B--2---:R-:W-:Y:S05]  /*9cb0*/  @!P0 BRA `(.L_x_3800) ;  /* 0x0000000400ec8947 */ /* 0x004fea0003800000 */
.L_x_3833:
[----:B------:R-:W-:Y:S05]  /*9cc0*/  @!P2 BRA `(.L_x_3801) ;  /* 0x000000000004a947 */ /* 0x000fea0003800000 */
[----:B------:R-:W-:Y:S01]  /*9cd0*/  BPT.TRAP 0x1 ;  /* 0x000000040000795c */ /* 0x000fe20000300000 */
.L_x_3801:
[----:B------:R-:W-:-:S07]  /*9ce0*/  SHF.L.U32 R16, R16, 0x1f, RZ ;  /* 0x0000001f10107819 */ /* 0x000fce00000006ff */
.L_x_3802:
[----:B---3--:R3:W4:Y:S02]  /*9cf0*/  SYNCS.PHASECHK.TRANS64.TRYWAIT P0, [R9+URZ+0x36438], R16 ;  /* 0x03643810090075a7 */ /* 0x008724000800017f */
[----:B----4-:R-:W-:Y:S05]  /*9d00*/  @!P0 NANOSLEEP.SYNCS 0x989680 ;  /* 0x009896800000895d */ /* 0x010fea0003900000 */
[----:B------:R-:W4:Y:S02]  /*9d10*/  @!P0 SYNCS.PHASECHK.TRANS64 P0, [R9+URZ+0x36438], R16 ;  /* 0x03643810090085a7 */ /* 0x000f24000800007f */
[----:B----4-:R-:W-:Y:S05]  /*9d20*/  @!P0 BRA `(.L_x_3802) ;  /* 0xfffffffc00f08947 */ /* 0x010fea000383ffff */
.L_x_3668:
[----:B------:R-:W-:Y:S05]  /*9d30*/  BSYNC B6 ;  /* 0x0000000000067941 */ /* 0x000fea0003800000 */
.L_x_3660:
[----:B------:R-:W-:Y:S05]  /*9d40*/  EXIT ;  /* 0x000000000000794d */ /* 0x000fea0003800000 */
.L_x_3678:
[----:B------:R-:W-:Y:S02]  /*9d50*/  IMAD.MOV.U32 R12, RZ, RZ, RZ ;  /* 0x000000ffff0c7224 */ /* 0x000fe400078e00ff */
[----:B------:R-:W-:Y:S02]  /*9d60*/  IMAD.MOV.U32 R11, RZ, RZ, 0x1f ;  /* 0x0000001fff0b7424 */ /* 0x000fe400078e00ff */
[----:B------:R-:W-:-:S07]  /*9d70*/  IMAD.MOV.U32 R15, RZ, RZ, -0x1 ;  /* 0xffffffffff0f7424 */ /* 0x000fce00078e00ff */
[----:B----4-:R-:W-:Y:S05]  /*9d80*/  WARPSYNC.COLLECTIVE R15, `(.L_x_3803) ;  /* 0x000000000f087348 */ /* 0x010fea0003c00000 */
[----:B------:R1:W2:Y:S02]  /*9d90*/  SHFL.IDX P6, R14, R13, R12, R11 ;  /* 0x0000000c0d0e7389 */ /* 0x0002a400000c000b */
[----:B-12-4-:R-:W-:Y:S01]  /*9da0*/  ENDCOLLECTIVE ;  /* 0x000000000000791b */ /* 0x016fe20003800000 */
.L_x_3803:
[----:B------:R-:W-:Y:S05]  /*9db0*/  BRA `(.L_x_3804) ;  /* 0xffffff7800007947 */ /* 0x000fea000383ffff */
.L_x_3680:
[----:B--2---:R2:W3:Y:S02]  /*9dc0*/  SYNCS.PHASECHK.TRANS64.TRYWAIT P0, [R155+URZ+0x36400], R10 ;  /* 0x0364000a9b0075a7 */ /* 0x0044e4000800017f */
[----:B---3--:R-:W-:Y:S05]  /*9dd0*/  @!P0 NANOSLEEP.SYNCS 0x989680 ;  /* 0x009896800000895d */ /* 0x008fea0003900000 */
[----:B------:R-:W3:Y:S02]  /*9de0*/  @!P0 SYNCS.PHASECHK.TRANS64 P0, [R155+URZ+0x36400], R10 ;  /* 0x0364000a9b0085a7 */ /* 0x000ee4000800007f */
[----:B---3--:R-:W-:Y:S05]  /*9df0*/  @!P0 BRA `(.L_x_3680) ;  /* 0xfffffffc00f08947 */ /* 0x008fea000383ffff */
[----:B------:R-:W-:Y:S05]  /*9e00*/  BRA `(.L_x_3679) ;  /* 0xffffff7800407947 */ /* 0x000fea000383ffff */
.L_x_3684:
[----:B---3--:R3:W1:Y:S02]  /*9e10*/  SYNCS.PHASECHK.TRANS64.TRYWAIT P1, [R3+URZ+0x36410], R12 ;  /* 0x0364100c030075a7 */ /* 0x008664000802017f */
[----:B-1----:R-:W-:Y:S05]  /*9e20*/  @!P1 NANOSLEEP.SYNCS 0x989680 ;  /* 0x009896800000995d */ /* 0x002fea0003900000 */
[----:B------:R-:W1:Y:S02]  /*9e30*/  @!P1 SYNCS.PHASECHK.TRANS64 P1, [R3+URZ+0x36410], R12 ;  /* 0x0364100c030095a7 */ /* 0x000e64000802007f */
[----:B-1----:R-:W-:Y:S05]  /*9e40*/  @!P1 BRA `(.L_x_3684) ;  /* 0xfffffffc00f09947 */ /* 0x002fea000383ffff */
[----:B------:R-:W-:Y:S05]  /*9e50*/  BRA `(.L_x_3683) ;  /* 0xffffff7c00f47947 */ /* 0x000fea000383ffff */
.L_x_3688:
[----:B------:R1:W1:Y:S02]  /*9e60*/  SYNCS.PHASECHK.TRANS64.TRYWAIT P1, [R155+URZ+0x36430], R14 ;  /* 0x0364300e9b0075a7 */ /* 0x000264000802017f */
[----:B-1----:R-:W-:Y:S05]  /*9e70*/  @!P1 NANOSLEEP.SYNCS 0x989680 ;  /* 0x009896800000995d */ /* 0x002fea0003900000 */
[----:B------:R-:W1:Y:S02]  /*9e80*/  @!P1 SYNCS.PHASECHK.TRANS64 P1, [R155+URZ+0x36430], R14 ;  /* 0x0364300e9b0095a7 */ /* 0x000e64000802007f */
[----:B-1----:R-:W-:Y:S05]  /*9e90*/  @!P1 BRA `(.L_x_3688) ;  /* 0xfffffffc00f09947 */ /* 0x002fea000383ffff */
[----:B------:R-:W-:Y:S05]  /*9ea0*/  BRA `(.L_x_3687) ;  /* 0xffffff8400987947 */ /* 0x000fea000383ffff */
.L_x_3695:
[----:B------:R-:W-:Y:S01]  /*9eb0*/  BSSY B0, `(.L_x_3805) ;  /* 0x0000005000007945 */ /* 0x000fe20003800000 */
[----:B------:R-:W-:-:S07]  /*9ec0*/  IMAD.MOV.U32 R15, RZ, RZ, -0x1 ;  /* 0xffffffffff0f7424 */ /* 0x000fce00078e00ff */
[----:B------:R-:W-:Y:S05]  /*9ed0*/  WARPSYNC.COLLECTIVE R15, `(.L_x_3806) ;  /* 0x000000000f087348 */ /* 0x000fea0003c00000 */
[----:B------:R-:W-:Y:S01]  /*9ee0*/  NOP ;  /* 0x0000000000007918 */ /* 0x000fe20000000000 */
[----:B------:R-:W-:Y:S01]  /*9ef0*/  ENDCOLLECTIVE ;  /* 0x000000000000791b */ /* 0x000fe20003800000 */
.L_x_3806:
[----:B------:R-:W-:Y:S05]  /*9f00*/  BSYNC B0 ;  /* 0x0000000000007941 */ /* 0x000fea0003800000 */
.L_x_3805:
[----:B------:R-:W-:Y:S05]  /*9f10*/  BRA `(.L_x_3807) ;  /* 0xffffffa800047947 */ /* 0x000fea000383ffff */
.L_x_3704:
[----:B------:R-:W-:Y:S01]  /*9f20*/  BSSY B0, `(.L_x_3808) ;  /* 0x0000005000007945 */ /* 0x000fe20003800000 */
[----:B------:R-:W-:-:S07]  /*9f30*/  IMAD.MOV.U32 R15, RZ, RZ, -0x1 ;  /* 0xffffffffff0f7424 */ /* 0x000fce00078e00ff */
[----:B-1----:R-:W-:Y:S05]  /*9f40*/  WARPSYNC.COLLECTIVE R15, `(.L_x_3809) ;  /* 0x000000000f087348 */ /* 0x002fea0003c00000 */
[----:B------:R-:W-:Y:S01]  /*9f50*/  NOP ;  /* 0x0000000000007918 */ /* 0x000fe20000000000 */
[----:B-1----:R-:W-:Y:S01]  /*9f60*/  ENDCOLLECTIVE ;  /* 0x000000000000791b */ /* 0x002fe20003800000 */
.L_x_3809:
[----:B------:R-:W-:Y:S05]  /*9f70*/  BSYNC B0 ;  /* 0x0000000000007941 */ /* 0x000fea0003800000 */
.L_x_3808:
[----:B------:R-:W-:Y:S05]  /*9f80*/  BRA `(.L_x_3810) ;  /* 0xffffffa800f07947 */ /* 0x000fea000383ffff */
.L_x_3721:
[----:B------:R-:W-:Y:S01]  /*9f90*/  BSSY B0, `(.L_x_3811) ;  /* 0x0000005000007945 */ /* 0x000fe20003800000 */
[----:B------:R-:W-:-:S07]  /*9fa0*/  IMAD.MOV.U32 R15, RZ, RZ, -0x1 ;  /* 0xffffffffff0f7424 */ /* 0x000fce00078e00ff */
[----:B------:R-:W-:Y:S05]  /*9fb0*/  WARPSYNC.COLLECTIVE R15, `(.L_x_3812) ;  /* 0x000000000f087348 */ /* 0x000fea0003c00000 */
[----:B------:R-:W-:Y:S01]  /*9fc0*/  NOP ;  /* 0x0000000000007918 */ /* 0x000fe20000000000 */
[----:B------:R-:W-:Y:S01]  /*9fd0*/  ENDCOLLECTIVE ;  /* 0x000000000000791b */ /* 0x000fe20003800000 */
.L_x_3812:
[----:B------:R-:W-:Y:S05]  /*9fe0*/  BSYNC B0 ;  /* 0x0000000000007941 */ /* 0x000fea0003800000 */
.L_x_3811:
[----:B------:R-:W-:Y:S05]  /*9ff0*/  BRA `(.L_x_3813) ;  /* 0xffffffb800e87947 */ /* 0x000fea000383ffff */
.L_x_3738:
[----:B------:R-:W-:Y:S01]  /*a000*/  BSSY B0, `(.L_x_3814) ;  /* 0x0000005000007945 */ /* 0x000fe20003800000 */
[----:B------:R-:W-:-:S07]  /*a010*/  IMAD.MOV.U32 R15, RZ, RZ, -0x1 ;  /* 0xffffffffff0f7424 */ /* 0x000fce00078e00ff */
[----:B------:R-:W-:Y:S05]  /*a020*/  WARPSYNC.COLLECTIVE R15, `(.L_x_3815) ;  /* 0x000000000f087348 */ /* 0x000fea0003c00000 */
[----:B------:R-:W-:Y:S01]  /*a030*/  NOP ;  /* 0x0000000000007918 */ /* 0x000fe20000000000 */
[----:B------:R-:W-:Y:S01]  /*a040*/  ENDCOLLECTIVE ;  /* 0x000000000000791b */ /* 0x000fe20003800000 */
.L_x_3815:
[----:B------:R-:W-:Y:S05]  /*a050*/  BSYNC B0 ;  /* 0x0000000000007941 */ /* 0x000fea0003800000 */
.L_x_3814:
[----:B------:R-:W-:Y:S05]  /*a060*/  BRA `(.L_x_3816) ;  /* 0xffffffc000fc7947 */ /* 0x000fea000383ffff */
.L_x_3754:
[----:B------:R-:W-:Y:S01]  /*a070*/  BSSY B0, `(.L_x_3817) ;  /* 0x0000005000007945 */ /* 0x000fe20003800000 */
[----:B------:R-:W-:-:S07]  /*a080*/  IMAD.MOV.U32 R15, RZ, RZ, -0x1 ;  /* 0xffffffffff0f7424 */ /* 0x000fce00078e00ff */
[----:B------:R-:W-:Y:S05]  /*a090*/  WARPSYNC.COLLECTIVE R15, `(.L_x_3818) ;  /* 0x000000000f087348 */ /* 0x000fea0003c00000 */
[----:B------:R-:W-:Y:S01]  /*a0a0*/  NOP ;  /* 0x0000000000007918 */ /* 0x000fe20000000000 */
[----:B------:R-:W-:Y:S01]  /*a0b0*/  ENDCOLLECTIVE ;  /* 0x000000000000791b */ /* 0x000fe20003800000 */
.L_x_3818:
[----:B------:R-:W-:Y:S05]  /*a0c0*/  BSYNC B0 ;  /* 0x0000000000007941 */ /* 0x000fea0003800000 */
.L_x_3817:
[----:B------:R-:W-:Y:S05]  /*a0d0*/  BRA `(.L_x_3819) ;  /* 0xffffffc800887947 */ /* 0x000fea000383ffff */
.L_x_3778:
[----:B-1----:R1:W2:Y:S02]  /*a0e0*/  SYNCS.PHASECHK.TRANS64.TRYWAIT P1, [R0+URZ+0x36420], R6 ;  /* 0x03642006000075a7 */ /* 0x0022a4000802017f */
[----:B--2---:R-:W-:Y:S05]  /*a0f0*/  @!P1 NANOSLEEP.SYNCS 0x989680 ;  /* 0x009896800000995d */ /* 0x004fea0003900000 */
[----:B------:R-:W2:Y:S02]  /*a100*/  @!P1 SYNCS.PHASECHK.TRANS64 P1, [R0+URZ+0x36420], R6 ;  /* 0x03642006000095a7 */ /* 0x000ea4000802007f */
[----:B--2---:R-:W-:Y:S05]  /*a110*/  @!P1 BRA `(.L_x_3778) ;  /* 0xfffffffc00f09947 */ /* 0x004fea000383ffff */
[----:B------:R-:W-:Y:S05]  /*a120*/  BRA `(.L_x_3820) ;  /* 0xffffffd800e87947 */ /* 0x000fea000383ffff */
.L_x_3782:
[----:B-1----:R1:W2:Y:S02]  /*a130*/  SYNCS.PHASECHK.TRANS64.TRYWAIT P1, [R0+URZ+0x36438], R6 ;  /* 0x03643806000075a7 */ /* 0x0022a4000802017f */
[----:B--2---:R-:W-:Y:S05]  /*a140*/  @!P1 NANOSLEEP.SYNCS 0x989680 ;  /* 0x009896800000995d */ /* 0x004fea0003900000 */
[----:B------:R-:W2:Y:S02]  /*a150*/  @!P1 SYNCS.PHASECHK.TRANS64 P1, [R0+URZ+0x36438], R6 ;  /* 0x03643806000095a7 */ /* 0x000ea4000802007f */
[----:B--2---:R-:W-:Y:S05]  /*a160*/  @!P1 BRA `(.L_x_3782) ;  /* 0xfffffffc00f09947 */ /* 0x004fea000383ffff */
[----:B------:R-:W-:Y:S05]  /*a170*/  BRA `(.L_x_3821) ;  /* 0xffffffe000c87947 */ /* 0x000fea000383ffff */
.L_x_3784:
[----:B--2---:R2:W3:Y:S02]  /*a180*/  SYNCS.PHASECHK.TRANS64.TRYWAIT P1, [R0+URZ+0x36428], R3 ;  /* 0x03642803000075a7 */ /* 0x0044e4000802017f */
[----:B---3--:R-:W-:Y:S05]  /*a190*/  @!P1 NANOSLEEP.SYNCS 0x989680 ;  /* 0x009896800000995d */ /* 0x008fea0003900000 */
[----:B------:R-:W3:Y:S02]  /*a1a0*/  @!P1 SYNCS.PHASECHK.TRANS64 P1, [R0+URZ+0x36428], R3 ;  /* 0x03642803000095a7 */ /* 0x000ee4000802007f */
[----:B---3--:R-:W-:Y:S05]  /*a1b0*/  @!P1 BRA `(.L_x_3784) ;  /* 0xfffffffc00f09947 */ /* 0x008fea000383ffff */
[----:B------:R-:W-:Y:S05]  /*a1c0*/  BRA `(.L_x_3822) ;  /* 0xffffffe4008c7947 */ /* 0x000fea000383ffff */
.L_x_3786:
        /* <DEDUP_REMOVED lines=8> */
.L_x_3788:
[----:B------:R-:W-:-:S07]  /*a250*/  SHF.L.U32 R5, R7, 0x1f, RZ ;  /* 0x0000001f07057819 */ /* 0x000fce00000006ff */
.L_x_3824:
[----:B--2---:R2:W3:Y:S02]  /*a260*/  SYNCS.PHASECHK.TRANS64.TRYWAIT P1, [R0+URZ+0x36420], R5 ;  /* 0x03642005000075a7 */ /* 0x0044e4000802017f */
[----:B---3--:R-:W-:Y:S05]  /*a270*/  @!P1 NANOSLEEP.SYNCS 0x989680 ;  /* 0x009896800000995d */ /* 0x008fea0003900000 */
[----:B------:R-:W3:Y:S02]  /*a280*/  @!P1 SYNCS.PHASECHK.TRANS64 P1, [R0+URZ+0x36420], R5 ;  /* 0x03642005000095a7 */ /* 0x000ee4000802007f */
[----:B---3--:R-:W-:Y:S05]  /*a290*/  @!P1 BRA `(.L_x_3824) ;  /* 0xfffffffc00f09947 */ /* 0x008fea000383ffff */
[----:B------:R-:W-:Y:S05]  /*a2a0*/  BRA `(.L_x_3825) ;  /* 0xffffffe800dc7947 */ /* 0x000fea000383ffff */
.L_x_3791:
[----:B--2---:R2:W3:Y:S02]  /*a2b0*/  SYNCS.PHASECHK.TRANS64.TRYWAIT P1, [R0+URZ+0x36438], R6 ;  /* 0x03643806000075a7 */ /* 0x0044e4000802017f */
[----:B---3--:R-:W-:Y:S05]  /*a2c0*/  @!P1 NANOSLEEP.SYNCS 0x989680 ;  /* 0x009896800000995d */ /* 0x008fea0003900000 */
[----:B------:R-:W3:Y:S02]  /*a2d0*/  @!P1 SYNCS.PHASECHK.TRANS64 P1, [R0+URZ+0x36438], R6 ;  /* 0x03643806000095a7 */ /* 0x000ee4000802007f */
[----:B---3--:R-:W-:Y:S05]  /*a2e0*/  @!P1 BRA `(.L_x_3791) ;  /* 0xfffffffc00f09947 */ /* 0x008fea000383ffff */
[----:B------:R-:W-:Y:S05]  /*a2f0*/  BRA `(.L_x_3826) ;  /* 0xffffffec00a87947 */ /* 0x000fea000383ffff */
.L_x_3793:
[----:B-1----:R1:W2:Y:S02]  /*a300*/  SYNCS.PHASECHK.TRANS64.TRYWAIT P1, [R0+URZ+0x36428], R5 ;  /* 0x03642805000075a7 */ /* 0x0022a4000802017f */
[----:B--2---:R-:W-:Y:S05]  /*a310*/  @!P1 NANOSLEEP.SYNCS 0x989680 ;  /* 0x009896800000995d */ /* 0x004fea0003900000 */
[----:B------:R-:W2:Y:S02]  /*a320*/  @!P1 SYNCS.PHASECHK.TRANS64 P1, [R0+URZ+0x36428], R5 ;  /* 0x03642805000095a7 */ /* 0x000ea4000802007f */
[----:B--2---:R-:W-:Y:S05]  /*a330*/  @!P1 BRA `(.L_x_3793) ;  /* 0xfffffffc00f09947 */ /* 0x004fea000383ffff */
[----:B------:R-:W-:Y:S05]  /*a340*/  BRA `(.L_x_3827) ;  /* 0xfffffff000547947 */ /* 0x000fea000383ffff */
.L_x_3795:
[----:B--2---:R2:W3:Y:S02]  /*a350*/  SYNCS.PHASECHK.TRANS64.TRYWAIT P1, [R0+URZ+0x36438], R3 ;  /* 0x03643803000075a7 */ /* 0x0044e4000802017f */
[----:B---3--:R-:W-:Y:S05]  /*a360*/  @!P1 NANOSLEEP.SYNCS 0x989680 ;  /* 0x009896800000995d */ /* 0x008fea0003900000 */
[----:B------:R-:W3:Y:S02]  /*a370*/  @!P1 SYNCS.PHASECHK.TRANS64 P1, [R0+URZ+0x36438], R3 ;  /* 0x03643803000095a7 */ /* 0x000ee4000802007f */
[----:B---3--:R-:W-:Y:S05]  /*a380*/  @!P1 BRA `(.L_x_3795) ;  /* 0xfffffffc00f09947 */ /* 0x008fea000383ffff */
[----:B------:R-:W-:Y:S05]  /*a390*/  BRA `(.L_x_3828) ;  /* 0xfffffff400107947 */ /* 0x000fea000383ffff */
.L_x_3797:
[----:B------:R-:W-:Y:S01]  /*a3a0*/  BSSY B0, `(.L_x_3829) ;  /* 0x0000006000007945 */ /* 0x000fe20003800000 */
[----:B------:R-:W-:-:S07]  /*a3b0*/  IMAD.MOV.U32 R15, RZ, RZ, -0x1 ;  /* 0xffffffffff0f7424 */ /* 0x000fce00078e00ff */
[----:B------:R-:W-:Y:S05]  /*a3c0*/  WARPSYNC.COLLECTIVE R15, `(.L_x_3830) ;  /* 0x000000000f0c7348 */ /* 0x000fea0003c00000 */
[----:B------:R-:W-:Y:S02]  /*a3d0*/  ELECT P6, UR62, PT ;  /* 0x00000000003e782f */ /* 0x000fe400038c0000 */
[----:B------:R-:W-:Y:S01]  /*a3e0*/  MOV R14, UR62 ;  /* 0x0000003e000e7c02 */ /* 0x000fe20008000f00 */
[----:B------:R-:W-:Y:S10]  /*a3f0*/  ENDCOLLECTIVE ;  /* 0x000000000000791b */ /* 0x000ff40003800000 */
.L_x_3830:
[----:B------:R-:W-:Y:S05]  /*a400*/  BSYNC B0 ;  /* 0x0000000000007941 */ /* 0x000fea0003800000 */
.L_x_3829:
[----:B------:R-:W-:Y:S05]  /*a410*/  BRA `(.L_x_3831) ;  /* 0xfffffff400cc7947 */ /* 0x000fea000383ffff */
.L_x_3799:
[----:B-1----:R1:W2:Y:S02]  /*a420*/  SYNCS.PHASECHK.TRANS64.TRYWAIT P0, [R7+URZ], R4 ;  /* 0x00000004070075a7 */ /* 0x0022a4000800017f */
[----:B--2---:R-:W-:Y:S05]  /*a430*/  @!P0 NANOSLEEP.SYNCS 0x989680 ;  /* 0x009896800000895d */ /* 0x004fea0003900000 */
[----:B------:R-:W2:Y:S02]  /*a440*/  @!P0 SYNCS.PHASECHK.TRANS64 P0, [R7+URZ], R4 ;  /* 0x00000004070085a7 */ /* 0x000ea4000800007f */
[----:B--2---:R-:W-:Y:S05]  /*a450*/  @!P0 BRA `(.L_x_3799) ;  /* 0xfffffffc00f08947 */ /* 0x004fea000383ffff */
[----:B------:R-:W-:Y:S05]  /*a460*/  BRA `(.L_x_3832) ;  /* 0xfffffff8000c7947 */ /* 0x000fea000383ffff */
.L_x_3800:
[----:B--2---:R2:W3:Y:S02]  /*a470*/  SYNCS.PHASECHK.TRANS64.TRYWAIT P0, [R3+URZ], R0 ;  /* 0x00000000030075a7 */ /* 0x0044e4000800017f */
[----:B---3--:R-:W-:Y:S05]  /*a480*/  @!P0 NANOSLEEP.SYNCS 0x989680 ;  /* 0x009896800000895d */ /* 0x008fea0003900000 */
[----:B------:R-:W3:Y:S02]  /*a490*/  @!P0 SYNCS.PHASECHK.TRANS64 P0, [R3+URZ], R0 ;  /* 0x00000000030085a7 */ /* 0x000ee4000800007f */
[----:B---3--:R-:W-:Y:S05]  /*a4a0*/  @!P0 BRA `(.L_x_3800) ;  /* 0xfffffffc00f08947 */ /* 0x008fea000383ffff */
[----:B------:R-:W-:Y:S05]  /*a4b0*/  BRA `(.L_x_3833) ;  /* 0xfffffff800007947 */ /* 0x000fea000383ffff */
.L_x_3834:
        /* <DEDUP_REMOVED lines=12> */
.L_x_3881:


//--------------------- .text._ZN7cutlass13device_kernelIN5flash22FlashAttnBwdPreprocessIN4cute5tupleIJNS3_1CILi64EEENS5_ILi192EEEEEENS_10bfloat16_tEfNS_4arch4Sm90ELb1ELb1EEEEEvNT_6ParamsE --------------------------
	.section	.text._ZN7cutlass13device_kernelIN5flash22FlashAttnBwdPreprocessIN4cute5tupleIJNS3_1CILi64EEENS5_ILi192EEEEEENS_10bfloat16_tEfNS_4arch4Sm90ELb1ELb1EEEEEvNT_6ParamsE,"ax",@progbits
	.align	128
.text._ZN7cutlass13device_kernelIN5flash22FlashAttnBwdPreprocessIN4cute5tupleIJNS3_1CILi64EEENS5_ILi192EEEEEENS_10bfloat16_tEfNS_4arch4Sm90ELb1ELb1EEEEEvNT_6ParamsE:
        .type           _ZN7cutlass13device_kernelIN5flash22FlashAttnBwdPreprocessIN4cute5tupleIJNS3_1CILi64EEENS5_ILi192EEEEEENS_10bfloat16_tEfNS_4arch4Sm90ELb1ELb1EEEEEvNT_6ParamsE,@function
        .size           _ZN7cutlass13device_kernelIN5flash22FlashAttnBwdPreprocessIN4cute5tupleIJNS3_1CILi64EEENS5_ILi192EEEEEENS_10bfloat16_tEfNS_4arch4Sm90ELb1ELb1EEEEEvNT_6ParamsE,(.L_x_3882 - _ZN7cutlass13device_kernelIN5flash22FlashAttnBwdPreprocessIN4cute5tupleIJNS3_1CILi64EEENS5_ILi192EEEEEENS_10bfloat16_tEfNS_4arch4Sm90ELb1ELb1EEEEEvNT_6ParamsE)
        .other          _ZN7cutlass13device_kernelIN5flash22FlashAttnBwdPreprocessIN4cute5tupleIJNS3_1CILi64EEENS5_ILi192EEEEEENS_10bfloat16_tEfNS_4arch4Sm90ELb1ELb1EEEEEvNT_6ParamsE,@"STO_CUDA_ENTRY STV_DEFAULT"
_ZN7cutlass13device_kernelIN5flash22FlashAttnBwdPreprocessIN4cute5tupleIJNS3_1CILi64EEENS5_ILi192EEEEEENS_10bfloat16_tEfNS_4arch4Sm90ELb1ELb1EEEEEvNT_6ParamsE:
        /* <DEDUP_REMOVED lines=17> */
[----:B------:R-:W0:Y:S01]  /*0110*/  S2UR UR6, SR_CTAID.Y ;  /* 0x00000000000679c3 */ /* 0x000e220000002600 */
[----:B------:R-:W1:Y:S02]  /*0120*/  S2R R61, SR_CTAID.X ;  /* 0x00000000003d7919 */ /* 0x000e640000002500 */
[----:B------:R-:W-:Y:S01]  /*0130*/  ISETP.NE.AND.EX P1, PT, R9, RZ, PT, P1 ;  /* 0x000000ff0900720c */ /* 0x000fe20003f25310 */
[----:B------:R-:W3:Y:S01]  /*0140*/  S2R R59, SR_TID.X ;  /* 0x00000000003b7919 */ /* 0x000ee20000002100 */
[----:B-1----:R-:W-:Y:S01]  /*0150*/  IMAD.SHL.U32 R60, R61, 0x40, RZ ;  /* 0x000000403d3c7824 */ /* 0x002fe200078e00ff */
[----:B0-2---:R-:W-:Y:S10]  /*0160*/  @P2 BRA `(.L_x_3835) ;  /* 0x0000000000102947 */ /* 0x005ff40003800000 */
[----:B------:R-:W-:Y:S05]  /*0170*/  @!P0 BRA `(.L_x_3835) ;  /* 0x00000000000c8947 */ /* 0x000fea0003800000 */
[----:B------:R-:W2:Y:S04]  /*0180*/  LDG.E R0, desc[UR4][R2.64] ;  /* 0x0000000402007981 */ /* 0x000ea8000c1e1900 */
[----:B-----5:R-:W2:Y:S02]  /*0190*/  LDG.E R67, desc[UR4][R2.64+0x4] ;  /* 0x0000040402437981 */ /* 0x020ea4000c1e1900 */
[----:B--2---:R-:W-:-:S07]  /*01a0*/  IMAD.IADD R67, R67, 0x1, -R0 ;  /* 0x0000000143437824 */ /* 0x004fce00078e0a00 */
.L_x_3835:
[----:B-----5:R-:W-:-:S13]  /*01b0*/  ISETP.LE.AND P2, PT, R67, R60, PT ;  /* 0x0000003c4300720c */ /* 0x020fda0003f43270 */
[----:B------:R-:W-:Y:S05]  /*01c0*/  @P1 EXIT P2 ;  /* 0x000000000000194d */ /* 0x000fea0001000000 */
[----:B------:R-:W0:Y:S01]  /*01d0*/  LDC.64 R16, c[0x0][0x230] ;  /* 0x00008c00ff107b82 */ /* 0x000e220000000a00 */
[----:B---3--:R-:W-:Y:S01]  /*01e0*/  SHF.R.S32.HI R0, RZ, 0x1f, R59 ;  /* 0x0000001fff007819 */ /* 0x008fe2000001143b */
[----:B------:R-:W-:Y:S01]  /*01f0*/  IMAD.IADD R57, R67, 0x1, -R60 ;  /* 0x0000000143397824 */ /* 0x000fe200078e0a3c */
[----:B------:R-:W-:Y:S01]  /*0200*/  USHF.R.S32.HI UR7, URZ, 0x1f, UR6 ;  /* 0x0000001f3f077899 */ /* 0x000fe20008011406 */
[----:B------:R-:W-:Y:S02]  /*0210*/  CS2R R8, SRZ ;  /* 0x0000000000087805 */ /* 0x000fe4000001ff00 */
[----:B------:R-:W-:Y:S01]  /*0220*/  LEA.HI R56, R0, R59, RZ, 0x3 ;  /* 0x0000003b00387211 */ /* 0x000fe200078f18ff */
[----:B------:R-:W-:Y:S01]  /*0230*/  BSSY B0, `(.L_x_3836) ;  /* 0x000002a000007945 */ /* 0x000fe20003800000 */
[----:B------:R-:W-:Y:S02]  /*0240*/  ISETP.GE.AND P2, PT, R59, R57, PT ;  /* 0x000000393b00720c */ /* 0x000fe40003f46270 */
[----:B------:R-:W-:-:S02]  /*0250*/  LOP3.LUT R58, R56, 0xfffffff8, RZ, 0xc0, !PT ;  /* 0xfffffff8383a7812 */ /* 0x000fc400078ec0ff */
[C---:B------:R-:W-:Y:S02]  /*0260*/  ISETP.GT.OR P2, PT, R59.reuse, 0x3f, P2 ;  /* 0x0000003f3b00780c */ /* 0x040fe40001744670 */
[-C--:B------:R-:W-:Y:S01]  /*0270*/  @P0 LEA R0, R66, R7.reuse, 0x6 ;  /* 0x0000000742000211 */ /* 0x080fe200078e30ff */
[----:B------:R-:W-:Y:S01]  /*0280*/  IMAD.IADD R58, R59, 0x1, -R58 ;  /* 0x000000013b3a7824 */ /* 0x000fe200078e0a3a */
[----:B------:R-:W-:Y:S02]  /*0290*/  @P0 MOV R8, R7 ;  /* 0x0000000700080202 */ /* 0x000fe40000000f00 */
[----:B------:R-:W-:Y:S01]  /*02a0*/  @P0 SHF.R.S32.HI R3, RZ, 0x1f, R0 ;  /* 0x0000001fff030819 */ /* 0x000fe20000011400 */
[----:B------:R-:W-:Y:S01]  /*02b0*/  IMAD.SHL.U32 R62, R58, 0x8, RZ ;  /* 0x000000083a3e7824 */ /* 0x000fe200078e00ff */
[----:B------:R-:W-:Y:S02]  /*02c0*/  SHF.R.S32.HI R56, RZ, 0x3, R56 ;  /* 0x00000003ff387819 */ /* 0x000fe40000011438 */
[----:B------:R-:W-:-:S02]  /*02d0*/  @P0 LEA.HI R0, R3, R0, RZ, 0x6 ;  /* 0x0000000003000211 */ /* 0x000fc400078f30ff */
[----:B------:R-:W-:Y:S01]  /*02e0*/  SHF.R.S32.HI R63, RZ, 0x1f, R62 ;  /* 0x0000001fff3f7819 */ /* 0x000fe2000001143e */
[----:B0-----:R-:W-:Y:S01]  /*02f0*/  IMAD R2, R16, UR7, RZ ;  /* 0x0000000710027c24 */ /* 0x001fe2000f8e02ff */
[----:B------:R-:W-:Y:S02]  /*0300*/  SHF.R.S32.HI R3, RZ, 0x1f, R66 ;  /* 0x0000001fff037819 */ /* 0x000fe40000011442 */
[----:B------:R-:W-:Y:S01]  /*0310*/  @P0 SHF.R.S32.HI R9, RZ, 0x1f, R7 ;  /* 0x0000001fff090819 */ /* 0x000fe20000011407 */
[----:B------:R-:W-:Y:S01]  /*0320*/  IMAD R17, R17, UR6, R2 ;  /* 0x0000000611117c24 */ /* 0x000fe2000f8e0202 */
[----:B------:R-:W-:Y:S01]  /*0330*/  IADD3 R64, P3, R56, R8, RZ ;  /* 0x0000000838407210 */ /* 0x000fe20007f7e0ff */
[----:B------:R-:W-:Y:S01]  /*0340*/  IMAD.WIDE.U32 R14, R16, UR6, R62 ;  /* 0x00000006100e7c25 */ /* 0x000fe2000f8e003e */
[----:B------:R-:W-:Y:S02]  /*0350*/  SEL R6, R66, RZ, !P1 ;  /* 0x000000ff42067207 */ /* 0x000fe40004800000 */
[----:B------:R-:W-:Y:S01]  /*0360*/  MOV R5, 0x7f800000 ;  /* 0x7f80000000057802 */ /* 0x000fe20000000f00 */
[----:B------:R-:W-:Y:S01]  /*0370*/  IMAD.MOV.U32 R7, RZ, RZ, RZ ;  /* 0x000000ffff077224 */ /* 0x000fe200078e00ff */
[----:B------:R-:W-:-:S02]  /*0380*/  SHF.R.S32.HI R4, RZ, 0x1f, R56 ;  /* 0x0000001fff047819 */ /* 0x000fc40000011438 */
[----:B------:R-:W-:Y:S01]  /*0390*/  SEL R3, R3, RZ, !P1 ;  /* 0x000000ff03037207 */ /* 0x000fe20004800000 */
[----:B------:R-:W-:Y:S06]  /*03a0*/  @P2 BRA `(.L_x_3837) ;  /* 0x0000000000482947 */ /* 0x000fec0003800000 */
[----:B------:R-:W0:Y:S01]  /*03b0*/  LDC.64 R12, c[0x0][0x290] ;  /* 0x0000a400ff0c7b82 */ /* 0x000e220000000a00 */
[----:B------:R-:W-:Y:S01]  /*03c0*/  SHF.R.S32.HI R5, RZ, 0x1f, R60 ;  /* 0x0000001fff057819 */ /* 0x000fe2000001143c */
[----:B------:R-:W-:Y:S01]  /*03d0*/  ULDC.64 UR8, c[0x0][0x298] ;  /* 0x0000a60000087ab9 */ /* 0x000fe20000000a00 */
[--C-:B------:R-:W-:Y:S02]  /*03e0*/  SHF.R.S32.HI R2, RZ, 0x1f, R59.reuse ;  /* 0x0000001fff027819 */ /* 0x100fe4000001143b */
[----:B------:R-:W-:-:S04]  /*03f0*/  IADD3 R10, P1, P2, R8, R60, R59 ;  /* 0x0000003c080a7210 */ /* 0x000fc80007a3e03b */
[----:B------:R-:W-:Y:S01]  /*0400*/  IADD3.X R11, R9, R5, R2, P1, P2 ;  /* 0x00000005090b7210 */ /* 0x000fe20000fe4402 */
[C---:B0-----:R-:W-:Y:S02]  /*0410*/  IMAD R2, R12.reuse, UR7, RZ ;  /* 0x000000070c027c24 */ /* 0x041fe4000f8e02ff */
[----:B------:R-:W-:-:S04]  /*0420*/  IMAD.WIDE.U32 R10, R12, UR6, R10 ;  /* 0x000000060c0a7c25 */ /* 0x000fc8000f8e000a */
[----:B------:R-:W-:Y:S02]  /*0430*/  IMAD R5, R13, UR6, R2 ;  /* 0x000000060d057c24 */ /* 0x000fe4000f8e0202 */
[----:B------:R-:W-:Y:S02]  /*0440*/  IMAD R13, R3, UR8, RZ ;  /* 0x00000008030d7c24 */ /* 0x000fe4000f8e02ff */
[----:B------:R-:W-:Y:S02]  /*0450*/  IMAD.IADD R11, R11, 0x1, R5 ;  /* 0x000000010b0b7824 */ /* 0x000fe400078e0205 */
[C---:B------:R-:W-:Y:S02]  /*0460*/  IMAD R5, R6.reuse, UR9, R13 ;  /* 0x0000000906057c24 */ /* 0x040fe4000f8e020d */
[----:B------:R-:W-:Y:S01]  /*0470*/  IMAD.WIDE.U32 R10, R6, UR8, R10 ;  /* 0x00000008060a7c25 */ /* 0x000fe2000f8e000a */
[----:B------:R-:W-:-:S03]  /*0480*/  ULDC.64 UR8, c[0x0][0x288] ;  /* 0x0000a20000087ab9 */ /* 0x000fc60000000a00 */
[----:B------:R-:W-:Y:S01]  /*0490*/  IMAD.IADD R5, R11, 0x1, R5 ;  /* 0x000000010b057824 */ /* 0x000fe200078e0205 */
[----:B------:R-:W-:-:S04]  /*04a0*/  LEA R12, P1, R10, UR8, 0x2 ;  /* 0x000000080a0c7c11 */ /* 0x000fc8000f8210ff */
[----:B------:R-:W-:-:S05]  /*04b0*/  LEA.HI.X R13, R10, UR9, R5, 0x2, P1 ;  /* 0x000000090a0d7c11 */ /* 0x000fca00088f1405 */
[----:B------:R0:W5:Y:S04]  /*04c0*/  LDG.E R5, desc[UR4][R12.64] ;  /* 0x000000040c057981 */ /* 0x000168000c1e1900 */
.L_x_3837:
[----:B------:R-:W-:Y:S05]  /*04d0*/  BSYNC B0 ;  /* 0x0000000000007941 */ /* 0x000fea0003800000 */
.L_x_3836:
[----:B------:R-:W-:Y:S01]  /*04e0*/  @P0 LOP3.LUT R7, R0, 0xffffffc0, RZ, 0xc0, !PT ;  /* 0xffffffc000070812 */ /* 0x000fe200078ec0ff */
[----:B------:R-:W-:Y:S01]  /*04f0*/  ULDC.64 UR8, c[0x0][0x238] ;  /* 0x00008e0000087ab9 */ /* 0x000fe20000000a00 */
[C---:B------:R-:W-:Y:S01]  /*0500*/  ISETP.GE.AND P0, PT, R56.reuse, R57, PT ;  /* 0x000000393800720c */ /* 0x040fe20003f06270 */
[----:B------:R-:W-:Y:S01]  /*0510*/  IMAD R11, R3, UR8, RZ ;  /* 0x00000008030b7c24 */ /* 0x000fe2000f8e02ff */
[----:B------:R-:W-:Y:S01]  /*0520*/  IADD3 R15, R15, R17, RZ ;  /* 0x000000110f0f7210 */ /* 0x000fe20007ffe0ff */
[----:B------:R-:W-:Y:S01]  /*0530*/  VIADD R2, R56, 0x20 ;  /* 0x0000002038027836 */ /* 0x000fe20000000000 */
[----:B------:R-:W-:Y:S01]  /*0540*/  BSSY B0, `(.L_x_3838) ;  /* 0x000003b000007945 */ /* 0x000fe20003800000 */
[C---:B------:R-:W-:Y:S01]  /*0550*/  IMAD R35, R6.reuse, UR9, R11 ;  /* 0x0000000906237c24 */ /* 0x040fe2000f8e020b */
[----:B------:R-:W-:Y:S01]  /*0560*/  CS2R R16, SRZ ;  /* 0x0000000000107805 */ /* 0x000fe2000001ff00 */
[----:B------:R-:W-:Y:S01]  /*0570*/  IMAD.WIDE.U32 R52, R6, UR8, R14 ;  /* 0x0000000806347c25 */ /* 0x000fe2000f8e000e */
[----:B------:R-:W-:-:S02]  /*0580*/  CS2R R10, SRZ ;  /* 0x00000000000a7805 */ /* 0x000fc4000001ff00 */
[----:B0-----:R-:W-:Y:S02]  /*0590*/  CS2R R12, SRZ ;  /* 0x00000000000c7805 */ /* 0x001fe4000001ff00 */
[----:B------:R-:W-:Y:S01]  /*05a0*/  CS2R R14, SRZ ;  /* 0x00000000000e7805 */ /* 0x000fe2000001ff00 */
[----:B------:R-:W-:Y:S01]  /*05b0*/  IMAD.X R65, R4, 0x1, R9, P3 ;  /* 0x0000000104417824 */ /* 0x000fe200018e0609 */
        /* <DEDUP_REMOVED lines=8> */
[----:B------:R-:W-:Y:S02]  /*0640*/  ISETP.GE.AND P1, PT, R2, R57, PT ;  /* 0x000000390200720c */ /* 0x000fe40003f26270 */
[----:B------:R-:W-:Y:S01]  /*0650*/  CS2R R30, SRZ ;  /* 0x00000000001e7805 */ /* 0x000fe2000001ff00 */
[----:B------:R-:W-:Y:S01]  /*0660*/  IMAD.WIDE R64, R61, 0x40, R64 ;  /* 0x000000403d407825 */ /* 0x000fe200078e0240 */
[----:B------:R-:W-:Y:S01]  /*0670*/  IADD3 R35, R53, R35, RZ ;  /* 0x0000002335237210 */ /* 0x000fe20007ffe0ff */
[----:B------:R-:W-:Y:S08]  /*0680*/  @P0 BRA `(.L_x_3839) ;  /* 0x0000000000980947 */ /* 0x000ff00003800000 */
[----:B------:R-:W-:Y:S01]  /*0690*/  ULDC UR8, c[0x0][0x21c] ;  /* 0x0000870000087ab9 */ /* 0x000fe20000000800 */
[C---:B------:R-:W-:Y:S01]  /*06a0*/  VIADD R0, R62.reuse, 0x40 ;  /* 0x000000403e007836 */ /* 0x040fe20000000000 */
[C---:B------:R-:W-:Y:S01]  /*06b0*/  ISETP.GE.AND P4, PT, R62.reuse, UR8, PT ;  /* 0x000000083e007c0c */ /* 0x040fe2000bf86270 */
[----:B------:R-:W-:-:S03]  /*06c0*/  VIADD R34, R62, 0x80 ;  /* 0x000000803e227836 */ /* 0x000fc60000000000 */
[----:B------:R-:W-:Y:S02]  /*06d0*/  ISETP.GE.AND P3, PT, R0, UR8, PT ;  /* 0x0000000800007c0c */ /* 0x000fe4000bf66270 */
[----:B------:R-:W-:-:S07]  /*06e0*/  ISETP.GE.AND P2, PT, R34, UR8, PT ;  /* 0x0000000822007c0c */ /* 0x000fce000bf46270 */
[----:B------:R-:W0:Y:S01]  /*06f0*/  @!P4 LDC.64 R46, c[0x0][0x228] ;  /* 0x00008a00ff2ecb82 */ /* 0x000e220000000a00 */
[----:B------:R-:W-:-:S05]  /*0700*/  @!P4 MOV R34, R52 ;  /* 0x000000340022c202 */ /* 0x000fca0000000f00 */
[----:B------:R-:W-:Y:S01]  /*0710*/  @!P2 MOV R48, R52 ;  /* 0x000000340030a202 */ /* 0x000fe20000000f00 */
[----:B------:R-:W-:Y:S01]  /*0720*/  @!P2 IMAD.MOV.U32 R49, RZ, RZ, R35 ;  /* 0x000000ffff31a224 */ /* 0x000fe200078e0023 */
[----:B------:R-:W1:Y:S08]  /*0730*/  @!P3 LDC.64 R40, c[0x0][0x228] ;  /* 0x00008a00ff28bb82 */ /* 0x000e700000000a00 */
[----:B------:R-:W2:Y:S08]  /*0740*/  @!P2 LDC.64 R36, c[0x0][0x228] ;  /* 0x00008a00ff24ab82 */ /* 0x000eb00000000a00 */
[----:B------:R-:W3:Y:S01]  /*0750*/  @!P4 LDC.64 R44, c[0x0][0x210] ;  /* 0x00008400ff2ccb82 */ /* 0x000ee20000000a00 */
[----:B0-----:R-:W-:-:S02]  /*0760*/  @!P4 IMAD R0, R65, R46, RZ ;  /* 0x0000002e4100c224 */ /* 0x001fc400078e02ff */
[----:B------:R-:W-:-:S04]  /*0770*/  @!P4 IMAD.WIDE.U32 R50, R64, R46, R34 ;  /* 0x0000002e4032c225 */ /* 0x000fc800078e0022 */
[C---:B------:R-:W-:Y:S01]  /*0780*/  @!P4 IMAD R55, R64.reuse, R47, R0 ;  /* 0x0000002f4037c224 */ /* 0x040fe200078e0200 */
[----:B------:R-:W0:Y:S01]  /*0790*/  @!P3 LDC.64 R42, c[0x0][0x210] ;  /* 0x00008400ff2abb82 */ /* 0x000e220000000a00 */
[----:B------:R-:W-:Y:S02]  /*07a0*/  @!P3 IMAD.MOV.U32 R46, RZ, RZ, R52 ;  /* 0x000000ffff2eb224 */ /* 0x000fe400078e0034 */
[----:B------:R-:W-:Y:S02]  /*07b0*/  @!P3 IMAD.MOV.U32 R47, RZ, RZ, R35 ;  /* 0x000000ffff2fb224 */ /* 0x000fe400078e0023 */
[----:B------:R-:W-:Y:S02]  /*07c0*/  @!P4 IMAD.IADD R0, R51, 0x1, R55 ;  /* 0x000000013300c824 */ /* 0x000fe400078e0237 */
[-C--:B-1----:R-:W-:Y:S01]  /*07d0*/  @!P3 IMAD.WIDE.U32 R46, R64, R40.reuse, R46 ;  /* 0x00000028402eb225 */ /* 0x082fe200078e002e */
[----:B------:R-:W1:Y:S03]  /*07e0*/  @!P2 LDC.64 R38, c[0x0][0x210] ;  /* 0x00008400ff26ab82 */ /* 0x000e660000000a00 */
[----:B------:R-:W-:-:S02]  /*07f0*/  @!P3 IMAD R40, R65, R40, RZ ;  /* 0x000000284128b224 */ /* 0x000fc400078e02ff */
[-C--:B--2---:R-:W-:Y:S02]  /*0800*/  @!P2 IMAD R54, R65, R36.reuse, RZ ;  /* 0x000000244136a224 */ /* 0x084fe400078e02ff */
[----:B------:R-:W-:Y:S01]  /*0810*/  @!P2 IMAD.WIDE.U32 R48, R64, R36, R48 ;  /* 0x000000244030a225 */ /* 0x000fe200078e0030 */
[----:B---3--:R-:W-:-:S03]  /*0820*/  @!P4 LEA R44, P5, R50, R44, 0x1 ;  /* 0x0000002c322cc211 */ /* 0x008fc600078a08ff */
[----:B------:R-:W-:Y:S01]  /*0830*/  @!P3 IMAD R41, R64, R41, R40 ;  /* 0x000000294029b224 */ /* 0x000fe200078e0228 */
[----:B------:R-:W-:Y:S01]  /*0840*/  @!P4 LEA.HI.X R45, R50, R45, R0, 0x1, P5 ;  /* 0x0000002d322dc211 */ /* 0x000fe200028f0c00 */
[----:B------:R-:W-:Y:S01]  /*0850*/  @!P2 IMAD R37, R64, R37, R54 ;  /* 0x000000254025a224 */ /* 0x000fe200078e0236 */
[----:B0-----:R-:W-:-:S03]  /*0860*/  @!P3 LEA R42, P5, R46, R42, 0x1 ;  /* 0x0000002a2e2ab211 */ /* 0x001fc600078a08ff */
[----:B------:R-:W-:Y:S01]  /*0870*/  @!P2 IMAD.IADD R37, R49, 0x1, R37 ;  /* 0x000000013125a824 */ /* 0x000fe200078e0225 */
[----:B------:R-:W-:Y:S01]  /*0880*/  @!P3 IADD3 R41, R47, R41, RZ ;  /* 0x000000292f29b210 */ /* 0x000fe20007ffe0ff */
[----:B------:R0:W5:Y:S03]  /*0890*/  @!P4 LDG.E.128 R8, desc[UR4][R44.64] ;  /* 0x000000042c08c981 */ /* 0x000166000c1e1d00 */
[----:B------:R-:W-:Y:S02]  /*08a0*/  @!P3 LEA.HI.X R43, R46, R43, R41, 0x1, P5 ;  /* 0x0000002b2e2bb211 */ /* 0x000fe400028f0c29 */
[----:B-1----:R-:W-:-:S03]  /*08b0*/  @!P2 LEA R38, P6, R48, R38, 0x1 ;  /* 0x000000263026a211 */ /* 0x002fc600078c08ff */
[----:B------:R0:W5:Y:S01]  /*08c0*/  @!P3 LDG.E.128 R12, desc[UR4][R42.64+0x80] ;  /* 0x000080042a0cb981 */ /* 0x000162000c1e1d00 */
[----:B------:R-:W-:-:S05]  /*08d0*/  @!P2 LEA.HI.X R39, R48, R39, R37, 0x1, P6 ;  /* 0x000000273027a211 */ /* 0x000fca00030f0c25 */
[----:B------:R0:W5:Y:S04]  /*08e0*/  @!P2 LDG.E.128 R24, desc[UR4][R38.64+0x100] ;  /* 0x000100042618a981 */ /* 0x000168000c1e1d00 */
.L_x_3839:
[----:B------:R-:W-:Y:S05]  /*08f0*/  BSYNC B0 ;  /* 0x0000000000007941 */ /* 0x000fea0003800000 */
.L_x_3838:
[----:B------:R-:W-:Y:S04]  /*0900*/  BSSY B0, `(.L_x_3840) ;  /* 0x0000016000007945 */ /* 0x000fe80003800000 */
[----:B------:R-:W-:Y:S05]  /*0910*/  @P1 BRA `(.L_x_3841) ;  /* 0x0000000000501947 */ /* 0x000fea0003800000 */
[----:B------:R-:W-:Y:S01]  /*0920*/  IADD3 R37, P1, R64, 0x20, RZ ;  /* 0x0000002040257810 */ /* 0x000fe20007f3e0ff */
[----:B------:R-:W-:Y:S01]  /*0930*/  VIADD R36, R62, 0x40 ;  /* 0x000000403e247836 */ /* 0x000fe20000000000 */
[----:B------:R-:W-:Y:S01]  /*0940*/  ULDC UR8, c[0x0][0x21c] ;  /* 0x0000870000087ab9 */ /* 0x000fe20000000800 */
[----:B------:R-:W-:Y:S01]  /*0950*/  MOV R34, R52 ;  /* 0x0000003400227202 */ /* 0x000fe20000000f00 */
[----:B------:R-:W-:Y:S01]  /*0960*/  ULDC.64 UR10, c[0x0][0x228] ;  /* 0x00008a00000a7ab9 */ /* 0x000fe20000000a00 */
[----:B------:R-:W-:Y:S01]  /*0970*/  IMAD.X R0, RZ, RZ, R65, P1 ;  /* 0x000000ffff007224 */ /* 0x000fe200008e0641 */
[----:B------:R-:W-:Y:S01]  /*0980*/  ISETP.GE.AND P3, PT, R36, UR8, PT ;  /* 0x0000000824007c0c */ /* 0x000fe2000bf66270 */
[C---:B------:R-:W-:Y:S01]  /*0990*/  VIADD R36, R62.reuse, 0x80 ;  /* 0x000000803e247836 */ /* 0x040fe20000000000 */
[----:B------:R-:W-:Y:S01]  /*09a0*/  ISETP.GE.AND P2, PT, R62, UR8, PT ;  /* 0x000000083e007c0c */ /* 0x000fe2000bf46270 */
[----:B------:R-:W-:Y:S02]  /*09b0*/  IMAD R0, R0, UR10, RZ ;  /* 0x0000000a00007c24 */ /* 0x000fe4000f8e02ff */
[----:B------:R-:W-:Y:S01]  /*09c0*/  IMAD.WIDE.U32 R34, R37, UR10, R34 ;  /* 0x0000000a25227c25 */ /* 0x000fe2000f8e0022 */
[----:B------:R-:W-:-:S03]  /*09d0*/  ISETP.GE.AND P4, PT, R36, UR8, PT ;  /* 0x0000000824007c0c */ /* 0x000fc6000bf86270 */
        /* <DEDUP_REMOVED lines=8> */
.L_x_3841:
[----:B------:R-:W-:Y:S05]  /*0a60*/  BSYNC B0 ;  /* 0x0000000000007941 */ /* 0x000fea0003800000 */
.L_x_3840:
[----:B------:R-:W-:Y:S01]  /*0a70*/  BSSY B0, `(.L_x_3842) ;  /* 0x000004d000007945 */ /* 0x000fe20003800000 */
[----:B------:R-:W-:Y:S02]  /*0a80*/  CS2R R34, SRZ ;  /* 0x0000000000227805 */ /* 0x000fe4000001ff00 */
[----:B-1----:R-:W-:Y:S02]  /*0a90*/  CS2R R36, SRZ ;  /* 0x0000000000247805 */ /* 0x002fe4000001ff00 */
[----:B0-----:R-:W-:Y:S02]  /*0aa0*/  CS2R R38, SRZ ;  /* 0x0000000000267805 */ /* 0x001fe4000001ff00 */
[----:B------:R-:W-:Y:S02]  /*0ab0*/  CS2R R40, SRZ ;  /* 0x0000000000287805 */ /* 0x000fe4000001ff00 */
[----:B------:R-:W-:Y:S01]  /*0ac0*/  CS2R R42, SRZ ;  /* 0x00000000002a7805 */ /* 0x000fe2000001ff00 */
[----:B------:R-:W-:Y:S06]  /*0ad0*/  @P0 BRA `(.L_x_3843) ;  /* 0x0000000400180947 */ /* 0x000fec0003800000 */
[----:B------:R-:W0:Y:S01]  /*0ae0*/  LDC R45, c[0x0][0x21c] ;  /* 0x00008700ff2d7b82 */ /* 0x000e220000000800 */
[C---:B------:R-:W-:Y:S01]  /*0af0*/  VIADD R0, R62.reuse, 0x40 ;  /* 0x000000403e007836 */ /* 0x040fe20000000000 */
[----:B------:R-:W-:Y:S01]  /*0b00*/  BSSY B1, `(.L_x_3844) ;  /* 0x0000019000017945 */ /* 0x000fe20003800000 */
[C---:B------:R-:W-:Y:S01]  /*0b10*/  VIADD R44, R62.reuse, 0x80 ;  /* 0x000000803e2c7836 */ /* 0x040fe20000000000 */
[-C--:B0-----:R-:W-:Y:S02]  /*0b20*/  ISETP.GE.AND P0, PT, R62, R45.reuse, PT ;  /* 0x0000002d3e00720c */ /* 0x081fe40003f06270 */
[-C--:B------:R-:W-:Y:S02]  /*0b30*/  ISETP.GE.AND P1, PT, R0, R45.reuse, PT ;  /* 0x0000002d0000720c */ /* 0x080fe40003f26270 */
[----:B------:R-:W-:-:S09]  /*0b40*/  ISETP.GE.AND P2, PT, R44, R45, PT ;  /* 0x0000002d2c00720c */ /* 0x000fd20003f46270 */
[----:B------:R-:W-:Y:S05]  /*0b50*/  @P0 BRA `(.L_x_3845) ;  /* 0x00000000004c0947 */ /* 0x000fea0003800000 */
[----:B------:R-:W0:Y:S01]  /*0b60*/  LDC.64 R34, c[0x0][0x250] ;  /* 0x00009400ff227b82 */ /* 0x000e220000000a00 */
[----:B------:R-:W-:Y:S02]  /*0b70*/  ULDC.64 UR8, c[0x0][0x258] ;  /* 0x0000960000087ab9 */ /* 0x000fe40000000a00 */
[----:B------:R-:W-:-:S04]  /*0b80*/  IMAD R45, R3, UR8, RZ ;  /* 0x00000008032d7c24 */ /* 0x000fc8000f8e02ff */
[----:B------:R-:W-:Y:S02]  /*0b90*/  IMAD R45, R6, UR9, R45 ;  /* 0x00000009062d7c24 */ /* 0x000fe4000f8e022d */
[C---:B0-----:R-:W-:Y:S02]  /*0ba0*/  IMAD R0, R34.reuse, UR7, RZ ;  /* 0x0000000722007c24 */ /* 0x041fe4000f8e02ff */
[----:B------:R-:W-:-:S04]  /*0bb0*/  IMAD.WIDE.U32 R32, R34, UR6, R62 ;  /* 0x0000000622207c25 */ /* 0x000fc8000f8e003e */
[----:B------:R-:W-:-:S05]  /*0bc0*/  IMAD R35, R35, UR6, R0 ;  /* 0x0000000623237c24 */ /* 0x000fca000f8e0200 */
[----:B------:R-:W-:-:S03]  /*0bd0*/  IADD3 R33, R33, R35, RZ ;  /* 0x0000002321217210 */ /* 0x000fc60007ffe0ff */
[----:B------:R-:W-:Y:S01]  /*0be0*/  IMAD.WIDE.U32 R32, R6, UR8, R32 ;  /* 0x0000000806207c25 */ /* 0x000fe2000f8e0020 */
[----:B------:R-:W-:-:S03]  /*0bf0*/  ULDC.64 UR8, c[0x0][0x248] ;  /* 0x0000920000087ab9 */ /* 0x000fc60000000a00 */
[----:B------:R-:W-:Y:S02]  /*0c00*/  IMAD R35, R65, UR8, RZ ;  /* 0x0000000841237c24 */ /* 0x000fe4000f8e02ff */
[----:B------:R-:W-:Y:S02]  /*0c10*/  IMAD.IADD R33, R33, 0x1, R45 ;  /* 0x0000000121217824 */ /* 0x000fe400078e022d */
[C---:B------:R-:W-:Y:S02]  /*0c20*/  IMAD R35, R64.reuse, UR9, R35 ;  /* 0x0000000940237c24 */ /* 0x040fe4000f8e0223 */
[----:B------:R-:W-:Y:S01]  /*0c30*/  IMAD.WIDE.U32 R32, R64, UR8, R32 ;  /* 0x0000000840207c25 */ /* 0x000fe2000f8e0020 */
[----:B------:R-:W-:-:S03]  /*0c40*/  ULDC.64 UR8, c[0x0][0x240] ;  /* 0x0000900000087ab9 */ /* 0x000fc60000000a00 */
[----:B------:R-:W-:Y:S01]  /*0c50*/  IMAD.IADD R33, R33, 0x1, R35 ;  /* 0x0000000121217824 */ /* 0x000fe200078e0223 */
[----:B------:R-:W-:-:S04]  /*0c60*/  LEA R34, P0, R32, UR8, 0x1 ;  /* 0x0000000820227c11 */ /* 0x000fc8000f8008ff */
[----:B------:R-:W-:-:S06]  /*0c70*/  LEA.HI.X R35, R32, UR9, R33, 0x1, P0 ;  /* 0x0000000920237c11 */ /* 0x000fcc00080f0c21 */
[----:B------:R-:W5:Y:S03]  /*0c80*/  LDG.E.128 R32, desc[UR4][R34.64] ;  /* 0x0000000422207981 */ /* 0x000f66000c1e1d00 */
.L_x_3845:
[----:B------:R-:W-:Y:S05]  /*0c90*/  BSYNC B1 ;  /* 0x0000000000017941 */ /* 0x000fea0003800000 */
.L_x_3844:
[----:B------:R-:W-:Y:S04]  /*0ca0*/  BSSY B1, `(.L_x_3846) ;  /* 0x0000015000017945 */ /* 0x000fe80003800000 */
        /* <DEDUP_REMOVED lines=20> */
.L_x_3847:
[----:B------:R-:W-:Y:S05]  /*0df0*/  BSYNC B1 ;  /* 0x0000000000017941 */ /* 0x000fea0003800000 */
.L_x_3846:
        /* <DEDUP_REMOVED lines=20> */
.L_x_3843:
[----:B------:R-:W-:Y:S05]  /*0f40*/  BSYNC B0 ;  /* 0x0000000000007941 */ /* 0x000fea0003800000 */
.L_x_3842:
[C---:B-----5:R-:W-:Y:S01]  /*0f50*/  IMAD.U32 R0, R9.reuse, 0x10000, RZ ;  /* 0x0001000009007824 */ /* 0x060fe200078e00ff */
[----:B------:R-:W-:Y:S01]  /*0f60*/  LOP3.LUT R68, R9, 0xffff0000, RZ, 0xc0, !PT ;  /* 0xffff000009447812 */ /* 0x000fe200078ec0ff */
[----:B------:R-:W-:Y:S01]  /*0f70*/  IMAD R9, R61, -0x40, R67 ;  /* 0xffffffc03d097824 */ /* 0x000fe200078e0243 */
[----:B------:R-:W-:Y:S01]  /*0f80*/  LOP3.LUT R44, R8, 0xffff0000, RZ, 0xc0, !PT ;  /* 0xffff0000082c7812 */ /* 0x000fe200078ec0ff */
[----:B------:R-:W-:Y:S01]  /*0f90*/  BSSY B0, `(.L_x_3848) ;  /* 0x000002d000007945 */ /* 0x000fe20003800000 */
[----:B------:R-:W-:Y:S02]  /*0fa0*/  LOP3.LUT R45, R32, 0xffff0000, RZ, 0xc0, !PT ;  /* 0xffff0000202d7812 */ /* 0x000fe400078ec0ff */
[----:B------:R-:W-:Y:S02]  /*0fb0*/  CS2R R46, SRZ ;  /* 0x00000000002e7805 */ /* 0x000fe4000001ff00 */
[----:B------:R-:W-:Y:S02]  /*0fc0*/  ISETP.GE.AND P0, PT, R2, R9, PT ;  /* 0x000000090200720c */ /* 0x000fe40003f06270 */
[----:B------:R-:W-:-:S02]  /*0fd0*/  CS2R R48, SRZ ;  /* 0x0000000000307805 */ /* 0x000fc4000001ff00 */
[----:B------:R-:W-:Y:S01]  /*0fe0*/  SHF.L.U32 R73, R8, 0x10, RZ ;  /* 0x0000001008497819 */ /* 0x000fe200000006ff */
[----:B------:R-:W-:Y:S02]  /*0ff0*/  IMAD.U32 R8, R32, 0x10000, RZ ;  /* 0x0001000020087824 */ /* 0x000fe400078e00ff */
[----:B------:R-:W-:Y:S01]  /*1000*/  FMUL.FTZ R44, R44, R45 ;  /* 0x0000002d2c2c7220 */ /* 0x000fe20000410000 */
[C---:B------:R-:W-:Y:S02]  /*1010*/  SHF.L.U32 R69, R33.reuse, 0x10, RZ ;  /* 0x0000001021457819 */ /* 0x040fe400000006ff */
[----:B------:R-:W-:Y:S02]  /*1020*/  CS2R R50, SRZ ;  /* 0x0000000000327805 */ /* 0x000fe4000001ff00 */
[----:B------:R-:W-:Y:S01]  /*1030*/  LOP3.LUT R71, R33, 0xffff0000, RZ, 0xc0, !PT ;  /* 0xffff000021477812 */ /* 0x000fe200078ec0ff */
[----:B------:R-:W-:Y:S01]  /*1040*/  FFMA.FTZ R73, R73, R8, R44 ;  /* 0x0000000849497223 */ /* 0x000fe2000001002c */
[----:B------:R-:W-:-:S02]  /*1050*/  CS2R R44, SRZ ;  /* 0x00000000002c7805 */ /* 0x000fc4000001ff00 */
[----:B------:R-:W-:Y:S02]  /*1060*/  CS2R R52, SRZ ;  /* 0x0000000000347805 */ /* 0x000fe4000001ff00 */
[----:B------:R-:W-:Y:S01]  /*1070*/  CS2R R54, SRZ ;  /* 0x0000000000367805 */ /* 0x000fe2000001ff00 */
[----:B------:R-:W-:Y:S06]  /*1080*/  @P0 BRA `(.L_x_3849) ;  /* 0x0000000000740947 */ /* 0x000fec0003800000 */
[----:B------:R-:W0:Y:S01]  /*1090*/  LDC.64 R8, c[0x0][0x250] ;  /* 0x00009400ff087b82 */ /* 0x000e220000000a00 */
[----:B------:R-:W-:Y:S01]  /*10a0*/  ULDC.64 UR8, c[0x0][0x258] ;  /* 0x0000960000087ab9 */ /* 0x000fe20000000a00 */
[----:B------:R-:W-:Y:S01]  /*10b0*/  ULDC.64 UR10, c[0x0][0x248] ;  /* 0x00009200000a7ab9 */ /* 0x000fe20000000a00 */
[C---:B0-----:R-:W-:Y:S02]  /*10c0*/  IMAD R70, R8.reuse, UR7, RZ ;  /* 0x0000000708467c24 */ /* 0x041fe4000f8e02ff */
[----:B------:R-:W-:-:S04]  /*10d0*/  IMAD.WIDE.U32 R32, R8, UR6, R62 ;  /* 0x0000000608207c25 */ /* 0x000fc8000f8e003e */
[----:B------:R-:W-:Y:S02]  /*10e0*/  IMAD R9, R9, UR6, R70 ;  /* 0x0000000609097c24 */ /* 0x000fe4000f8e0246 */
[----:B------:R-:W-:Y:S02]  /*10f0*/  IMAD R63, R3, UR8, RZ ;  /* 0x00000008033f7c24 */ /* 0x000fe4000f8e02ff */
[----:B------:R-:W-:Y:S01]  /*1100*/  IMAD.IADD R33, R33, 0x1, R9 ;  /* 0x0000000121217824 */ /* 0x000fe200078e0209 */
[----:B------:R-:W-:Y:S01]  /*1110*/  IADD3 R9, P0, R64, 0x20, RZ ;  /* 0x0000002040097810 */ /* 0x000fe20007f1e0ff */
[C---:B------:R-:W-:Y:S02]  /*1120*/  IMAD R63, R6.reuse, UR9, R63 ;  /* 0x00000009063f7c24 */ /* 0x040fe4000f8e023f */
[----:B------:R-:W-:Y:S01]  /*1130*/  IMAD.WIDE.U32 R32, R6, UR8, R32 ;  /* 0x0000000806207c25 */ /* 0x000fe2000f8e0020 */
[----:B------:R-:W-:Y:S02]  /*1140*/  ULDC UR8, c[0x0][0x21c] ;  /* 0x0000870000087ab9 */ /* 0x000fe40000000800 */
[C---:B------:R-:W-:Y:S01]  /*1150*/  ISETP.GE.AND P1, PT, R62.reuse, UR8, PT ;  /* 0x000000083e007c0c */ /* 0x040fe2000bf26270 */
[----:B------:R-:W-:Y:S01]  /*1160*/  IMAD.X R8, RZ, RZ, R65, P0 ;  /* 0x000000ffff087224 */ /* 0x000fe200000e0641 */
[----:B------:R-:W-:Y:S01]  /*1170*/  IADD3 R33, R33, R63, RZ ;  /* 0x0000003f21217210 */ /* 0x000fe20007ffe0ff */
[----:B------:R-:W-:-:S02]  /*1180*/  VIADD R64, R62, 0x40 ;  /* 0x000000403e407836 */ /* 0x000fc40000000000 */
[----:B------:R-:W-:Y:S02]  /*1190*/  IMAD R8, R8, UR10, RZ ;  /* 0x0000000a08087c24 */ /* 0x000fe4000f8e02ff */
[----:B------:R-:W-:Y:S01]  /*11a0*/  VIADD R65, R62, 0x80 ;  /* 0x000000803e417836 */ /* 0x000fe20000000000 */
[----:B------:R-:W-:Y:S01]  /*11b0*/  ISETP.GE.AND P2, PT, R64, UR8, PT ;  /* 0x0000000840007c0c */ /* 0x000fe2000bf46270 */
[C---:B------:R-:W-:Y:S02]  /*11c0*/  IMAD R63, R9.reuse, UR11, R8 ;  /* 0x0000000b093f7c24 */ /* 0x040fe4000f8e0208 */
[----:B------:R-:W-:Y:S01]  /*11d0*/  IMAD.WIDE.U32 R32, R9, UR10, R32 ;  /* 0x0000000a09207c25 */ /* 0x000fe2000f8e0020 */
[----:B------:R-:W-:Y:S01]  /*11e0*/  ISETP.GE.AND P3, PT, R65, UR8, PT ;  /* 0x0000000841007c0c */ /* 0x000fe2000bf66270 */
[----:B------:R-:W-:-:S03]  /*11f0*/  ULDC.64 UR8, c[0x0][0x240] ;  /* 0x0000900000087ab9 */ /* 0x000fc60000000a00 */
[----:B------:R-:W-:Y:S02]  /*1200*/  IADD3 R9, R33, R63, RZ ;  /* 0x0000003f21097210 */ /* 0x000fe40007ffe0ff */
[----:B------:R-:W-:-:S04]  /*1210*/  LEA R8, P0, R32, UR8, 0x1 ;  /* 0x0000000820087c11 */ /* 0x000fc8000f8008ff */
[----:B------:R-:W-:-:S05]  /*1220*/  LEA.HI.X R9, R32, UR9, R9, 0x1, P0 ;  /* 0x0000000920097c11 */ /* 0x000fca00080f0c09 */
[----:B------:R0:W5:Y:S04]  /*1230*/  @!P1 LDG.E.128 R44, desc[UR4][R8.64] ;  /* 0x00000004082c9981 */ /* 0x000168000c1e1d00 */
[----:B------:R0:W5:Y:S04]  /*1240*/  @!P2 LDG.E.128 R48, desc[UR4][R8.64+0x80] ;  /* 0x000080040830a981 */ /* 0x000168000c1e1d00 */
[----:B------:R0:W5:Y:S02]  /*1250*/  @!P3 LDG.E.128 R52, desc[UR4][R8.64+0x100] ;  /* 0x000100040834b981 */ /* 0x000164000c1e1d00 */
.L_x_3849:
[----:B------:R-:W-:Y:S05]  /*1260*/  BSYNC B0 ;  /* 0x0000000000007941 */ /* 0x000fea0003800000 */
.L_x_3848:
[----:B------:R-:W-:Y:S01]  /*1270*/  LOP3.LUT R33, R16, 0xffff0000, RZ, 0xc0, !PT ;  /* 0xffff000010217812 */ /* 0x000fe200078ec0ff */
[----:B------:R-:W-:Y:S01]  /*1280*/  FFMA.FTZ R69, R0, R69, R73 ;  /* 0x0000004500457223 */ /* 0x000fe20000010049 */
[C---:B-----5:R-:W-:Y:S01]  /*1290*/  LOP3.LUT R62, R44.reuse, 0xffff0000, RZ, 0xc0, !PT ;  /* 0xffff00002c3e7812 */ /* 0x060fe200078ec0ff */
[----:B------:R-:W-:Y:S01]  /*12a0*/  IMAD.U32 R63, R44, 0x10000, RZ ;  /* 0x000100002c3f7824 */ /* 0x000fe200078e00ff */
[----:B------:R-:W-:Y:S01]  /*12b0*/  SHF.L.U32 R0, R16, 0x10, RZ ;  /* 0x0000001010007819 */ /* 0x000fe200000006ff */
[C---:B------:R-:W-:Y:S01]  /*12c0*/  IMAD.U32 R32, R10.reuse, 0x10000, RZ ;  /* 0x000100000a207824 */ /* 0x040fe200078e00ff */
[----:B0-----:R-:W-:Y:S01]  /*12d0*/  LOP3.LUT R9, R10, 0xffff0000, RZ, 0xc0, !PT ;  /* 0xffff00000a097812 */ /* 0x001fe200078ec0ff */
[----:B------:R-:W-:Y:S01]  /*12e0*/  FMUL.FTZ R33, R33, R62 ;  /* 0x0000003e21217220 */ /* 0x000fe20000410000 */
[C---:B------:R-:W-:Y:S01]  /*12f0*/  IMAD.U32 R8, R11.reuse, 0x10000, RZ ;  /* 0x000100000b087824 */ /* 0x040fe200078e00ff */
[----:B------:R-:W-:Y:S01]  /*1300*/  LOP3.LUT R10, R11, 0xffff0000, RZ, 0xc0, !PT ;  /* 0xffff00000b0a7812 */ /* 0x000fe200078ec0ff */
[----:B------:R-:W-:Y:S01]  /*1310*/  IMAD.U32 R11, R17, 0x10000, RZ ;  /* 0x00010000110b7824 */ /* 0x000fe200078e00ff */
[----:B------:R-:W-:Y:S01]  /*1320*/  SHF.L.U32 R44, R45, 0x10, RZ ;  /* 0x000000102d2c7819 */ /* 0x000fe200000006ff */
[----:B------:R-:W-:Y:S01]  /*1330*/  FFMA.FTZ R0, R0, R63, R33 ;  /* 0x0000003f00007223 */ /* 0x000fe20000010021 */
[----:B------:R-:W-:Y:S01]  /*1340*/  LOP3.LUT R16, R17, 0xffff0000, RZ, 0xc0, !PT ;  /* 0xffff000011107812 */ /* 0x000fe200078ec0ff */
[----:B------:R-:W-:Y:S01]  /*1350*/  FFMA.FTZ R69, R68, R71, R69 ;  /* 0x0000004744457223 */ /* 0x000fe20000010045 */
[----:B------:R-:W-:Y:S01]  /*1360*/  LOP3.LUT R45, R45, 0xffff0000, RZ, 0xc0, !PT ;  /* 0xffff00002d2d7812 */ /* 0x000fe200078ec0ff */
[----:B------:R-:W-:-:S02]  /*1370*/  IMAD.U32 R33, R34, 0x10000, RZ ;  /* 0x0001000022217824 */ /* 0x000fc400078e00ff */
[----:B------:R-:W-:Y:S01]  /*1380*/  FFMA.FTZ R11, R11, R44, R0 ;  /* 0x0000002c0b0b7223 */ /* 0x000fe20000010000 */
[----:B------:R-:W-:Y:S01]  /*1390*/  LOP3.LUT R34, R34, 0xffff0000, RZ, 0xc0, !PT ;  /* 0xffff000022227812 */ /* 0x000fe200078ec0ff */
[C---:B------:R-:W-:Y:S02]  /*13a0*/  IMAD.U32 R17, R35.reuse, 0x10000, RZ ;  /* 0x0001000023117824 */ /* 0x040fe400078e00ff */
[----:B------:R-:W-:Y:S01]  /*13b0*/  FFMA.FTZ R44, R32, R33, R69 ;  /* 0x00000021202c7223 */ /* 0x000fe20000010045 */
[----:B------:R-:W-:Y:S01]  /*13c0*/  FFMA.FTZ R63, R16, R45, R11 ;  /* 0x0000002d103f7223 */ /* 0x000fe2000001000b */
[----:B------:R-:W-:Y:S01]  /*13d0*/  IMAD.U32 R32, R18, 0x10000, RZ ;  /* 0x0001000012207824 */ /* 0x000fe200078e00ff */
[----:B------:R-:W-:Y:S01]  /*13e0*/  LOP3.LUT R35, R35, 0xffff0000, RZ, 0xc0, !PT ;  /* 0xffff000023237812 */ /* 0x000fe200078ec0ff */
[----:B------:R-:W-:Y:S02]  /*13f0*/  IMAD.U32 R33, R46, 0x10000, RZ ;  /* 0x000100002e217824 */ /* 0x000fe400078e00ff */
[----:B------:R-:W-:Y:S01]  /*1400*/  FFMA.FTZ R45, R9, R34, R44 ;  /* 0x00000022092d7223 */ /* 0x000fe2000001002c */
[----:B------:R-:W-:Y:S01]  /*1410*/  LOP3.LUT R9, R18, 0xffff0000, RZ, 0xc0, !PT ;  /* 0xffff000012097812 */ /* 0x000fe200078ec0ff */
[----:B------:R-:W-:Y:S01]  /*1420*/  BSSY B0, `(.L_x_3850) ;  /* 0x00000a6000007945 */ /* 0x000fe20003800000 */
[----:B------:R-:W-:Y:S01]  /*1430*/  FFMA.FTZ R34, R32, R33, R63 ;  /* 0x0000002120227223 */ /* 0x000fe2000001003f */
[----:B------:R-:W-:Y:S01]  /*1440*/  LOP3.LUT R32, R46, 0xffff0000, RZ, 0xc0, !PT ;  /* 0xffff00002e207812 */ /* 0x000fe200078ec0ff */
[----:B------:R-:W-:Y:S01]  /*1450*/  FFMA.FTZ R17, R8, R17, R45 ;  /* 0x0000001108117223 */ /* 0x000fe2000001002d */
[C---:B------:R-:W-:Y:S01]  /*1460*/  SHF.L.U32 R16, R12.reuse, 0x10, RZ ;  /* 0x000000100c107819 */ /* 0x040fe200000006ff */
[----:B------:R-:W-:Y:S01]  /*1470*/  IMAD.U32 R8, R47, 0x10000, RZ ;  /* 0x000100002f087824 */ /* 0x000fe200078e00ff */
[----:B------:R-:W-:Y:S01]  /*1480*/  LOP3.LUT R11, R12, 0xffff0000, RZ, 0xc0, !PT ;  /* 0xffff00000c0b7812 */ /* 0x000fe200078ec0ff */
[----:B------:R-:W-:Y:S01]  /*1490*/  FFMA.FTZ R32, R9, R32, R34 ;  /* 0x0000002009207223 */ /* 0x000fe20000010022 */
[C---:B------:R-:W-:Y:S01]  /*14a0*/  SHF.L.U32 R0, R13.reuse, 0x10, RZ ;  /* 0x000000100d007819 */ /* 0x040fe200000006ff */
[----:B------:R-:W-:Y:S01]  /*14b0*/  FFMA.FTZ R17, R10, R35, R17 ;  /* 0x000000230a117223 */ /* 0x000fe20000010011 */
[----:B------:R-:W-:Y:S01]  /*14c0*/  LOP3.LUT R12, R13, 0xffff0000, RZ, 0xc0, !PT ;  /* 0xffff00000d0c7812 */ /* 0x000fe200078ec0ff */
[----:B------:R-:W-:Y:S01]  /*14d0*/  IMAD.U32 R13, R19, 0x10000, RZ ;  /* 0x00010000130d7824 */ /* 0x000fe200078e00ff */
[----:B------:R-:W-:-:S02]  /*14e0*/  SHF.L.U32 R9, R36, 0x10, RZ ;  /* 0x0000001024097819 */ /* 0x000fc400000006ff */
[----:B------:R-:W-:Y:S01]  /*14f0*/  LOP3.LUT R18, R19, 0xffff0000, RZ, 0xc0, !PT ;  /* 0xffff000013127812 */ /* 0x000fe200078ec0ff */
[----:B------:R-:W-:Y:S01]  /*1500*/  FFMA.FTZ R13, R13, R8, R32 ;  /* 0x000000080d0d7223 */ /* 0x000fe20000010020 */
[----:B------:R-:W-:Y:S01]  /*1510*/  LOP3.LUT R47, R47, 0xffff0000, RZ, 0xc0, !PT ;  /* 0xffff00002f2f7812 */ /* 0x000fe200078ec0ff */
[----:B------:R-:W-:Y:S01]  /*1520*/  FFMA.FTZ R16, R16, R9, R17 ;  /* 0x0000000910107223 */ /* 0x000fe20000010011 */
[----:B------:R-:W-:Y:S01]  /*1530*/  SHF.L.U32 R10, R20, 0x10, RZ ;  /* 0x00000010140a7819 */ /* 0x000fe200000006ff */
[----:B------:R-:W-:Y:S01]  /*1540*/  IMAD.U32 R17, R48, 0x10000, RZ ;  /* 0x0001000030117824 */ /* 0x000fe200078e00ff */
[----:B------:R-:W-:Y:S01]  /*1550*/  LOP3.LUT R32, R36, 0xffff0000, RZ, 0xc0, !PT ;  /* 0xffff000024207812 */ /* 0x000fe200078ec0ff */
[----:B------:R-:W-:Y:S01]  /*1560*/  FFMA.FTZ R47, R18, R47, R13 ;  /* 0x0000002f122f7223 */ /* 0x000fe2000001000d */
[C---:B------:R-:W-:Y:S01]  /*1570*/  IMAD.U32 R13, R14.reuse, 0x10000, RZ ;  /* 0x000100000e0d7824 */ /* 0x040fe200078e00ff */
[----:B------:R-:W-:Y:S01]  /*1580*/  LOP3.LUT R9, R14, 0xffff0000, RZ, 0xc0, !PT ;  /* 0xffff00000e097812 */ /* 0x000fe200078ec0ff */
[C---:B------:R-:W-:Y:S01]  /*1590*/  IMAD.U32 R8, R15.reuse, 0x10000, RZ ;  /* 0x000100000f087824 */ /* 0x040fe200078e00ff */
[----:B------:R-:W-:Y:S01]  /*15a0*/  LOP3.LUT R14, R15, 0xffff0000, RZ, 0xc0, !PT ;  /* 0xffff00000f0e7812 */ /* 0x000fe200078ec0ff */
[----:B------:R-:W-:Y:S01]  /*15b0*/  FFMA.FTZ R17, R10, R17, R47 ;  /* 0x000000110a117223 */ /* 0x000fe2000001002f */
[----:B------:R-:W-:-:S02]  /*15c0*/  IMAD.U32 R19, R37, 0x10000, RZ ;  /* 0x0001000025137824 */ /* 0x000fc400078e00ff */
[----:B------:R-:W-:Y:S01]  /*15d0*/  FFMA.FTZ R33, R11, R32, R16 ;  /* 0x000000200b217223 */ /* 0x000fe20000010010 */
[----:B------:R-:W-:Y:S02]  /*15e0*/  LOP3.LUT R10, R20, 0xffff0000, RZ, 0xc0, !PT ;  /* 0xffff0000140a7812 */ /* 0x000fe400078ec0ff */
[----:B------:R-:W-:Y:S01]  /*15f0*/  LOP3.LUT R15, R48, 0xffff0000, RZ, 0xc0, !PT ;  /* 0xffff0000300f7812 */ /* 0x000fe200078ec0ff */
[----:B------:R-:W-:Y:S01]  /*1600*/  FFMA.FTZ R19, R0, R19, R33 ;  /* 0x0000001300137223 */ /* 0x000fe20000010021 */
[----:B------:R-:W-:Y:S01]  /*1610*/  SHF.L.U32 R11, R21, 0x10, RZ ;  /* 0x00000010150b7819 */ /* 0x000fe200000006ff */
[----:B------:R-:W-:Y:S01]  /*1620*/  IMAD.U32 R0, R49, 0x10000, RZ ;  /* 0x0001000031007824 */ /* 0x000fe200078e00ff */
[----:B------:R-:W-:Y:S01]  /*1630*/  LOP3.LUT R37, R37, 0xffff0000, RZ, 0xc0, !PT ;  /* 0xffff000025257812 */ /* 0x000fe200078ec0ff */
[----:B------:R-:W-:Y:S01]  /*1640*/  FFMA.FTZ R16, R10, R15, R17 ;  /* 0x0000000f0a107223 */ /* 0x000fe20000010011 */
[----:B------:R-:W-:Y:S01]  /*1650*/  LOP3.LUT R20, R21, 0xffff0000, RZ, 0xc0, !PT ;  /* 0xffff000015147812 */ /* 0x000fe200078ec0ff */
[----:B------:R-:W-:Y:S01]  /*1660*/  IMAD.U32 R10, R38, 0x10000, RZ ;  /* 0x00010000260a7824 */ /* 0x000fe200078e00ff */
[----:B------:R-:W-:Y:S01]  /*1670*/  LOP3.LUT R49, R49, 0xffff0000, RZ, 0xc0, !PT ;  /* 0xffff000031317812 */ /* 0x000fe200078ec0ff */
[----:B------:R-:W-:Y:S01]  /*1680*/  FFMA.FTZ R11, R11, R0, R16 ;  /* 0x000000000b0b7223 */ /* 0x000fe20000010010 */
[----:B------:R-:W-:Y:S01]  /*1690*/  FFMA.FTZ R12, R12, R37, R19 ;  /* 0x000000250c0c7223 */ /* 0x000fe20000010013 */
[----:B------:R-:W-:Y:S01]  /*16a0*/  LOP3.LUT R16, R38, 0xffff0000, RZ, 0xc0, !PT ;  /* 0xffff000026107812 */ /* 0x000fe200078ec0ff */
[----:B------:R-:W-:-:S02]  /*16b0*/  IMAD.U32 R0, R22, 0x10000, RZ ;  /* 0x0001000016007824 */ /* 0x000fc400078e00ff */
[----:B------:R-:W-:Y:S01]  /*16c0*/  FFMA.FTZ R49, R20, R49, R11 ;  /* 0x0000003114317223 */ /* 0x000fe2000001000b */
[----:B------:R-:W-:Y:S02]  /*16d0*/  IMAD.U32 R11, R50, 0x10000, RZ ;  /* 0x00010000320b7824 */ /* 0x000fe400078e00ff */
[----:B------:R-:W-:Y:S01]  /*16e0*/  FFMA.FTZ R18, R13, R10, R12 ;  /* 0x0000000a0d127223 */ /* 0x000fe2000001000c */
[----:B------:R-:W-:Y:S01]  /*16f0*/  SHF.L.U32 R17, R39, 0x10, RZ ;  /* 0x0000001027117819 */ /* 0x000fe200000006ff */
[----:B------:R-:W-:Y:S02]  /*1700*/  IMAD.U32 R13, R24, 0x10000, RZ ;  /* 0x00010000180d7824 */ /* 0x000fe400078e00ff */
[----:B------:R-:W-:Y:S01]  /*1710*/  FFMA.FTZ R49, R0, R11, R49 ;  /* 0x0000000b00317223 */ /* 0x000fe20000010031 */
[----:B------:R-:W-:Y:S01]  /*1720*/  LOP3.LUT R10, R22, 0xffff0000, RZ, 0xc0, !PT ;  /* 0xffff0000160a7812 */ /* 0x000fe200078ec0ff */
[----:B------:R-:W-:Y:S01]  /*1730*/  FFMA.FTZ R19, R9, R16, R18 ;  /* 0x0000001009137223 */ /* 0x000fe20000010012 */
[----:B------:R-:W-:Y:S01]  /*1740*/  LOP3.LUT R11, R50, 0xffff0000, RZ, 0xc0, !PT ;  /* 0xffff0000320b7812 */ /* 0x000fe200078ec0ff */
[----:B------:R-:W-:Y:S01]  /*1750*/  IMAD.U32 R15, R25, 0x10000, RZ ;  /* 0x00010000190f7824 */ /* 0x000fe200078e00ff */
[----:B------:R-:W-:Y:S01]  /*1760*/  SHF.L.U32 R12, R23, 0x10, RZ ;  /* 0x00000010170c7819 */ /* 0x000fe200000006ff */
[----:B------:R-:W-:Y:S01]  /*1770*/  IMAD.U32 R18, R41, 0x10000, RZ ;  /* 0x0001000029127824 */ /* 0x000fe200078e00ff */
[----:B------:R-:W-:Y:S01]  /*1780*/  LOP3.LUT R22, R23, 0xffff0000, RZ, 0xc0, !PT ;  /* 0xffff000017167812 */ /* 0x000fe200078ec0ff */
[----:B------:R-:W-:Y:S01]  /*1790*/  FFMA.FTZ R23, R8, R17, R19 ;  /* 0x0000001108177223 */ /* 0x000fe20000010013 */
[----:B------:R-:W-:Y:S01]  /*17a0*/  FFMA.FTZ R49, R10, R11, R49 ;  /* 0x0000000b0a317223 */ /* 0x000fe20000010031 */
[----:B------:R-:W-:Y:S01]  /*17b0*/  IMAD.U32 R17, R51, 0x10000, RZ ;  /* 0x0001000033117824 */ /* 0x000fe200078e00ff */
[----:B------:R-:W-:Y:S01]  /*17c0*/  LOP3.LUT R39, R39, 0xffff0000, RZ, 0xc0, !PT ;  /* 0xffff000027277812 */ /* 0x000fe200078ec0ff */
[----:B------:R-:W-:Y:S01]  /*17d0*/  IMAD.U32 R10, R28, 0x10000, RZ ;  /* 0x000100001c0a7824 */ /* 0x000fe200078e00ff */
[----:B------:R-:W-:Y:S01]  /*17e0*/  LOP3.LUT R51, R51, 0xffff0000, RZ, 0xc0, !PT ;  /* 0xffff000033337812 */ /* 0x000fe200078ec0ff */
[----:B------:R-:W-:Y:S01]  /*17f0*/  FFMA.FTZ R49, R12, R17, R49 ;  /* 0x000000110c317223 */ /* 0x000fe20000010031 */
[----:B------:R-:W-:Y:S01]  /*1800*/  SHF.L.U32 R16, R40, 0x10, RZ ;  /* 0x0000001028107819 */ /* 0x000fe200000006ff */
        /* <DEDUP_REMOVED lines=25> */
[----:B------:R-:W-:Y:S01]  /*19a0*/  SHF.L.U32 R13, R54, 0x10, RZ ;  /* 0x00000010360d7819 */ /* 0x000fe200000006ff */
[----:B------:R-:W-:Y:S01]  /*19b0*/  IMAD R17, R61, 0x3000, RZ ;  /* 0x000030003d117824 */ /* 0x000fe200078e02ff */
[----:B------:R-:W-:Y:S01]  /*19c0*/  LOP3.LUT R26, R26, 0xffff0000, RZ, 0xc0, !PT ;  /* 0xffff00001a1a7812 */ /* 0x000fe200078ec0ff */
[----:B------:R-:W-:Y:S01]  /*19d0*/  FFMA.FTZ R9, R9, R32, R18 ;  /* 0x0000002009097223 */ /* 0x000fe20000010012 */
[----:B------:R-:W-:Y:S01]  /*19e0*/  LOP3.LUT R21, R42, 0xffff0000, RZ, 0xc0, !PT ;  /* 0xffff00002a157812 */ /* 0x000fe200078ec0ff */
[----:B------:R-:W-:Y:S01]  /*19f0*/  FFMA.FTZ R13, R10, R13, R29 ;  /* 0x0000000d0a0d7223 */ /* 0x000fe2000001001d */
[----:B------:R-:W-:Y:S01]  /*1a00*/  LOP3.LUT R30, R30, 0xffff0000, RZ, 0xc0, !PT ;  /* 0xffff00001e1e7812 */ /* 0x000fe200078ec0ff */
[----:B------:R-:W-:Y:S01]  /*1a10*/  VIADD R16, R67, 0x3f ;  /* 0x0000003f43107836 */ /* 0x000fe20000000000 */
[----:B------:R-:W-:Y:S01]  /*1a20*/  LOP3.LUT R15, R54, 0xffff0000, RZ, 0xc0, !PT ;  /* 0xffff0000360f7812 */ /* 0x000fe200078ec0ff */
[----:B------:R-:W-:Y:S01]  /*1a30*/  FFMA.FTZ R21, R26, R21, R9 ;  /* 0x000000151a157223 */ /* 0x000fe20000010009 */
[----:B------:R-:W-:Y:S01]  /*1a40*/  SHF.L.U32 R11, R43, 0x10, RZ ;  /* 0x000000102b0b7819 */ /* 0x000fe200000006ff */
[----:B------:R-:W-:Y:S01]  /*1a50*/  IMAD.U32 R9, R31, 0x10000, RZ ;  /* 0x000100001f097824 */ /* 0x000fe200078e00ff */
[----:B------:R-:W-:Y:S01]  /*1a60*/  SHF.L.U32 R10, R55, 0x10, RZ ;  /* 0x00000010370a7819 */ /* 0x000fe200000006ff */
[----:B------:R-:W-:Y:S01]  /*1a70*/  FFMA.FTZ R30, R30, R15, R13 ;  /* 0x0000000f1e1e7223 */ /* 0x000fe2000001000d */
[----:B------:R-:W-:Y:S01]  /*1a80*/  LOP3.LUT R27, R27, 0xffff0000, RZ, 0xc0, !PT ;  /* 0xffff00001b1b7812 */ /* 0x000fe200078ec0ff */
[----:B------:R-:W-:Y:S01]  /*1a90*/  FFMA.FTZ R0, R0, R11, R21 ;  /* 0x0000000b00007223 */ /* 0x000fe20000010015 */
[----:B------:R-:W-:Y:S01]  /*1aa0*/  LOP3.LUT R8, R43, 0xffff0000, RZ, 0xc0, !PT ;  /* 0xffff00002b087812 */ /* 0x000fe200078ec0ff */
[----:B------:R-:W-:Y:S01]  /*1ab0*/  FFMA.FTZ R10, R9, R10, R30 ;  /* 0x0000000a090a7223 */ /* 0x000fe2000001001e */
[----:B------:R-:W-:Y:S01]  /*1ac0*/  LOP3.LUT R31, R31, 0xffff0000, RZ, 0xc0, !PT ;  /* 0xffff00001f1f7812 */ /* 0x000fe200078ec0ff */
[----:B------:R-:W0:Y:S01]  /*1ad0*/  LDC.64 R20, c[0x0][0x2d0] ;  /* 0x0000b400ff147b82 */ /* 0x000e220000000a00 */
[----:B------:R-:W-:Y:S01]  /*1ae0*/  LOP3.LUT R12, R55, 0xffff0000, RZ, 0xc0, !PT ;  /* 0xffff0000370c7812 */ /* 0x000fe200078ec0ff */
[----:B------:R-:W-:Y:S01]  /*1af0*/  FFMA.FTZ R0, R27, R8, R0 ;  /* 0x000000081b007223 */ /* 0x000fe20000010000 */
[----:B------:R-:W-:-:S02]  /*1b00*/  SHF.R.S32.HI R15, RZ, 0x1f, R16 ;  /* 0x0000001fff0f7819 */ /* 0x000fc40000011410 */
[----:B------:R-:W-:Y:S01]  /*1b10*/  SHF.R.S32.HI R18, RZ, 0x1f, R17 ;  /* 0x0000001fff127819 */ /* 0x000fe20000011411 */
[----:B------:R-:W-:Y:S01]  /*1b20*/  FFMA.FTZ R12, R31, R12, R10 ;  /* 0x0000000c1f0c7223 */ /* 0x000fe2000001000a */
[----:B------:R-:W1:Y:S01]  /*1b30*/  SHFL.BFLY PT, R9, R0, 0x4, 0x1f ;  /* 0x0c801f0000097f89 */ /* 0x000e6200000e0000 */
[----:B------:R-:W-:-:S03]  /*1b40*/  LEA.HI R15, R15, R16, RZ, 0x6 ;  /* 0x000000100f0f7211 */ /* 0x000fc600078f30ff */
[----:B------:R-:W2:Y:S01]  /*1b50*/  SHFL.BFLY PT, R11, R12, 0x4, 0x1f ;  /* 0x0c801f000c0b7f89 */ /* 0x000ea200000e0000 */
[----:B------:R-:W-:Y:S01]  /*1b60*/  LOP3.LUT R15, R15, 0xffffffc0, RZ, 0xc0, !PT ;  /* 0xffffffc00f0f7812 */ /* 0x000fe200078ec0ff */
[----:B-1----:R-:W-:Y:S01]  /*1b70*/  FADD.FTZ R9, R0, R9 ;  /* 0x0000000900097221 */ /* 0x002fe20000010000 */
[--C-:B------:R-:W-:Y:S02]  /*1b80*/  IMAD R0, R61, -0x40, R16.reuse ;  /* 0xffffffc03d007824 */ /* 0x100fe400078e0210 */
[----:B--2---:R-:W-:Y:S02]  /*1b90*/  FADD.FTZ R13, R12, R11 ;  /* 0x0000000b0c0d7221 */ /* 0x004fe40000010000 */
[----:B------:R-:W1:Y:S01]  /*1ba0*/  SHFL.BFLY PT, R8, R9, 0x2, 0x1f ;  /* 0x0c401f0009087f89 */ /* 0x000e6200000e0000 */
[----:B------:R-:W-:Y:S02]  /*1bb0*/  SHF.L.U32 R12, R59, 0x2, RZ ;  /* 0x000000023b0c7819 */ /* 0x000fe400000006ff */
[----:B------:R-:W-:Y:S01]  /*1bc0*/  IADD3 R0, R0, R15, -R16 ;  /* 0x0000000f00007210 */ /* 0x000fe20007ffe810 */
[----:B------:R-:W2:Y:S01]  /*1bd0*/  SHFL.BFLY PT, R14, R13, 0x2, 0x1f ;  /* 0x0c401f000d0e7f89 */ /* 0x000ea200000e0000 */
[----:B-1----:R-:W-:Y:S01]  /*1be0*/  FADD.FTZ R10, R9, R8 ;  /* 0x00000008090a7221 */ /* 0x002fe20000010000 */
[----:B------:R-:W-:-:S02]  /*1bf0*/  IMAD R8, R7, 0xc0, RZ ;  /* 0x000000c007087824 */ /* 0x000fc400078e02ff */
[----:B--2---:R-:W-:Y:S02]  /*1c00*/  FADD.FTZ R14, R13, R14 ;  /* 0x0000000e0d0e7221 */ /* 0x004fe40000010000 */
[----:B------:R-:W1:Y:S01]  /*1c10*/  SHFL.BFLY PT, R11, R10, 0x1, 0x1f ;  /* 0x0c201f000a0b7f89 */ /* 0x000e6200000e0000 */
[----:B------:R-:W-:Y:S02]  /*1c20*/  SHF.R.S32.HI R9, RZ, 0x1f, R8 ;  /* 0x0000001fff097819 */ /* 0x000fe40000011408 */
[----:B------:R-:W-:Y:S01]  /*1c30*/  IADD3 R8, P0, P1, R8, R12, R17 ;  /* 0x0000000c08087210 */ /* 0x000fe2000791e011 */
[----:B------:R-:W2:Y:S01]  /*1c40*/  SHFL.BFLY PT, R13, R14, 0x1, 0x1f ;  /* 0x0c201f000e0d7f89 */ /* 0x000ea200000e0000 */
[----:B------:R-:W-:-:S04]  /*1c50*/  SHF.R.S32.HI R12, RZ, 0x1f, R12 ;  /* 0x0000001fff0c7819 */ /* 0x000fc8000001140c */
[----:B------:R-:W-:Y:S01]  /*1c60*/  IADD3.X R9, R9, R12, R18, P0, P1 ;  /* 0x0000000c09097210 */ /* 0x000fe200007e2412 */
[----:B0-----:R-:W-:Y:S01]  /*1c70*/  IMAD R12, R20, UR7, RZ ;  /* 0x00000007140c7c24 */ /* 0x001fe2000f8e02ff */
[----:B------:R-:W-:Y:S02]  /*1c80*/  ISETP.NE.AND P1, PT, R58, RZ, PT ;  /* 0x000000ff3a00720c */ /* 0x000fe40003f25270 */
[----:B------:R-:W-:Y:S01]  /*1c90*/  ISETP.GE.AND P0, PT, R59, R0, PT ;  /* 0x000000003b00720c */ /* 0x000fe20003f06270 */
[----:B------:R-:W-:Y:S02]  /*1ca0*/  IMAD R15, R21, UR6, R12 ;  /* 0x00000006150f7c24 */ /* 0x000fe4000f8e020c */
[----:B------:R-:W-:Y:S01]  /*1cb0*/  IMAD.WIDE.U32 R8, R20, UR6, R8 ;  /* 0x0000000614087c25 */ /* 0x000fe2000f8e0008 */
[----:B------:R-:W-:-:S03]  /*1cc0*/  ISETP.GT.OR P0, PT, R59, 0x3f, P0 ;  /* 0x0000003f3b00780c */ /* 0x000fc60000704670 */
[----:B-1----:R-:W-:Y:S01]  /*1cd0*/  FADD.FTZ R10, R10, R11 ;  /* 0x0000000b0a0a7221 */ /* 0x002fe20000010000 */
[----:B------:R-:W-:Y:S02]  /*1ce0*/  IMAD.IADD R11, R9, 0x1, R15 ;  /* 0x00000001090b7824 */ /* 0x000fe400078e020f */
[----:B--2---:R-:W-:Y:S01]  /*1cf0*/  FADD.FTZ R17, R14, R13 ;  /* 0x0000000d0e117221 */ /* 0x004fe20000010000 */
[----:B------:R-:W-:Y:S06]  /*1d00*/  @P1 BRA `(.L_x_3851) ;  /* 0x00000000005c1947 */ /* 0x000fec0003800000 */
[----:B------:R-:W0:Y:S01]  /*1d10*/  LDC.64 R14, c[0x0][0x278] ;  /* 0x00009e00ff0e7b82 */ /* 0x000e220000000a00 */
[----:B------:R-:W-:Y:S01]  /*1d20*/  SHF.R.S32.HI R13, RZ, 0x1f, R7 ;  /* 0x0000001fff0d7819 */ /* 0x000fe20000011407 */
[----:B------:R-:W-:Y:S01]  /*1d30*/  ULDC.64 UR8, c[0x0][0x280] ;  /* 0x0000a00000087ab9 */ /* 0x000fe20000000a00 */
[----:B------:R-:W-:Y:S02]  /*1d40*/  IADD3 R12, P1, R60, R7, RZ ;  /* 0x000000073c0c7210 */ /* 0x000fe40007f3e0ff */
[----:B------:R-:W-:Y:S02]  /*1d50*/  ISETP.GE.AND P2, PT, R56, R57, PT ;  /* 0x000000393800720c */ /* 0x000fe40003f46270 */
[----:B------:R-:W-:Y:S01]  /*1d60*/  LEA.HI.X.SX32 R13, R60, R13, 0x1, P1 ;  /* 0x0000000d3c0d7211 */ /* 0x000fe200008f0eff */
[C---:B0-----:R-:W-:Y:S02]  /*1d70*/  IMAD R0, R14.reuse, UR7, RZ ;  /* 0x000000070e007c24 */ /* 0x041fe4000f8e02ff */
[----:B------:R-:W-:-:S04]  /*1d80*/  IMAD.WIDE.U32 R12, R14, UR6, R12 ;  /* 0x000000060e0c7c25 */ /* 0x000fc8000f8e000c */
[----:B------:R-:W-:-:S05]  /*1d90*/  IMAD R15, R15, UR6, R0 ;  /* 0x000000060f0f7c24 */ /* 0x000fca000f8e0200 */
[----:B------:R-:W-:Y:S01]  /*1da0*/  IADD3 R13, R13, R15, RZ ;  /* 0x0000000f0d0d7210 */ /* 0x000fe20007ffe0ff */
[----:B------:R-:W-:Y:S02]  /*1db0*/  IMAD R15, R3, UR8, RZ ;  /* 0x00000008030f7c24 */ /* 0x000fe4000f8e02ff */
[----:B------:R-:W-:-:S04]  /*1dc0*/  IMAD.WIDE.U32 R12, R6, UR8, R12 ;  /* 0x00000008060c7c25 */ /* 0x000fc8000f8e000c */
[----:B------:R-:W-:Y:S01]  /*1dd0*/  IMAD R15, R6, UR9, R15 ;  /* 0x00000009060f7c24 */ /* 0x000fe2000f8e020f */
[----:B------:R-:W-:Y:S01]  /*1de0*/  IADD3 R0, P1, R56, R12, RZ ;  /* 0x0000000c38007210 */ /* 0x000fe20007f3e0ff */
[----:B------:R-:W-:-:S03]  /*1df0*/  ULDC.64 UR8, c[0x0][0x260] ;  /* 0x0000980000087ab9 */ /* 0x000fc60000000a00 */
        /* <DEDUP_REMOVED lines=8> */
.L_x_3851:
[----:B------:R-:W-:Y:S05]  /*1e80*/  BSYNC B0 ;  /* 0x0000000000007941 */ /* 0x000fea0003800000 */
.L_x_3850:
[----:B------:R-:W-:Y:S04]  /*1e90*/  BSSY B0, `(.L_x_3852) ;  /* 0x0000018000007945 */ /* 0x000fe80003800000 */
[----:B------:R-:W-:Y:S05]  /*1ea0*/  @P0 BRA `(.L_x_3853) ;  /* 0x0000000000580947 */ /* 0x000fea0003800000 */
[----:B0-----:R-:W0:Y:S01]  /*1eb0*/  LDC.64 R14, c[0x0][0x2a8] ;  /* 0x0000aa00ff0e7b82 */ /* 0x001e220000000a00 */
[----:B------:R-:W-:Y:S01]  /*1ec0*/  IADD3 R12, P0, P1, R7, R60, R59 ;  /* 0x0000003c070c7210 */ /* 0x000fe2000791e03b */
[----:B------:R-:W-:Y:S01]  /*1ed0*/  ULDC.64 UR8, c[0x0][0x2b0] ;  /* 0x0000ac0000087ab9 */ /* 0x000fe20000000a00 */
[----:B------:R-:W-:Y:S02]  /*1ee0*/  SHF.R.S32.HI R2, RZ, 0x1f, R7 ;  /* 0x0000001fff027819 */ /* 0x000fe40000011407 */
[----:B------:R-:W-:Y:S02]  /*1ef0*/  SHF.R.S32.HI R0, RZ, 0x1f, R60 ;  /* 0x0000001fff007819 */ /* 0x000fe4000001143c */
[----:B------:R-:W-:-:S04]  /*1f00*/  SHF.R.S32.HI R7, RZ, 0x1f, R59 ;  /* 0x0000001fff077819 */ /* 0x000fc8000001143b */
[----:B------:R-:W-:Y:S02]  /*1f10*/  IADD3.X R13, R2, R0, R7, P0, P1 ;  /* 0x00000000020d7210 */ /* 0x000fe400007e2407 */
[----:B------:R-:W-:Y:S01]  /*1f20*/  FSETP.NEU.FTZ.AND P0, PT, R5, -INF , PT ;  /* 0xff8000000500780b */ /* 0x000fe20003f1d000 */
[C---:B0-----:R-:W-:Y:S02]  /*1f30*/  IMAD R0, R14.reuse, UR7, RZ ;  /* 0x000000070e007c24 */ /* 0x041fe4000f8e02ff */
[----:B------:R-:W-:-:S04]  /*1f40*/  IMAD.WIDE.U32 R12, R14, UR6, R12 ;  /* 0x000000060e0c7c25 */ /* 0x000fc8000f8e000c */
[----:B------:R-:W-:Y:S02]  /*1f50*/  IMAD R7, R15, UR6, R0 ;  /* 0x000000060f077c24 */ /* 0x000fe4000f8e0200 */
[----:B------:R-:W-:Y:S01]  /*1f60*/  FMUL.FTZ R0, R5, 1.4426950216293334961 ;  /* 0x3fb8aa3b05007820 */ /* 0x000fe20000410000 */
[----:B------:R-:W-:Y:S02]  /*1f70*/  IMAD R15, R3, UR8, RZ ;  /* 0x00000008030f7c24 */ /* 0x000fe4000f8e02ff */
[----:B------:R-:W-:Y:S02]  /*1f80*/  IMAD.IADD R13, R13, 0x1, R7 ;  /* 0x000000010d0d7824 */ /* 0x000fe400078e0207 */
[C---:B------:R-:W-:Y:S02]  /*1f90*/  IMAD R7, R6.reuse, UR9, R15 ;  /* 0x0000000906077c24 */ /* 0x040fe4000f8e020f */
[----:B------:R-:W-:Y:S01]  /*1fa0*/  IMAD.WIDE.U32 R12, R6, UR8, R12 ;  /* 0x00000008060c7c25 */ /* 0x000fe2000f8e000c */
[----:B------:R-:W-:-:S04]  /*1fb0*/  ULDC.64 UR8, c[0x0][0x2a0] ;  /* 0x0000a80000087ab9 */ /* 0x000fc80000000a00 */
[----:B------:R-:W-:Y:S02]  /*1fc0*/  IADD3 R7, R13, R7, RZ ;  /* 0x000000070d077210 */ /* 0x000fe40007ffe0ff */
[----:B------:R-:W-:-:S04]  /*1fd0*/  LEA R4, P1, R12, UR8, 0x2 ;  /* 0x000000080c047c11 */ /* 0x000fc8000f8210ff */
[----:B------:R-:W-:Y:S02]  /*1fe0*/  LEA.HI.X R5, R12, UR9, R7, 0x2, P1 ;  /* 0x000000090c057c11 */ /* 0x000fe400088f1407 */
[----:B------:R-:W-:-:S05]  /*1ff0*/  FSEL R7, R0, RZ, P0 ;  /* 0x000000ff00077208 */ /* 0x000fca0000000000 */
[----:B------:R1:W-:Y:S02]  /*2000*/  STG.E desc[UR4][R4.64], R7 ;  /* 0x0000000704007986 */ /* 0x0003e4000c101904 */
.L_x_3853:
[----:B------:R-:W-:Y:S05]  /*2010*/  BSYNC B0 ;  /* 0x0000000000007941 */ /* 0x000fea0003800000 */
.L_x_3852:
[----:B------:R-:W-:Y:S01]  /*2020*/  ULDC.64 UR10, c[0x0][0x2e8] ;  /* 0x0000ba00000a7ab9 */ /* 0x000fe20000000a00 */
[----:B------:R-:W-:Y:S01]  /*2030*/  ULDC.64 UR8, c[0x0][0x2d8] ;  /* 0x0000b60000087ab9 */ /* 0x000fe20000000a00 */
[----:B------:R-:W-:Y:S01]  /*2040*/  ISETP.NE.U32.AND P0, PT, RZ, UR10, PT ;  /* 0x0000000aff007c0c */ /* 0x000fe2000bf05070 */
[----:B------:R-:W-:Y:S02]  /*2050*/  IMAD R3, R3, UR8, RZ ;  /* 0x0000000803037c24 */ /* 0x000fe4000f8e02ff */
[----:B------:R-:W-:Y:S01]  /*2060*/  IMAD.MOV.U32 R10, RZ, RZ, R8 ;  /* 0x000000ffff0a7224 */ /* 0x000fe200078e0008 */
[----:B------:R-:W-:Y:S01]  /*2070*/  ISETP.NE.AND.EX P0, PT, RZ, UR11, PT, P0 ;  /* 0x0000000bff007c0c */ /* 0x000fe2000bf05300 */
[C---:B------:R-:W-:Y:S02]  /*2080*/  IMAD R3, R6.reuse, UR9, R3 ;  /* 0x0000000906037c24 */ /* 0x040fe4000f8e0203 */
[----:B------:R-:W-:Y:S01]  /*2090*/  IMAD.WIDE.U32 R10, R6, UR8, R10 ;  /* 0x00000008060a7c25 */ /* 0x000fe2000f8e000a */
[----:B------:R-:W-:Y:S01]  /*20a0*/  ISETP.NE.OR P0, PT, R59, RZ, !P0 ;  /* 0x000000ff3b00720c */ /* 0x000fe20004705670 */
[----:B------:R-:W-:-:S02]  /*20b0*/  ULDC.64 UR8, c[0x0][0x2b8] ;  /* 0x0000ae0000087ab9 */ /* 0x000fc40000000a00 */
[----:B------:R-:W-:Y:S02]  /*20c0*/  LEA R2, P1, R10, UR8, 0x2 ;  /* 0x000000080a027c11 */ /* 0x000fe4000f8210ff */
[----:B------:R-:W-:-:S04]  /*20d0*/  IADD3 R3, R11, R3, RZ ;  /* 0x000000030b037210 */ /* 0x000fc80007ffe0ff */
[----:B------:R-:W-:-:S05]  /*20e0*/  LEA.HI.X R3, R10, UR9, R3, 0x2, P1 ;  /* 0x000000090a037c11 */ /* 0x000fca00088f1403 */
        /* <DEDUP_REMOVED lines=13> */
[----:B------:R-:W3:Y:S08]  /*21c0*/  LDC R0, c[0x0][0x2e0] ;  /* 0x0000b800ff007b82 */ /* 0x000ef00000000800 */
[----:B-1----:R-:W1:Y:S08]  /*21d0*/  LDC R4, c[0x0][0x220] ;  /* 0x00008800ff047b82 */ /* 0x002e700000000800 */
[----:B--2---:R-:W2:Y:S01]  /*21e0*/  LDC.64 R2, c[0x0][0x2e8] ;  /* 0x0000ba00ff027b82 */ /* 0x004ea20000000a00 */
[----:B---3--:R-:W-:-:S04]  /*21f0*/  IMAD R61, R61, R0, R66 ;  /* 0x000000003d3d7224 */ /* 0x008fc800078e0242 */
[----:B-1----:R-:W-:-:S04]  /*2200*/  IMAD R61, R61, R4, UR6 ;  /* 0x000000063d3d7e24 */ /* 0x002fc8000f8e0204 */
[----:B--2---:R-:W-:-:S05]  /*2210*/  IMAD.WIDE R2, R61, 0x4, R2 ;  /* 0x000000043d027825 */ /* 0x004fca00078e0202 */
[----:B------:R-:W-:Y:S01]  /*2220*/  STG.E desc[UR4][R2.64], RZ ;  /* 0x000000ff02007986 */ /* 0x000fe2000c101904 */
[----:B------:R-:W-:Y:S05]  /*2230*/  EXIT ;  /* 0x000000000000794d */ /* 0x000fea0003800000 */
.L_x_3854:
        /* <DEDUP_REMOVED lines=12> */
.L_x_3882:


//--------------------- .nv.global.init           --------------------------
	.section	.nv.global.init,"aw",@progbits
.nv.global.init:
	.type		$str$23,@object
	.size		$str$23,($str$24 - $str$23)
$str$23:
        /*0000*/ 	.byte	0x28, 0x61, 0x64, 0x64, 0x72, 0x65, 0x73, 0x73, 0x20, 0x26, 0x20, 0x6d, 0x61, 0x73, 0x6b, 0x29
        /*0010*/ 	.byte	0x20, 0x3d, 0x3d, 0x20, 0x30, 0x00
	.type		$str$24,@object
	.size		$str$24,(__unnamed_4 - $str$24)
$str$24:
        /*0016*/ 	.byte	0x2f, 0x74, 0x6d, 0x70, 0x2f, 0x6f, 0x73, 0x73, 0x5f, 0x6b, 0x65, 0x72, 0x6e, 0x65, 0x6c, 0x73
        /*0026*/ 	.byte	0x5f, 0x73, 0x72, 0x63, 0x2f, 0x66, 0x6c, 0x61, 0x73, 0x68, 0x5f, 0x61, 0x74, 0x74, 0x65, 0x6e
        /*0036*/ 	.byte	0x74, 0x69, 0x6f, 0x6e, 0x2f, 0x63, 0x73, 0x72, 0x63, 0x2f, 0x63, 0x75, 0x74, 0x6c, 0x61, 0x73
        /*0046*/ 	.byte	0x73, 0x2f, 0x69, 0x6e, 0x63, 0x6c, 0x75, 0x64, 0x65, 0x2f, 0x63, 0x75, 0x74, 0x65, 0x2f, 0x70
        /*0056*/ 	.byte	0x6f, 0x69, 0x6e, 0x74, 0x65, 0x72, 0x5f, 0x66, 0x6c, 0x61, 0x67, 0x67, 0x65, 0x64, 0x2e, 0x68
        /*0066*/ 	.byte	0x70, 0x70, 0x00
	.type		__unnamed_4,@object
	.size		__unnamed_4,(__unnamed_2 - __unnamed_4)
__unnamed_4:
        /*0069*/ 	.byte	0x61, 0x75, 0x74, 0x6f, 0x20, 0x63, 0x75, 0x74, 0x65, 0x3a, 0x3a, 0x61, 0x73, 0x5f, 0x70, 0x6f
        /* <DEDUP_REMOVED lines=19> */
        /*01a9*/ 	.byte	0x74, 0x65, 0x3a, 0x3a, 0x43, 0x3c, 0x36, 0x34, 0x3e, 0x3e, 0x3e, 0x3e, 0x5d, 0x00
	.type		__unnamed_2,@object
	.size		__unnamed_2,(__unnamed_3 - __unnamed_2)
__unnamed_2:
        /* <DEDUP_REMOVED lines=22> */
        /*0317*/ 	.byte	0x3e, 0x3e, 0x3e, 0x3e, 0x20, 0x26, 0x5d, 0x00
	.type		__unnamed_3,@object
	.size		__unnamed_3,(__unnamed_1 - __unnamed_3)
__unnamed_3:
        /* <DEDUP_REMOVED lines=24> */
        /*049f*/ 	.byte	0x5d, 0x00
	.type		__unnamed_1,@object
	.size		__unnamed_1,(.L_0 - __unnamed_1)
__unnamed_1:
        /* <DEDUP_REMOVED lines=28> */
        /*0661*/ 	.byte	0x3a, 0x43, 0x3c, 0x30, 0x3e, 0x3e, 0x3e, 0x3e, 0x3e, 0x20, 0x26, 0x5d, 0x00
.L_0:


//--------------------- .nv.shared._ZN7cutlass13device_kernelIN5flash11enable_sm90INS1_16FlashAttnBwdSm90INS1_25CollectiveMainloopBwdSm90ILi2ELi1ELi1EN4cute5tupleIJNS5_1CILi1EEES8_S8_EEENS6_IJNS7_ILi64EEENS7_ILi96EEENS7_ILi192EEEEEENS_10bfloat16_tEfNS_4arch4Sm90ELb0ELb0ELb0ELb0ELb0ELb0ELb1ELb0ELi3ELi1ELi1ELi1ELb0EEENS1_21CollectiveEpilogueBwdISD_SE_SG_Li384ELb0ELb1ELi3EEENS1_19SingleTileSchedulerILb0ELb0ELb0ELi96EEEEEEEEEvNT_6ParamsE --------------------------
	.section	.nv.shared._ZN7cutlass13device_kernelIN5flash11enable_sm90INS1_16FlashAttnBwdSm90INS1_25CollectiveMainloopBwdSm90ILi2ELi1ELi1EN4cute5tupleIJNS5_1CILi1EEES8_S8_EEENS6_IJNS7_ILi64EEENS7_ILi96EEENS7_ILi192EEEEEENS_10bfloat16_tEfNS_4arch4Sm90ELb0ELb0ELb0ELb0ELb0ELb0ELb1ELb0ELi3ELi1ELi1ELi1ELb0EEENS1_21CollectiveEpilogueBwdISD_SE_SG_Li384ELb0ELb1ELi3EEENS1_19SingleTileSchedulerILb0ELb0ELb0ELi96EEEEEEEEEvNT_6ParamsE,"aw",@nobits
	.sectionflags	@""
	.align	16
	.zero		1024


//--------------------- .nv.shared.reserved.0     --------------------------
	.section	.nv.shared.reserved.0,"aw",@nobits
	.weak		__nv_reservedSMEM_offset_0_alias
	.size		__nv_reservedSMEM_offset_0_alias, 0, 0
	.other		__nv_reservedSMEM_offset_0_alias,@"STO_CUDA_RESERVED_SHARED STV_DEFAULT"
__nv_reservedSMEM_offset_0_alias:
	.zero		0


//--------------------- .nv.global                --------------------------
	.section	.nv.global,"aw",@nobits
.nv.global:
	.type		_ZN66_INTERNAL_1b5186a0_30_flash_bwd_hdim192_bf16_sm90_cu_18e39b8a_30064cute1_E,@object
	.size		_ZN66_INTERNAL_1b5186a0_30_flash_bwd_hdim192_bf16_sm90_cu_18e39b8a_30064cute1_E,(_ZN66_INTERNAL_1b5186a0_30_flash_bwd_hdim192_bf16_sm90_cu_18e39b8a_30064cuda3std3__45__cpo6cbeginE - _ZN66_INTERNAL_1b5186a0_30_flash_bwd_hdim192_bf16_sm90_cu_18e39b8a_30064cute1_E)
_ZN66_INTERNAL_1b5186a0_30_flash_bwd_hdim192_bf16_sm90_cu_18e39b8a_30064cute1_E:
	.zero		1
	.type		_ZN66_INTERNAL_1b5186a0_30_flash_bwd_hdim192_bf16_sm90_cu_18e39b8a_30064cuda3std3__45__cpo6cbeginE,@object
	.size		_ZN66_INTERNAL_1b5186a0_30_flash_bwd_hdim192_bf16_sm90_cu_18e39b8a_30064cuda3std3__45__cpo6cbeginE,(_ZN66_INTERNAL_1b5186a0_30_flash_bwd_hdim192_bf16_sm90_cu_18e39b8a_30064cuda3std3__48in_placeE - _ZN66_INTERNAL_1b5186a0_30_flash_bwd_hdim192_bf16_sm90_cu_18e39b8a_30064cuda3std3__45__cpo6cbeginE)
_ZN66_INTERNAL_1b5186a0_30_flash_bwd_hdim192_bf16_sm90_cu_18e39b8a_30064cuda3std3__45__cpo6cbeginE:
	.zero		1
	.type		_ZN66_INTERNAL_1b5186a0_30_flash_bwd_hdim192_bf16_sm90_cu_18e39b8a_30064cuda3std3__48in_placeE,@object
	.size		_ZN66_INTERNAL_1b5186a0_30_flash_bwd_hdim192_bf16_sm90_cu_18e39b8a_30064cuda3std3__48in_placeE,(_ZN66_INTERNAL_1b5186a0_30_flash_bwd_hdim192_bf16_sm90_cu_18e39b8a_30064cuda3std6ranges3__45__cpo9iter_moveE - _ZN66_INTERNAL_1b5186a0_30_flash_bwd_hdim192_bf16_sm90_cu_18e39b8a_30064cuda3std3__48in_placeE)
_ZN66_INTERNAL_1b5186a0_30_flash_bwd_hdim192_bf16_sm90_cu_18e39b8a_30064cuda3std3__48in_placeE:
	.zero		1
	.type		_ZN66_INTERNAL_1b5186a0_30_flash_bwd_hdim192_bf16_sm90_cu_18e39b8a_30064cuda3std6ranges3__45__cpo9iter_moveE,@object
	.size		_ZN66_INTERNAL_1b5186a0_30_flash_bwd_hdim192_bf16_sm90_cu_18e39b8a_30064cuda3std6ranges3__45__cpo9iter_moveE,(_ZN66_INTERNAL_1b5186a0_30_flash_bwd_hdim192_bf16_sm90_cu_18e39b8a_30064cuda3std3__45__cpo5beginE - _ZN66_INTERNAL_1b5186a0_30_flash_bwd_hdim192_bf16_sm90_cu_18e39b8a_30064cuda3std6ranges3__45__cpo9iter_moveE)
_ZN66_INTERNAL_1b5186a0_30_flash_bwd_hdim192_bf16_sm90_cu_18e39b8a_30064cuda3std6ranges3__45__cpo9iter_moveE:
	.zero		1
	.type		_ZN66_INTERNAL_1b5186a0_30_flash_bwd_hdim192_bf16_sm90_cu_18e39b8a_30064cuda3std3__45__cpo5beginE,@object
	.size		_ZN66_INTERNAL_1b5186a0_30_flash_bwd_hdim192_bf16_sm90_cu_18e39b8a_30064cuda3std3__45__cpo5beginE,(_ZN66_INTERNAL_1b5186a0_30_flash_bwd_hdim192_bf16_sm90_cu_18e39b8a_30064cuda3std3__468_GLOBAL__N__1b5186a0_30_flash_bwd_hdim192_bf16_sm90_cu_18e39b8a_30066ignoreE - _ZN66_INTERNAL_1b5186a0_30_flash_bwd_hdim192_bf16_sm90_cu_18e39b8a_30064cuda3std3__45__cpo5beginE)
_ZN66_INTERNAL_1b5186a0_30_flash_bwd_hdim192_bf16_sm90_cu_18e39b8a_30064cuda3std3__45__cpo5beginE:
	.zero		1
	.type		_ZN66_INTERNAL_1b5186a0_30_flash_bwd_hdim192_bf16_sm90_cu_18e39b8a_30064cuda3std3__468_GLOBAL__N__1b5186a0_30_flash_bwd_hdim192_bf16_sm90_cu_18e39b8a_30066ignoreE,@object
	.size		_ZN66_INTERNAL_1b5186a0_30_flash_bwd_hdim192_bf16_sm90_cu_18e39b8a_30064cuda3std3__468_GLOBAL__N__1b5186a0_30_flash_bwd_hdim192_bf16_sm90_cu_18e39b8a_30066ignoreE,(_ZN66_INTERNAL_1b5186a0_30_flash_bwd_hdim192_bf16_sm90_cu_18e39b8a_30064cute7productE - _ZN66_INTERNAL_1b5186a0_30_flash_bwd_hdim192_bf16_sm90_cu_18e39b8a_30064cuda3std3__468_GLOBAL__N__1b5186a0_30_flash_bwd_hdim192_bf16_sm90_cu_18e39b8a_30066ignoreE)
_ZN66_INTERNAL_1b5186a0_30_flash_bwd_hdim192_bf16_sm90_cu_18e39b8a_30064cuda3std3__468_GLOBAL__N__1b5186a0_30_flash_bwd_hdim192_bf16_sm90_cu_18e39b8a_30066ignoreE:
	.zero		1
	.type		_ZN66_INTERNAL_1b5186a0_30_flash_bwd_hdim192_bf16_sm90_cu_18e39b8a_30064cute7productE,@object
	.size		_ZN66_INTERNAL_1b5186a0_30_flash_bwd_hdim192_bf16_sm90_cu_18e39b8a_30064cute7productE,(_ZN66_INTERNAL_1b5186a0_30_flash_bwd_hdim192_bf16_sm90_cu_18e39b8a_30064cuda3std3__45__cpo3endE - _ZN66_INTERNAL_1b5186a0_30_flash_bwd_hdim192_bf16_sm90_cu_18e39b8a_30064cute7productE)
_ZN66_INTERNAL_1b5186a0_30_flash_bwd_hdim192_bf16_sm90_cu_18e39b8a_30064cute7productE:
	.zero		1
	.type		_ZN66_INTERNAL_1b5186a0_30_flash_bwd_hdim192_bf16_sm90_cu_18e39b8a_30064cuda3std3__45__cpo3endE,@object
	.size		_ZN66_INTERNAL_1b5186a0_30_flash_bwd_hdim192_bf16_sm90_cu_18e39b8a_30064cuda3std3__45__cpo3endE,(_ZN66_INTERNAL_1b5186a0_30_flash_bwd_hdim192_bf16_sm90_cu_18e39b8a_30064cuda3std3__419piecewise_constructE - _ZN66_INTERNAL_1b5186a0_30_flash_bwd_hdim192_bf16_sm90_cu_18e39b8a_30064cuda3std3__45__cpo3endE)
_ZN66_INTERNAL_1b5186a0_30_flash_bwd_hdim192_bf16_sm90_cu_18e39b8a_30064cuda3std3__45__cpo3endE:
	.zero		1
	.type		_ZN66_INTERNAL_1b5186a0_30_flash_bwd_hdim192_bf16_sm90_cu_18e39b8a_30064cuda3std3__419piecewise_constructE,@object
	.size		_ZN66_INTERNAL_1b5186a0_30_flash_bwd_hdim192_bf16_sm90_cu_18e39b8a_30064cuda3std3__419piecewise_constructE,(_ZN66_INTERNAL_1b5186a0_30_flash_bwd_hdim192_bf16_sm90_cu_18e39b8a_30064cuda3std3__45__cpo4cendE - _ZN66_INTERNAL_1b5186a0_30_flash_bwd_hdim192_bf16_sm90_cu_18e39b8a_30064cuda3std3__419piecewise_constructE)
_ZN66_INTERNAL_1b5186a0_30_flash_bwd_hdim192_bf16_sm90_cu_18e39b8a_30064cuda3std3__419piecewise_constructE:
	.zero		1
	.type		_ZN66_INTERNAL_1b5186a0_30_flash_bwd_hdim192_bf16_sm90_cu_18e39b8a_30064cuda3std3__45__cpo4cendE,@object
	.size		_ZN66_INTERNAL_1b5186a0_30_flash_bwd_hdim192_bf16_sm90_cu_18e39b8a_30064cuda3std3__45__cpo4cendE,(_ZN66_INTERNAL_1b5186a0_30_flash_bwd_hdim192_bf16_sm90_cu_18e39b8a_30064cuda3std6ranges3__45__cpo4swapE - _ZN66_INTERNAL_1b5186a0_30_flash_bwd_hdim192_bf16_sm90_cu_18e39b8a_30064cuda3std3__45__cpo4cendE)
_ZN66_INTERNAL_1b5186a0_30_flash_bwd_hdim192_bf16_sm90_cu_18e39b8a_30064cuda3std3__45__cpo4cendE:
	.zero		1
	.type		_ZN66_INTERNAL_1b5186a0_30_flash_bwd_hdim192_bf16_sm90_cu_18e39b8a_30064cuda3std6ranges3__45__cpo4swapE,@object
	.size		_ZN66_INTERNAL_1b5186a0_30_flash_bwd_hdim192_bf16_sm90_cu_18e39b8a_30064cuda3std6ranges3__45__cpo4swapE,(.L_11 - _ZN66_INTERNAL_1b5186a0_30_flash_bwd_hdim192_bf16_sm90_cu_18e39b8a_30064cuda3std6ranges3__45__cpo4swapE)
_ZN66_INTERNAL_1b5186a0_30_flash_bwd_hdim192_bf16_sm90_cu_18e39b8a_30064cuda3std6ranges3__45__cpo4swapE:
	.zero		1
.L_11:


//--------------------- .nv.shared._ZN7cutlass13device_kernelIN5flash11enable_sm90INS1_16FlashAttnBwdSm90INS1_25CollectiveMainloopBwdSm90ILi2ELi1ELi1EN4cute5tupleIJNS5_1CILi1EEES8_S8_EEENS6_IJNS7_ILi64EEENS7_ILi96EEENS7_ILi192EEEEEENS_10bfloat16_tEfNS_4arch4Sm90ELb0ELb0ELb0ELb0ELb1ELb0ELb1ELb0ELi3ELi1ELi1ELi1ELb0EEENS1_21CollectiveEpilogueBwdISD_SE_SG_Li384ELb0ELb1ELi3EEENS1_19SingleTileSchedulerILb0ELb0ELb0ELi96EEEEEEEEEvNT_6ParamsE --------------------------
	.section	.nv.shared._ZN7cutlass13device_kernelIN5flash11enable_sm90INS1_16FlashAttnBwdSm90INS1_25CollectiveMainloopBwdSm90ILi2ELi1ELi1EN4cute5tupleIJNS5_1CILi1EEES8_S8_EEENS6_IJNS7_ILi64EEENS7_ILi96EEENS7_ILi192EEEEEENS_10bfloat16_tEfNS_4arch4Sm90ELb0ELb0ELb0ELb0ELb1ELb0ELb1ELb0ELi3ELi1ELi1ELi1ELb0EEENS1_21CollectiveEpilogueBwdISD_SE_SG_Li384ELb0ELb1ELi3EEENS1_19SingleTileSchedulerILb0ELb0ELb0ELi96EEEEEEEEEvNT_6ParamsE,"aw",@nobits
	.sectionflags	@""
	.align	16
	.zero		1024


//--------------------- .nv.shared._ZN7cutlass13device_kernelIN5flash11enable_sm90INS1_16FlashAttnBwdSm90INS1_25CollectiveMainloopBwdSm90ILi2ELi1ELi1EN4cute5tupleIJNS5_1CILi1EEES8_S8_EEENS6_IJNS7_ILi64EEENS7_ILi96EEENS7_ILi192EEEEEENS_10bfloat16_tEfNS_4arch4Sm90ELb0ELb0ELb0ELb0ELb0ELb0ELb1ELb0ELi3ELi1ELi1ELi1ELb0EEENS1_24CollectiveEpilogueBwdGQAISD_fSG_Li384ELb0ELb0EEENS1_19SingleTileSchedulerILb0ELb0ELb0ELi96EEEEEEEEEvNT_6ParamsE --------------------------
	.section	.nv.shared._ZN7cutlass13device_kernelIN5flash11enable_sm90INS1_16FlashAttnBwdSm90INS1_25CollectiveMainloopBwdSm90ILi2ELi1ELi1EN4cute5tupleIJNS5_1CILi1EEES8_S8_EEENS6_IJNS7_ILi64EEENS7_ILi96EEENS7_ILi192EEEEEENS_10bfloat16_tEfNS_4arch4Sm90ELb0ELb0ELb0ELb0ELb0ELb0ELb1ELb0ELi3ELi1ELi1ELi1ELb0EEENS1_24CollectiveEpilogueBwdGQAISD_fSG_Li384ELb0ELb0EEENS1_19SingleTileSchedulerILb0ELb0ELb0ELi96EEEEEEEEEvNT_6ParamsE,"aw",@nobits
	.sectionflags	@""
	.align	16
	.zero		1024


//--------------------- .nv.shared._ZN7cutlass13device_kernelIN5flash11enable_sm90INS1_16FlashAttnBwdSm90INS1_25CollectiveMainloopBwdSm90ILi2ELi1ELi1EN4cute5tupleIJNS5_1CILi1EEES8_S8_EEENS6_IJNS7_ILi64EEENS7_ILi96EEENS7_ILi192EEEEEENS_10bfloat16_tEfNS_4arch4Sm90ELb0ELb0ELb0ELb0ELb1ELb0ELb1ELb0ELi3ELi1ELi1ELi1ELb0EEENS1_24CollectiveEpilogueBwdGQAISD_fSG_Li384ELb0ELb1EEENS1_19SingleTileSchedulerILb0ELb0ELb0ELi96EEEEEEEEEvNT_6ParamsE --------------------------
	.section	.nv.shared._ZN7cutlass13device_kernelIN5flash11enable_sm90INS1_16FlashAttnBwdSm90INS1_25CollectiveMainloopBwdSm90ILi2ELi1ELi1EN4cute5tupleIJNS5_1CILi1EEES8_S8_EEENS6_IJNS7_ILi64EEENS7_ILi96EEENS7_ILi192EEEEEENS_10bfloat16_tEfNS_4arch4Sm90ELb0ELb0ELb0ELb0ELb1ELb0ELb1ELb0ELi3ELi1ELi1ELi1ELb0EEENS1_24CollectiveEpilogueBwdGQAISD_fSG_Li384ELb0ELb1EEENS1_19SingleTileSchedulerILb0ELb0ELb0ELi96EEEEEEEEEvNT_6ParamsE,"aw",@nobits
	.sectionflags	@""
	.align	16
	.zero		1024


//--------------------- .nv.shared._ZN7cutlass13device_kernelIN5flash11enable_sm90INS1_16FlashAttnBwdSm90INS1_25CollectiveMainloopBwdSm90ILi2ELi1ELi1EN4cute5tupleIJNS5_1CILi1EEES8_S8_EEENS6_IJNS7_ILi64EEENS7_ILi96EEENS7_ILi192EEEEEENS_10bfloat16_tEfNS_4arch4Sm90ELb0ELb0ELb0ELb1ELb0ELb0ELb1ELb0ELi3ELi1ELi1ELi1ELb0EEENS1_21CollectiveEpilogueBwdISD_SE_SG_Li384ELb1ELb1ELi3EEENS1_19SingleTileSchedulerILb1ELb0ELb0ELi96EEEEEEEEEvNT_6ParamsE --------------------------
	.section	.nv.shared._ZN7cutlass13device_kernelIN5flash11enable_sm90INS1_16FlashAttnBwdSm90INS1_25CollectiveMainloopBwdSm90ILi2ELi1ELi1EN4cute5tupleIJNS5_1CILi1EEES8_S8_EEENS6_IJNS7_ILi64EEENS7_ILi96EEENS7_ILi192EEEEEENS_10bfloat16_tEfNS_4arch4Sm90ELb0ELb0ELb0ELb1ELb0ELb0ELb1ELb0ELi3ELi1ELi1ELi1ELb0EEENS1_21CollectiveEpilogueBwdISD_SE_SG_Li384ELb1ELb1ELi3EEENS1_19SingleTileSchedulerILb1ELb0ELb0ELi96EEEEEEEEEvNT_6ParamsE,"aw",@nobits
	.sectionflags	@""
	.align	16
	.zero		1024


//--------------------- .nv.shared._ZN7cutlass13device_kernelIN5flash11enable_sm90INS1_16FlashAttnBwdSm90INS1_25CollectiveMainloopBwdSm90ILi2ELi1ELi1EN4cute5tupleIJNS5_1CILi1EEES8_S8_EEENS6_IJNS7_ILi64EEENS7_ILi96EEENS7_ILi192EEEEEENS_10bfloat16_tEfNS_4arch4Sm90ELb0ELb0ELb0ELb1ELb1ELb0ELb1ELb0ELi3ELi1ELi1ELi1ELb0EEENS1_21CollectiveEpilogueBwdISD_SE_SG_Li384ELb1ELb1ELi3EEENS1_19SingleTileSchedulerILb1ELb0ELb0ELi96EEEEEEEEEvNT_6ParamsE --------------------------
	.section	.nv.shared._ZN7cutlass13device_kernelIN5flash11enable_sm90INS1_16FlashAttnBwdSm90INS1_25CollectiveMainloopBwdSm90ILi2ELi1ELi1EN4cute5tupleIJNS5_1CILi1EEES8_S8_EEENS6_IJNS7_ILi64EEENS7_ILi96EEENS7_ILi192EEEEEENS_10bfloat16_tEfNS_4arch4Sm90ELb0ELb0ELb0ELb1ELb1ELb0ELb1ELb0ELi3ELi1ELi1ELi1ELb0EEENS1_21CollectiveEpilogueBwdISD_SE_SG_Li384ELb1ELb1ELi3EEENS1_19SingleTileSchedulerILb1ELb0ELb0ELi96EEEEEEEEEvNT_6ParamsE,"aw",@nobits
	.sectionflags	@""
	.align	16
	.zero		1024


//--------------------- .nv.shared._ZN7cutlass13device_kernelIN5flash11enable_sm90INS1_16FlashAttnBwdSm90INS1_25CollectiveMainloopBwdSm90ILi2ELi1ELi1EN4cute5tupleIJNS5_1CILi1EEES8_S8_EEENS6_IJNS7_ILi64EEENS7_ILi96EEENS7_ILi192EEEEEENS_10bfloat16_tEfNS_4arch4Sm90ELb0ELb0ELb0ELb1ELb0ELb0ELb1ELb0ELi3ELi1ELi1ELi1ELb0EEENS1_24CollectiveEpilogueBwdGQAISD_fSG_Li384ELb1ELb0EEENS1_19SingleTileSchedulerILb1ELb0ELb0ELi96EEEEEEEEEvNT_6ParamsE --------------------------
	.section	.nv.shared._ZN7cutlass13device_kernelIN5flash11enable_sm90INS1_16FlashAttnBwdSm90INS1_25CollectiveMainloopBwdSm90ILi2ELi1ELi1EN4cute5tupleIJNS5_1CILi1EEES8_S8_EEENS6_IJNS7_ILi64EEENS7_ILi96EEENS7_ILi192EEEEEENS_10bfloat16_tEfNS_4arch4Sm90ELb0ELb0ELb0ELb1ELb0ELb0ELb1ELb0ELi3ELi1ELi1ELi1ELb0EEENS1_24CollectiveEpilogueBwdGQAISD_fSG_Li384ELb1ELb0EEENS1_19SingleTileSchedulerILb1ELb0ELb0ELi96EEEEEEEEEvNT_6ParamsE,"aw",@nobits
	.sectionflags	@""
	.align	16
	.zero		1024


//--------------------- .nv.shared._ZN7cutlass13device_kernelIN5flash11enable_sm90INS1_16FlashAttnBwdSm90INS1_25CollectiveMainloopBwdSm90ILi2ELi1ELi1EN4cute5tupleIJNS5_1CILi1EEES8_S8_EEENS6_IJNS7_ILi64EEENS7_ILi96EEENS7_ILi192EEEEEENS_10bfloat16_tEfNS_4arch4Sm90ELb0ELb0ELb0ELb1ELb1ELb0ELb1ELb0ELi3ELi1ELi1ELi1ELb0EEENS1_24CollectiveEpilogueBwdGQAISD_fSG_Li384ELb1ELb1EEENS1_19SingleTileSchedulerILb1ELb0ELb0ELi96EEEEEEEEEvNT_6ParamsE --------------------------
	.section	.nv.shared._ZN7cutlass13device_kernelIN5flash11enable_sm90INS1_16FlashAttnBwdSm90INS1_25CollectiveMainloopBwdSm90ILi2ELi1ELi1EN4cute5tupleIJNS5_1CILi1EEES8_S8_EEENS6_IJNS7_ILi64EEENS7_ILi96EEENS7_ILi192EEEEEENS_10bfloat16_tEfNS_4arch4Sm90ELb0ELb0ELb0ELb1ELb1ELb0ELb1ELb0ELi3ELi1ELi1ELi1ELb0EEENS1_24CollectiveEpilogueBwdGQAISD_fSG_Li384ELb1ELb1EEENS1_19SingleTileSchedulerILb1ELb0ELb0ELi96EEEEEEEEEvNT_6ParamsE,"aw",@nobits
	.sectionflags	@""
	.align	16
	.zero		1024


//--------------------- .nv.shared._ZN7cutlass13device_kernelIN5flash11enable_sm90INS1_16FlashAttnBwdSm90INS1_25CollectiveMainloopBwdSm90ILi2ELi1ELi1EN4cute5tupleIJNS5_1CILi1EEES8_S8_EEENS6_IJNS7_ILi64EEENS7_ILi96EEENS7_ILi192EEEEEENS_10bfloat16_tEfNS_4arch4Sm90ELb0ELb1ELb0ELb0ELb0ELb0ELb1ELb0ELi3ELi1ELi1ELi1ELb0EEENS1_21CollectiveEpilogueBwdISD_SE_SG_Li384ELb0ELb1ELi3EEENS1_19SingleTileSchedulerILb0ELb0ELb0ELi96EEEEEEEEEvNT_6ParamsE --------------------------
	.section	.nv.shared._ZN7cutlass13device_kernelIN5flash11enable_sm90INS1_16FlashAttnBwdSm90INS1_25CollectiveMainloopBwdSm90ILi2ELi1ELi1EN4cute5tupleIJNS5_1CILi1EEES8_S8_EEENS6_IJNS7_ILi64EEENS7_ILi96EEENS7_ILi192EEEEEENS_10bfloat16_tEfNS_4arch4Sm90ELb0ELb1ELb0ELb0ELb0ELb0ELb1ELb0ELi3ELi1ELi1ELi1ELb0EEENS1_21CollectiveEpilogueBwdISD_SE_SG_Li384ELb0ELb1ELi3EEENS1_19SingleTileSchedulerILb0ELb0ELb0ELi96EEEEEEEEEvNT_6ParamsE,"aw",@nobits
	.sectionflags	@""
	.align	16
	.zero		1024


//--------------------- .nv.shared._ZN7cutlass13device_kernelIN5flash11enable_sm90INS1_16FlashAttnBwdSm90INS1_25CollectiveMainloopBwdSm90ILi2ELi1ELi1EN4cute5tupleIJNS5_1CILi1EEES8_S8_EEENS6_IJNS7_ILi64EEENS7_ILi96EEENS7_ILi192EEEEEENS_10bfloat16_tEfNS_4arch4Sm90ELb0ELb1ELb0ELb0ELb1ELb0ELb1ELb0ELi3ELi1ELi1ELi1ELb0EEENS1_21CollectiveEpilogueBwdISD_SE_SG_Li384ELb0ELb1ELi3EEENS1_19SingleTileSchedulerILb0ELb0ELb0ELi96EEEEEEEEEvNT_6ParamsE --------------------------
	.section	.nv.shared._ZN7cutlass13device_kernelIN5flash11enable_sm90INS1_16FlashAttnBwdSm90INS1_25CollectiveMainloopBwdSm90ILi2ELi1ELi1EN4cute5tupleIJNS5_1CILi1EEES8_S8_EEENS6_IJNS7_ILi64EEENS7_ILi96EEENS7_ILi192EEEEEENS_10bfloat16_tEfNS_4arch4Sm90ELb0ELb1ELb0ELb0ELb1ELb0ELb1ELb0ELi3ELi1ELi1ELi1ELb0EEENS1_21CollectiveEpilogueBwdISD_SE_SG_Li384ELb0ELb1ELi3EEENS1_19SingleTileSchedulerILb0ELb0ELb0ELi96EEEEEEEEEvNT_6ParamsE,"aw",@nobits
	.sectionflags	@""
	.align	16
	.zero		1024


//--------------------- .nv.shared._ZN7cutlass13device_kernelIN5flash11enable_sm90INS1_16FlashAttnBwdSm90INS1_25CollectiveMainloopBwdSm90ILi2ELi1ELi1EN4cute5tupleIJNS5_1CILi1EEES8_S8_EEENS6_IJNS7_ILi64EEENS7_ILi96EEENS7_ILi192EEEEEENS_10bfloat16_tEfNS_4arch4Sm90ELb0ELb1ELb0ELb0ELb0ELb0ELb1ELb0ELi3ELi1ELi1ELi1ELb0EEENS1_24CollectiveEpilogueBwdGQAISD_fSG_Li384ELb0ELb0EEENS1_19SingleTileSchedulerILb0ELb0ELb0ELi96EEEEEEEEEvNT_6ParamsE --------------------------
	.section	.nv.shared._ZN7cutlass13device_kernelIN5flash11enable_sm90INS1_16FlashAttnBwdSm90INS1_25CollectiveMainloopBwdSm90ILi2ELi1ELi1EN4cute5tupleIJNS5_1CILi1EEES8_S8_EEENS6_IJNS7_ILi64EEENS7_ILi96EEENS7_ILi192EEEEEENS_10bfloat16_tEfNS_4arch4Sm90ELb0ELb1ELb0ELb0ELb0ELb0ELb1ELb0ELi3ELi1ELi1ELi1ELb0EEENS1_24CollectiveEpilogueBwdGQAISD_fSG_Li384ELb0ELb0EEENS1_19SingleTileSchedulerILb0ELb0ELb0ELi96EEEEEEEEEvNT_6ParamsE,"aw",@nobits
	.sectionflags	@""
	.align	16
	.zero		1024


//--------------------- .nv.shared._ZN7cutlass13device_kernelIN5flash11enable_sm90INS1_16FlashAttnBwdSm90INS1_25CollectiveMainloopBwdSm90ILi2ELi1ELi1EN4cute5tupleIJNS5_1CILi1EEES8_S8_EEENS6_IJNS7_ILi64EEENS7_ILi96EEENS7_ILi192EEEEEENS_10bfloat16_tEfNS_4arch4Sm90ELb0ELb1ELb0ELb0ELb1ELb0ELb1ELb0ELi3ELi1ELi1ELi1ELb0EEENS1_24CollectiveEpilogueBwdGQAISD_fSG_Li384ELb0ELb1EEENS1_19SingleTileSchedulerILb0ELb0ELb0ELi96EEEEEEEEEvNT_6ParamsE --------------------------
	.section	.nv.shared._ZN7cutlass13device_kernelIN5flash11enable_sm90INS1_16FlashAttnBwdSm90INS1_25CollectiveMainloopBwdSm90ILi2ELi1ELi1EN4cute5tupleIJNS5_1CILi1EEES8_S8_EEENS6_IJNS7_ILi64EEENS7_ILi96EEENS7_ILi192EEEEEENS_10bfloat16_tEfNS_4arch4Sm90ELb0ELb1ELb0ELb0ELb1ELb0ELb1ELb0ELi3ELi1ELi1ELi1ELb0EEENS1_24CollectiveEpilogueBwdGQAISD_fSG_Li384ELb0ELb1EEENS1_19SingleTileSchedulerILb0ELb0ELb0ELi96EEEEEEEEEvNT_6ParamsE,"aw",@nobits
	.sectionflags	@""
	.align	16
	.zero		1024


//--------------------- .nv.shared._ZN7cutlass13device_kernelIN5flash11enable_sm90INS1_16FlashAttnBwdSm90INS1_25CollectiveMainloopBwdSm90ILi2ELi1ELi1EN4cute5tupleIJNS5_1CILi1EEES8_S8_EEENS6_IJNS7_ILi64EEENS7_ILi96EEENS7_ILi192EEEEEENS_10bfloat16_tEfNS_4arch4Sm90ELb0ELb1ELb0ELb1ELb0ELb0ELb1ELb0ELi3ELi1ELi1ELi1ELb0EEENS1_21CollectiveEpilogueBwdISD_SE_SG_Li384ELb1ELb1ELi3EEENS1_19SingleTileSchedulerILb1ELb0ELb0ELi96EEEEEEEEEvNT_6ParamsE --------------------------
	.section	.nv.shared._ZN7cutlass13device_kernelIN5flash11enable_sm90INS1_16FlashAttnBwdSm90INS1_25CollectiveMainloopBwdSm90ILi2ELi1ELi1EN4cute5tupleIJNS5_1CILi1EEES8_S8_EEENS6_IJNS7_ILi64EEENS7_ILi96EEENS7_ILi192EEEEEENS_10bfloat16_tEfNS_4arch4Sm90ELb0ELb1ELb0ELb1ELb0ELb0ELb1ELb0ELi3ELi1ELi1ELi1ELb0EEENS1_21CollectiveEpilogueBwdISD_SE_SG_Li384ELb1ELb1ELi3EEENS1_19SingleTileSchedulerILb1ELb0ELb0ELi96EEEEEEEEEvNT_6ParamsE,"aw",@nobits
	.sectionflags	@""
	.align	16
	.zero		1024


//--------------------- .nv.shared._ZN7cutlass13device_kernelIN5flash11enable_sm90INS1_16FlashAttnBwdSm90INS1_25CollectiveMainloopBwdSm90ILi2ELi1ELi1EN4cute5tupleIJNS5_1CILi1EEES8_S8_EEENS6_IJNS7_ILi64EEENS7_ILi96EEENS7_ILi192EEEEEENS_10bfloat16_tEfNS_4arch4Sm90ELb0ELb1ELb0ELb1ELb1ELb0ELb1ELb0ELi3ELi1ELi1ELi1ELb0EEENS1_21CollectiveEpilogueBwdISD_SE_SG_Li384ELb1ELb1ELi3EEENS1_19SingleTileSchedulerILb1ELb0ELb0ELi96EEEEEEEEEvNT_6ParamsE --------------------------
	.section	.nv.shared._ZN7cutlass13device_kernelIN5flash11enable_sm90INS1_16FlashAttnBwdSm90INS1_25CollectiveMainloopBwdSm90ILi2ELi1ELi1EN4cute5tupleIJNS5_1CILi1EEES8_S8_EEENS6_IJNS7_ILi64EEENS7_ILi96EEENS7_ILi192EEEEEENS_10bfloat16_tEfNS_4arch4Sm90ELb0ELb1ELb0ELb1ELb1ELb0ELb1ELb0ELi3ELi1ELi1ELi1ELb0EEENS1_21CollectiveEpilogueBwdISD_SE_SG_Li384ELb1ELb1ELi3EEENS1_19SingleTileSchedulerILb1ELb0ELb0ELi96EEEEEEEEEvNT_6ParamsE,"aw",@nobits
	.sectionflags	@""
	.align	16
	.zero		1024


//--------------------- .nv.shared._ZN7cutlass13device_kernelIN5flash11enable_sm90INS1_16FlashAttnBwdSm90INS1_25CollectiveMainloopBwdSm90ILi2ELi1ELi1EN4cute5tupleIJNS5_1CILi1EEES8_S8_EEENS6_IJNS7_ILi64EEENS7_ILi96EEENS7_ILi192EEEEEENS_10bfloat16_tEfNS_4arch4Sm90ELb0ELb1ELb0ELb1ELb0ELb0ELb1ELb0ELi3ELi1ELi1ELi1ELb0EEENS1_24CollectiveEpilogueBwdGQAISD_fSG_Li384ELb1ELb0EEENS1_19SingleTileSchedulerILb1ELb0ELb0ELi96EEEEEEEEEvNT_6ParamsE --------------------------
	.section	.nv.shared._ZN7cutlass13device_kernelIN5flash11enable_sm90INS1_16FlashAttnBwdSm90INS1_25CollectiveMainloopBwdSm90ILi2ELi1ELi1EN4cute5tupleIJNS5_1CILi1EEES8_S8_EEENS6_IJNS7_ILi64EEENS7_ILi96EEENS7_ILi192EEEEEENS_10bfloat16_tEfNS_4arch4Sm90ELb0ELb1ELb0ELb1ELb0ELb0ELb1ELb0ELi3ELi1ELi1ELi1ELb0EEENS1_24CollectiveEpilogueBwdGQAISD_fSG_Li384ELb1ELb0EEENS1_19SingleTileSchedulerILb1ELb0ELb0ELi96EEEEEEEEEvNT_6ParamsE,"aw",@nobits
	.sectionflags	@""
	.align	16
	.zero		1024


//--------------------- .nv.shared._ZN7cutlass13device_kernelIN5flash11enable_sm90INS1_16FlashAttnBwdSm90INS1_25CollectiveMainloopBwdSm90ILi2ELi1ELi1EN4cute5tupleIJNS5_1CILi1EEES8_S8_EEENS6_IJNS7_ILi64EEENS7_ILi96EEENS7_ILi192EEEEEENS_10bfloat16_tEfNS_4arch4Sm90ELb0ELb1ELb0ELb1ELb1ELb0ELb1ELb0ELi3ELi1ELi1ELi1ELb0EEENS1_24CollectiveEpilogueBwdGQAISD_fSG_Li384ELb1ELb1EEENS1_19SingleTileSchedulerILb1ELb0ELb0ELi96EEEEEEEEEvNT_6ParamsE --------------------------
	.section	.nv.shared._ZN7cutlass13device_kernelIN5flash11enable_sm90INS1_16FlashAttnBwdSm90INS1_25CollectiveMainloopBwdSm90ILi2ELi1ELi1EN4cute5tupleIJNS5_1CILi1EEES8_S8_EEENS6_IJNS7_ILi64EEENS7_ILi96EEENS7_ILi192EEEEEENS_10bfloat16_tEfNS_4arch4Sm90ELb0ELb1ELb0ELb1ELb1ELb0ELb1ELb0ELi3ELi1ELi1ELi1ELb0EEENS1_24CollectiveEpilogueBwdGQAISD_fSG_Li384ELb1ELb1EEENS1_19SingleTileSchedulerILb1ELb0ELb0ELi96EEEEEEEEEvNT_6ParamsE,"aw",@nobits
	.sectionflags	@""
	.align	16
	.zero		1024


//--------------------- .nv.shared._ZN7cutlass13device_kernelIN5flash11enable_sm90INS1_16FlashAttnBwdSm90INS1_25CollectiveMainloopBwdSm90ILi2ELi1ELi1EN4cute5tupleIJNS5_1CILi1EEES8_S8_EEENS6_IJNS7_ILi64EEENS7_ILi96EEENS7_ILi192EEEEEENS_10bfloat16_tEfNS_4arch4Sm90ELb1ELb0ELb0ELb0ELb0ELb0ELb1ELb0ELi3ELi1ELi1ELi1ELb0EEENS1_21CollectiveEpilogueBwdISD_SE_SG_Li384ELb0ELb1ELi3EEENS1_25SingleTileBwdLPTSchedulerILb0ELi96ELb0EEEEEEEEEvNT_6ParamsE --------------------------
	.section	.nv.shared._ZN7cutlass13device_kernelIN5flash11enable_sm90INS1_16FlashAttnBwdSm90INS1_25CollectiveMainloopBwdSm90ILi2ELi1ELi1EN4cute5tupleIJNS5_1CILi1EEES8_S8_EEENS6_IJNS7_ILi64EEENS7_ILi96EEENS7_ILi192EEEEEENS_10bfloat16_tEfNS_4arch4Sm90ELb1ELb0ELb0ELb0ELb0ELb0ELb1ELb0ELi3ELi1ELi1ELi1ELb0EEENS1_21CollectiveEpilogueBwdISD_SE_SG_Li384ELb0ELb1ELi3EEENS1_25SingleTileBwdLPTSchedulerILb0ELi96ELb0EEEEEEEEEvNT_6ParamsE,"aw",@nobits
	.sectionflags	@""
	.align	16
	.zero		1024


//--------------------- .nv.shared._ZN7cutlass13device_kernelIN5flash11enable_sm90INS1_16FlashAttnBwdSm90INS1_25CollectiveMainloopBwdSm90ILi2ELi1ELi1EN4cute5tupleIJNS5_1CILi1EEES8_S8_EEENS6_IJNS7_ILi64EEENS7_ILi96EEENS7_ILi192EEEEEENS_10bfloat16_tEfNS_4arch4Sm90ELb1ELb0ELb0ELb0ELb1ELb0ELb1ELb0ELi3ELi1ELi1ELi1ELb0EEENS1_21CollectiveEpilogueBwdISD_SE_SG_Li384ELb0ELb1ELi3EEENS1_25SingleTileBwdLPTSchedulerILb0ELi96ELb1EEEEEEEEEvNT_6ParamsE --------------------------
	.section	.nv.shared._ZN7cutlass13device_kernelIN5flash11enable_sm90INS1_16FlashAttnBwdSm90INS1_25CollectiveMainloopBwdSm90ILi2ELi1ELi1EN4cute5tupleIJNS5_1CILi1EEES8_S8_EEENS6_IJNS7_ILi64EEENS7_ILi96EEENS7_ILi192EEEEEENS_10bfloat16_tEfNS_4arch4Sm90ELb1ELb0ELb0ELb0ELb1ELb0ELb1ELb0ELi3ELi1ELi1ELi1ELb0EEENS1_21CollectiveEpilogueBwdISD_SE_SG_Li384ELb0ELb1ELi3EEENS1_25SingleTileBwdLPTSchedulerILb0ELi96ELb1EEEEEEEEEvNT_6ParamsE,"aw",@nobits
	.sectionflags	@""
	.align	16
	.zero		1024


//--------------------- .nv.shared._ZN7cutlass13device_kernelIN5flash11enable_sm90INS1_16FlashAttnBwdSm90INS1_25CollectiveMainloopBwdSm90ILi2ELi1ELi1EN4cute5tupleIJNS5_1CILi1EEES8_S8_EEENS6_IJNS7_ILi64EEENS7_ILi96EEENS7_ILi192EEEEEENS_10bfloat16_tEfNS_4arch4Sm90ELb1ELb0ELb0ELb0ELb0ELb0ELb1ELb0ELi3ELi1ELi1ELi1ELb0EEENS1_24CollectiveEpilogueBwdGQAISD_fSG_Li384ELb0ELb0EEENS1_25SingleTileBwdLPTSchedulerILb0ELi96ELb0EEEEEEEEEvNT_6ParamsE --------------------------
	.section	.nv.shared._ZN7cutlass13device_kernelIN5flash11enable_sm90INS1_16FlashAttnBwdSm90INS1_25CollectiveMainloopBwdSm90ILi2ELi1ELi1EN4cute5tupleIJNS5_1CILi1EEES8_S8_EEENS6_IJNS7_ILi64EEENS7_ILi96EEENS7_ILi192EEEEEENS_10bfloat16_tEfNS_4arch4Sm90ELb1ELb0ELb0ELb0ELb0ELb0ELb1ELb0ELi3ELi1ELi1ELi1ELb0EEENS1_24CollectiveEpilogueBwdGQAISD_fSG_Li384ELb0ELb0EEENS1_25SingleTileBwdLPTSchedulerILb0ELi96ELb0EEEEEEEEEvNT_6ParamsE,"aw",@nobits
	.sectionflags	@""
	.align	16
	.zero		1024


//--------------------- .nv.shared._ZN7cutlass13device_kernelIN5flash11enable_sm90INS1_16FlashAttnBwdSm90INS1_25CollectiveMainloopBwdSm90ILi2ELi1ELi1EN4cute5tupleIJNS5_1CILi1EEES8_S8_EEENS6_IJNS7_ILi64EEENS7_ILi96EEENS7_ILi192EEEEEENS_10bfloat16_tEfNS_4arch4Sm90ELb1ELb0ELb0ELb0ELb1ELb0ELb1ELb0ELi3ELi1ELi1ELi1ELb0EEENS1_24CollectiveEpilogueBwdGQAISD_fSG_Li384ELb0ELb1EEENS1_25SingleTileBwdLPTSchedulerILb0ELi96ELb1EEEEEEEEEvNT_6ParamsE --------------------------
	.section	.nv.shared._ZN7cutlass13device_kernelIN5flash11enable_sm90INS1_16FlashAttnBwdSm90INS1_25CollectiveMainloopBwdSm90ILi2ELi1ELi1EN4cute5tupleIJNS5_1CILi1EEES8_S8_EEENS6_IJNS7_ILi64EEENS7_ILi96EEENS7_ILi192EEEEEENS_10bfloat16_tEfNS_4arch4Sm90ELb1ELb0ELb0ELb0ELb1ELb0ELb1ELb0ELi3ELi1ELi1ELi1ELb0EEENS1_24CollectiveEpilogueBwdGQAISD_fSG_Li384ELb0ELb1EEENS1_25SingleTileBwdLPTSchedulerILb0ELi96ELb1EEEEEEEEEvNT_6ParamsE,"aw",@nobits
	.sectionflags	@""
	.align	16
	.zero		1024


//--------------------- .nv.shared._ZN7cutlass13device_kernelIN5flash22FlashAttnBwdPreprocessIN4cute5tupleIJNS3_1CILi64EEENS5_ILi192EEEEEENS_10bfloat16_tEfNS_4arch4Sm90ELb1ELb0EEEEEvNT_6ParamsE --------------------------
	.section	.nv.shared._ZN7cutlass13device_kernelIN5flash22FlashAttnBwdPreprocessIN4cute5tupleIJNS3_1CILi64EEENS5_ILi192EEEEEENS_10bfloat16_tEfNS_4arch4Sm90ELb1ELb0EEEEEvNT_6ParamsE,"aw",@nobits
	.sectionflags	@""
	.align	16
	.zero		1024


//--------------------- .nv.shared._ZN7cutlass13device_kernelIN5flash11enable_sm90INS1_16FlashAttnBwdSm90INS1_25CollectiveMainloopBwdSm90ILi2ELi1ELi1EN4cute5tupleIJNS5_1CILi1EEES8_S8_EEENS6_IJNS7_ILi64EEENS7_ILi96EEENS7_ILi192EEEEEENS_10bfloat16_tEfNS_4arch4Sm90ELb1ELb0ELb0ELb1ELb0ELb0ELb1ELb0ELi3ELi1ELi1ELi1ELb0EEENS1_21CollectiveEpilogueBwdISD_SE_SG_Li384ELb1ELb1ELi3EEENS1_25SingleTileBwdLPTSchedulerILb1ELi96ELb0EEEEEEEEEvNT_6ParamsE --------------------------
	.section	.nv.shared._ZN7cutlass13device_kernelIN5flash11enable_sm90INS1_16FlashAttnBwdSm90INS1_25CollectiveMainloopBwdSm90ILi2ELi1ELi1EN4cute5tupleIJNS5_1CILi1EEES8_S8_EEENS6_IJNS7_ILi64EEENS7_ILi96EEENS7_ILi192EEEEEENS_10bfloat16_tEfNS_4arch4Sm90ELb1ELb0ELb0ELb1ELb0ELb0ELb1ELb0ELi3ELi1ELi1ELi1ELb0EEENS1_21CollectiveEpilogueBwdISD_SE_SG_Li384ELb1ELb1ELi3EEENS1_25SingleTileBwdLPTSchedulerILb1ELi96ELb0EEEEEEEEEvNT_6ParamsE,"aw",@nobits
	.sectionflags	@""
	.align	16
	.zero		1024


//--------------------- .nv.shared._ZN7cutlass13device_kernelIN5flash11enable_sm90INS1_16FlashAttnBwdSm90INS1_25CollectiveMainloopBwdSm90ILi2ELi1ELi1EN4cute5tupleIJNS5_1CILi1EEES8_S8_EEENS6_IJNS7_ILi64EEENS7_ILi96EEENS7_ILi192EEEEEENS_10bfloat16_tEfNS_4arch4Sm90ELb1ELb0ELb0ELb1ELb1ELb0ELb1ELb0ELi3ELi1ELi1ELi1ELb0EEENS1_21CollectiveEpilogueBwdISD_SE_SG_Li384ELb1ELb1ELi3EEENS1_25SingleTileBwdLPTSchedulerILb1ELi96ELb1EEEEEEEEEvNT_6ParamsE --------------------------
	.section	.nv.shared._ZN7cutlass13device_kernelIN5flash11enable_sm90INS1_16FlashAttnBwdSm90INS1_25CollectiveMainloopBwdSm90ILi2ELi1ELi1EN4cute5tupleIJNS5_1CILi1EEES8_S8_EEENS6_IJNS7_ILi64EEENS7_ILi96EEENS7_ILi192EEEEEENS_10bfloat16_tEfNS_4arch4Sm90ELb1ELb0ELb0ELb1ELb1ELb0ELb1ELb0ELi3ELi1ELi1ELi1ELb0EEENS1_21CollectiveEpilogueBwdISD_SE_SG_Li384ELb1ELb1ELi3EEENS1_25SingleTileBwdLPTSchedulerILb1ELi96ELb1EEEEEEEEEvNT_6ParamsE,"aw",@nobits
	.sectionflags	@""
	.align	16
	.zero		1024


//--------------------- .nv.shared._ZN7cutlass13device_kernelIN5flash11enable_sm90INS1_16FlashAttnBwdSm90INS1_25CollectiveMainloopBwdSm90ILi2ELi1ELi1EN4cute5tupleIJNS5_1CILi1EEES8_S8_EEENS6_IJNS7_ILi64EEENS7_ILi96EEENS7_ILi192EEEEEENS_10bfloat16_tEfNS_4arch4Sm90ELb1ELb0ELb0ELb1ELb0ELb0ELb1ELb0ELi3ELi1ELi1ELi1ELb0EEENS1_24CollectiveEpilogueBwdGQAISD_fSG_Li384ELb1ELb0EEENS1_25SingleTileBwdLPTSchedulerILb1ELi96ELb0EEEEEEEEEvNT_6ParamsE --------------------------
	.section	.nv.shared._ZN7cutlass13device_kernelIN5flash11enable_sm90INS1_16FlashAttnBwdSm90INS1_25CollectiveMainloopBwdSm90ILi2ELi1ELi1EN4cute5tupleIJNS5_1CILi1EEES8_S8_EEENS6_IJNS7_ILi64EEENS7_ILi96EEENS7_ILi192EEEEEENS_10bfloat16_tEfNS_4arch4Sm90ELb1ELb0ELb0ELb1ELb0ELb0ELb1ELb0ELi3ELi1ELi1ELi1ELb0EEENS1_24CollectiveEpilogueBwdGQAISD_fSG_Li384ELb1ELb0EEENS1_25SingleTileBwdLPTSchedulerILb1ELi96ELb0EEEEEEEEEvNT_6ParamsE,"aw",@nobits
	.sectionflags	@""
	.align	16
	.zero		1024


//--------------------- .nv.shared._ZN7cutlass13device_kernelIN5flash32FlashAttnBwdPostprocessConvertdQIN4cute5tupleIJNS3_1CILi96EEENS5_ILi192EEEEEENS_10bfloat16_tEfNS_4arch4Sm90ELi384ENS3_8TiledMMAINS3_8MMA_AtomIJNS3_4SM904GMMA27MMA_64x96x16_F32BF16BF16_SSILNSF_5MajorE1ELSH_1ELNSF_7ScaleInE1ELSI_1EEEEEENS3_6LayoutINS4_IJNS5_ILi3EEENS5_ILi1EEESN_EEENS4_IJSN_NS5_ILi0EEESP_EEEEENS4_IJNS3_10UnderscoreESS_SS_EEEEELb1EEEEEvNT_6ParamsE --------------------------
	.section	.nv.shared._ZN7cutlass13device_kernelIN5flash32FlashAttnBwdPostprocessConvertdQIN4cute5tupleIJNS3_1CILi96EEENS5_ILi192EEEEEENS_10bfloat16_tEfNS_4arch4Sm90ELi384ENS3_8TiledMMAINS3_8MMA_AtomIJNS3_4SM904GMMA27MMA_64x96x16_F32BF16BF16_SSILNSF_5MajorE1ELSH_1ELNSF_7ScaleInE1ELSI_1EEEEEENS3_6LayoutINS4_IJNS5_ILi3EEENS5_ILi1EEESN_EEENS4_IJSN_NS5_ILi0EEESP_EEEEENS4_IJNS3_10UnderscoreESS_SS_EEEEELb1EEEEEvNT_6ParamsE,"aw",@nobits
	.sectionflags	@""
	.align	16
	.zero		1024


//--------------------- .nv.shared._ZN7cutlass13device_kernelIN5flash32FlashAttnBwdPostprocessConvertdQIN4cute5tupleIJNS3_1CILi64EEENS5_ILi192EEEEEENS_10bfloat16_tEfNS_4arch4Sm90ELi384ENS3_8TiledMMAINS3_8MMA_AtomIJNS3_4SM904GMMA27MMA_64x64x16_F32BF16BF16_SSILNSF_5MajorE0ELSH_1ELNSF_7ScaleInE1ELSI_1EEEEEENS3_6LayoutINS4_IJNS5_ILi1EEENS5_ILi3EEESM_EEENS4_IJNS5_ILi0EEESM_SP_EEEEENS4_IJNS3_10UnderscoreESS_SS_EEEEELb0EEEEEvNT_6ParamsE --------------------------
	.section	.nv.shared._ZN7cutlass13device_kernelIN5flash32FlashAttnBwdPostprocessConvertdQIN4cute5tupleIJNS3_1CILi64EEENS5_ILi192EEEEEENS_10bfloat16_tEfNS_4arch4Sm90ELi384ENS3_8TiledMMAINS3_8MMA_AtomIJNS3_4SM904GMMA27MMA_64x64x16_F32BF16BF16_SSILNSF_5MajorE0ELSH_1ELNSF_7ScaleInE1ELSI_1EEEEEENS3_6LayoutINS4_IJNS5_ILi1EEENS5_ILi3EEESM_EEENS4_IJNS5_ILi0EEESM_SP_EEEEENS4_IJNS3_10UnderscoreESS_SS_EEEEELb0EEEEEvNT_6ParamsE,"aw",@nobits
	.sectionflags	@""
	.align	16
	.zero		1024


//--------------------- .nv.shared._ZN7cutlass13device_kernelIN5flash11enable_sm90INS1_16FlashAttnBwdSm90INS1_25CollectiveMainloopBwdSm90ILi2ELi1ELi1EN4cute5tupleIJNS5_1CILi1EEES8_S8_EEENS6_IJNS7_ILi64EEENS7_ILi96EEENS7_ILi192EEEEEENS_10bfloat16_tEfNS_4arch4Sm90ELb1ELb0ELb0ELb1ELb1ELb0ELb1ELb0ELi3ELi1ELi1ELi1ELb0EEENS1_24CollectiveEpilogueBwdGQAISD_fSG_Li384ELb1ELb1EEENS1_25SingleTileBwdLPTSchedulerILb1ELi96ELb1EEEEEEEEEvNT_6ParamsE --------------------------
	.section	.nv.shared._ZN7cutlass13device_kernelIN5flash11enable_sm90INS1_16FlashAttnBwdSm90INS1_25CollectiveMainloopBwdSm90ILi2ELi1ELi1EN4cute5tupleIJNS5_1CILi1EEES8_S8_EEENS6_IJNS7_ILi64EEENS7_ILi96EEENS7_ILi192EEEEEENS_10bfloat16_tEfNS_4arch4Sm90ELb1ELb0ELb0ELb1ELb1ELb0ELb1ELb0ELi3ELi1ELi1ELi1ELb0EEENS1_24CollectiveEpilogueBwdGQAISD_fSG_Li384ELb1ELb1EEENS1_25SingleTileBwdLPTSchedulerILb1ELi96ELb1EEEEEEEEEvNT_6ParamsE,"aw",@nobits
	.sectionflags	@""
	.align	16
	.zero		1024


//--------------------- .nv.shared._ZN7cutlass13device_kernelIN5flash22FlashAttnBwdPreprocessIN4cute5tupleIJNS3_1CILi64EEENS5_ILi192EEEEEENS_10bfloat16_tEfNS_4arch4Sm90ELb1ELb1EEEEEvNT_6ParamsE --------------------------
	.section	.nv.shared._ZN7cutlass13device_kernelIN5flash22FlashAttnBwdPreprocessIN4cute5tupleIJNS3_1CILi64EEENS5_ILi192EEEEEENS_10bfloat16_tEfNS_4arch4Sm90ELb1ELb1EEEEEvNT_6ParamsE,"aw",@nobits
	.sectionflags	@""
	.align	16
	.zero		1024


//--------------------- .nv.constant0._ZN7cutlass13device_kernelIN5flash11enable_sm90INS1_16FlashAttnBwdSm90INS1_25CollectiveMainloopBwdSm90ILi2ELi1ELi1EN4cute5tupleIJNS5_1CILi1EEES8_S8_EEENS6_IJNS7_ILi64EEENS7_ILi96EEENS7_ILi192EEEEEENS_10bfloat16_tEfNS_4arch4Sm90ELb0ELb0ELb0ELb0ELb0ELb0ELb1ELb0ELi3ELi1ELi1ELi1ELb0EEENS1_21CollectiveEpilogueBwdISD_SE_SG_Li384ELb0ELb1ELi3EEENS1_19SingleTileSchedulerILb0ELb0ELb0ELi96EEEEEEEEEvNT_6ParamsE --------------------------
	.section	.nv.constant0._ZN7cutlass13device_kernelIN5flash11enable_sm90INS1_16FlashAttnBwdSm90INS1_25CollectiveMainloopBwdSm90ILi2ELi1ELi1EN4cute5tupleIJNS5_1CILi1EEES8_S8_EEENS6_IJNS7_ILi64EEENS7_ILi96EEENS7_ILi192EEEEEENS_10bfloat16_tEfNS_4arch4Sm90ELb0ELb0ELb0ELb0ELb0ELb0ELb1ELb0ELi3ELi1ELi1ELi1ELb0EEENS1_21CollectiveEpilogueBwdISD_SE_SG_Li384ELb0ELb1ELi3EEENS1_19SingleTileSchedulerILb0ELb0ELb0ELi96EEEEEEEEEvNT_6ParamsE,"a",@progbits
	.sectionflags	@""
	.align	4
.nv.constant0._ZN7cutlass13device_kernelIN5flash11enable_sm90INS1_16FlashAttnBwdSm90INS1_25CollectiveMainloopBwdSm90ILi2ELi1ELi1EN4cute5tupleIJNS5_1CILi1EEES8_S8_EEENS6_IJNS7_ILi64EEENS7_ILi96EEENS7_ILi192EEEEEENS_10bfloat16_tEfNS_4arch4Sm90ELb0ELb0ELb0ELb0ELb0ELb0ELb1ELb0ELi3ELi1ELi1ELi1ELb0EEENS1_21CollectiveEpilogueBwdISD_SE_SG_Li384ELb0ELb1ELi3EEENS1_19SingleTileSchedulerILb0ELb0ELb0ELi96EEEEEEEEEvNT_6ParamsE:
	.zero		2944


//--------------------- .nv.constant0._ZN7cutlass13device_kernelIN5flash11enable_sm90INS1_16FlashAttnBwdSm90INS1_25CollectiveMainloopBwdSm90ILi2ELi1ELi1EN4cute5tupleIJNS5_1CILi1EEES8_S8_EEENS6_IJNS7_ILi64EEENS7_ILi96EEENS7_ILi192EEEEEENS_10bfloat16_tEfNS_4arch4Sm90ELb0ELb0ELb0ELb0ELb1ELb0ELb1ELb0ELi3ELi1ELi1ELi1ELb0EEENS1_21CollectiveEpilogueBwdISD_SE_SG_Li384ELb0ELb1ELi3EEENS1_19SingleTileSchedulerILb0ELb0ELb0ELi96EEEEEEEEEvNT_6ParamsE --------------------------
	.section	.nv.constant0._ZN7cutlass13device_kernelIN5flash11enable_sm90INS1_16FlashAttnBwdSm90INS1_25CollectiveMainloopBwdSm90ILi2ELi1ELi1EN4cute5tupleIJNS5_1CILi1EEES8_S8_EEENS6_IJNS7_ILi64EEENS7_ILi96EEENS7_ILi192EEEEEENS_10bfloat16_tEfNS_4arch4Sm90ELb0ELb0ELb0ELb0ELb1ELb0ELb1ELb0ELi3ELi1ELi1ELi1ELb0EEENS1_21CollectiveEpilogueBwdISD_SE_SG_Li384ELb0ELb1ELi3EEENS1_19SingleTileSchedulerILb0ELb0ELb0ELi96EEEEEEEEEvNT_6ParamsE,"a",@progbits
	.sectionflags	@""
	.align	4
.nv.constant0._ZN7cutlass13device_kernelIN5flash11enable_sm90INS1_16FlashAttnBwdSm90INS1_25CollectiveMainloopBwdSm90ILi2ELi1ELi1EN4cute5tupleIJNS5_1CILi1EEES8_S8_EEENS6_IJNS7_ILi64EEENS7_ILi96EEENS7_ILi192EEEEEENS_10bfloat16_tEfNS_4arch4Sm90ELb0ELb0ELb0ELb0ELb1ELb0ELb1ELb0ELi3ELi1ELi1ELi1ELb0EEENS1_21CollectiveEpilogueBwdISD_SE_SG_Li384ELb0ELb1ELi3EEENS1_19SingleTileSchedulerILb0ELb0ELb0ELi96EEEEEEEEEvNT_6ParamsE:
	.zero		2944


//--------------------- .nv.constant0._ZN7cutlass13device_kernelIN5flash11enable_sm90INS1_16FlashAttnBwdSm90INS1_25CollectiveMainloopBwdSm90ILi2ELi1ELi1EN4cute5tupleIJNS5_1CILi1EEES8_S8_EEENS6_IJNS7_ILi64EEENS7_ILi96EEENS7_ILi192EEEEEENS_10bfloat16_tEfNS_4arch4Sm90ELb0ELb0ELb0ELb0ELb0ELb0ELb1ELb0ELi3ELi1ELi1ELi1ELb0EEENS1_24CollectiveEpilogueBwdGQAISD_fSG_Li384ELb0ELb0EEENS1_19SingleTileSchedulerILb0ELb0ELb0ELi96EEEEEEEEEvNT_6ParamsE --------------------------
	.section	.nv.constant0._ZN7cutlass13device_kernelIN5flash11enable_sm90INS1_16FlashAttnBwdSm90INS1_25CollectiveMainloopBwdSm90ILi2ELi1ELi1EN4cute5tupleIJNS5_1CILi1EEES8_S8_EEENS6_IJNS7_ILi64EEENS7_ILi96EEENS7_ILi192EEEEEENS_10bfloat16_tEfNS_4arch4Sm90ELb0ELb0ELb0ELb0ELb0ELb0ELb1ELb0ELi3ELi1ELi1ELi1ELb0EEENS1_24CollectiveEpilogueBwdGQAISD_fSG_Li384ELb0ELb0EEENS1_19SingleTileSchedulerILb0ELb0ELb0ELi96EEEEEEEEEvNT_6ParamsE,"a",@progbits
	.sectionflags	@""
	.align	4
.nv.constant0._ZN7cutlass13device_kernelIN5flash11enable_sm90INS1_16FlashAttnBwdSm90INS1_25CollectiveMainloopBwdSm90ILi2ELi1ELi1EN4cute5tupleIJNS5_1CILi1EEES8_S8_EEENS6_IJNS7_ILi64EEENS7_ILi96EEENS7_ILi192EEEEEENS_10bfloat16_tEfNS_4arch4Sm90ELb0ELb0ELb0ELb0ELb0ELb0ELb1ELb0ELi3ELi1ELi1ELi1ELb0EEENS1_24CollectiveEpilogueBwdGQAISD_fSG_Li384ELb0ELb0EEENS1_19SingleTileSchedulerILb0ELb0ELb0ELi96EEEEEEEEEvNT_6ParamsE:
	.zero		2304


//--------------------- .nv.constant0._ZN7cutlass13device_kernelIN5flash11enable_sm90INS1_16FlashAttnBwdSm90INS1_25CollectiveMainloopBwdSm90ILi2ELi1ELi1EN4cute5tupleIJNS5_1CILi1EEES8_S8_EEENS6_IJNS7_ILi64EEENS7_ILi96EEENS7_ILi192EEEEEENS_10bfloat16_tEfNS_4arch4Sm90ELb0ELb0ELb0ELb0ELb1ELb0ELb1ELb0ELi3ELi1ELi1ELi1ELb0EEENS1_24CollectiveEpilogueBwdGQAISD_fSG_Li384ELb0ELb1EEENS1_19SingleTileSchedulerILb0ELb0ELb0ELi96EEEEEEEEEvNT_6ParamsE --------------------------
	.section	.nv.constant0._ZN7cutlass13device_kernelIN5flash11enable_sm90INS1_16FlashAttnBwdSm90INS1_25CollectiveMainloopBwdSm90ILi2ELi1ELi1EN4cute5tupleIJNS5_1CILi1EEES8_S8_EEENS6_IJNS7_ILi64EEENS7_ILi96EEENS7_ILi192EEEEEENS_10bfloat16_tEfNS_4arch4Sm90ELb0ELb0ELb0ELb0ELb1ELb0ELb1ELb0ELi3ELi1ELi1ELi1ELb0EEENS1_24CollectiveEpilogueBwdGQAISD_fSG_Li384ELb0ELb1EEENS1_19SingleTileSchedulerILb0ELb0ELb0ELi96EEEEEEEEEvNT_6ParamsE,"a",@progbits
	.sectionflags	@""
	.align	4
.nv.constant0._ZN7cutlass13device_kernelIN5flash11enable_sm90INS1_16FlashAttnBwdSm90INS1_25CollectiveMainloopBwdSm90ILi2ELi1ELi1EN4cute5tupleIJNS5_1CILi1EEES8_S8_EEENS6_IJNS7_ILi64EEENS7_ILi96EEENS7_ILi192EEEEEENS_10bfloat16_tEfNS_4arch4Sm90ELb0ELb0ELb0ELb0ELb1ELb0ELb1ELb0ELi3ELi1ELi1ELi1ELb0EEENS1_24CollectiveEpilogueBwdGQAISD_fSG_Li384ELb0ELb1EEENS1_19SingleTileSchedulerILb0ELb0ELb0ELi96EEEEEEEEEvNT_6ParamsE:
	.zero		2304


//--------------------- .nv.constant0._ZN7cutlass13device_kernelIN5flash11enable_sm90INS1_16FlashAttnBwdSm90INS1_25CollectiveMainloopBwdSm90ILi2ELi1ELi1EN4cute5tupleIJNS5_1CILi1EEES8_S8_EEENS6_IJNS7_ILi64EEENS7_ILi96EEENS7_ILi192EEEEEENS_10bfloat16_tEfNS_4arch4Sm90ELb0ELb0ELb0ELb1ELb0ELb0ELb1ELb0ELi3ELi1ELi1ELi1ELb0EEENS1_21CollectiveEpilogueBwdISD_SE_SG_Li384ELb1ELb1ELi3EEENS1_19SingleTileSchedulerILb1ELb0ELb0ELi96EEEEEEEEEvNT_6ParamsE --------------------------
	.section	.nv.constant0._ZN7cutlass13device_kernelIN5flash11enable_sm90INS1_16FlashAttnBwdSm90INS1_25CollectiveMainloopBwdSm90ILi2ELi1ELi1EN4cute5tupleIJNS5_1CILi1EEES8_S8_EEENS6_IJNS7_ILi64EEENS7_ILi96EEENS7_ILi192EEEEEENS_10bfloat16_tEfNS_4arch4Sm90ELb0ELb0ELb0ELb1ELb0ELb0ELb1ELb0ELi3ELi1ELi1ELi1ELb0EEENS1_21CollectiveEpilogueBwdISD_SE_SG_Li384ELb1ELb1ELi3EEENS1_19SingleTileSchedulerILb1ELb0ELb0ELi96EEEEEEEEEvNT_6ParamsE,"a",@progbits
	.sectionflags	@""
	.align	4
.nv.constant0._ZN7cutlass13device_kernelIN5flash11enable_sm90INS1_16FlashAttnBwdSm90INS1_25CollectiveMainloopBwdSm90ILi2ELi1ELi1EN4cute5tupleIJNS5_1CILi1EEES8_S8_EEENS6_IJNS7_ILi64EEENS7_ILi96EEENS7_ILi192EEEEEENS_10bfloat16_tEfNS_4arch4Sm90ELb0ELb0ELb0ELb1ELb0ELb0ELb1ELb0ELi3ELi1ELi1ELi1ELb0EEENS1_21CollectiveEpilogueBwdISD_SE_SG_Li384ELb1ELb1ELi3EEENS1_19SingleTileSchedulerILb1ELb0ELb0ELi96EEEEEEEEEvNT_6ParamsE:
	.zero		2304


//--------------------- .nv.constant0._ZN7cutlass13device_kernelIN5flash11enable_sm90INS1_16FlashAttnBwdSm90INS1_25CollectiveMainloopBwdSm90ILi2ELi1ELi1EN4cute5tupleIJNS5_1CILi1EEES8_S8_EEENS6_IJNS7_ILi64EEENS7_ILi96EEENS7_ILi192EEEEEENS_10bfloat16_tEfNS_4arch4Sm90ELb0ELb0ELb0ELb1ELb1ELb0ELb1ELb0ELi3ELi1ELi1ELi1ELb0EEENS1_21CollectiveEpilogueBwdISD_SE_SG_Li384ELb1ELb1ELi3EEENS1_19SingleTileSchedulerILb1ELb0ELb0ELi96EEEEEEEEEvNT_6ParamsE --------------------------
	.section	.nv.constant0._ZN7cutlass13device_kernelIN5flash11enable_sm90INS1_16FlashAttnBwdSm90INS1_25CollectiveMainloopBwdSm90ILi2ELi1ELi1EN4cute5tupleIJNS5_1CILi1EEES8_S8_EEENS6_IJNS7_ILi64EEENS7_ILi96EEENS7_ILi192EEEEEENS_10bfloat16_tEfNS_4arch4Sm90ELb0ELb0ELb0ELb1ELb1ELb0ELb1ELb0ELi3ELi1ELi1ELi1ELb0EEENS1_21CollectiveEpilogueBwdISD_SE_SG_Li384ELb1ELb1ELi3EEENS1_19SingleTileSchedulerILb1ELb0ELb0ELi96EEEEEEEEEvNT_6ParamsE,"a",@progbits
	.sectionflags	@""
	.align	4
.nv.constant0._ZN7cutlass13device_kernelIN5flash11enable_sm90INS1_16FlashAttnBwdSm90INS1_25CollectiveMainloopBwdSm90ILi2ELi1ELi1EN4cute5tupleIJNS5_1CILi1EEES8_S8_EEENS6_IJNS7_ILi64EEENS7_ILi96EEENS7_ILi192EEEEEENS_10bfloat16_tEfNS_4arch4Sm90ELb0ELb0ELb0ELb1ELb1ELb0ELb1ELb0ELi3ELi1ELi1ELi1ELb0EEENS1_21CollectiveEpilogueBwdISD_SE_SG_Li384ELb1ELb1ELi3EEENS1_19SingleTileSchedulerILb1ELb0ELb0ELi96EEEEEEEEEvNT_6ParamsE:
	.zero		2304


//--------------------- .nv.constant0._ZN7cutlass13device_kernelIN5flash11enable_sm90INS1_16FlashAttnBwdSm90INS1_25CollectiveMainloopBwdSm90ILi2ELi1ELi1EN4cute5tupleIJNS5_1CILi1EEES8_S8_EEENS6_IJNS7_ILi64EEENS7_ILi96EEENS7_ILi192EEEEEENS_10bfloat16_tEfNS_4arch4Sm90ELb0ELb0ELb0ELb1ELb0ELb0ELb1ELb0ELi3ELi1ELi1ELi1ELb0EEENS1_24CollectiveEpilogueBwdGQAISD_fSG_Li384ELb1ELb0EEENS1_19SingleTileSchedulerILb1ELb0ELb0ELi96EEEEEEEEEvNT_6ParamsE --------------------------
	.section	.nv.constant0._ZN7cutlass13device_kernelIN5flash11enable_sm90INS1_16FlashAttnBwdSm90INS1_25CollectiveMainloopBwdSm90ILi2ELi1ELi1EN4cute5tupleIJNS5_1CILi1EEES8_S8_EEENS6_IJNS7_ILi64EEENS7_ILi96EEENS7_ILi192EEEEEENS_10bfloat16_tEfNS_4arch4Sm90ELb0ELb0ELb0ELb1ELb0ELb0ELb1ELb0ELi3ELi1ELi1ELi1ELb0EEENS1_24CollectiveEpilogueBwdGQAISD_fSG_Li384ELb1ELb0EEENS1_19SingleTileSchedulerILb1ELb0ELb0ELi96EEEEEEEEEvNT_6ParamsE,"a",@progbits
	.sectionflags	@""
	.align	4
.nv.constant0._ZN7cutlass13device_kernelIN5flash11enable_sm90INS1_16FlashAttnBwdSm90INS1_25CollectiveMainloopBwdSm90ILi2ELi1ELi1EN4cute5tupleIJNS5_1CILi1EEES8_S8_EEENS6_IJNS7_ILi64EEENS7_ILi96EEENS7_ILi192EEEEEENS_10bfloat16_tEfNS_4arch4Sm90ELb0ELb0ELb0ELb1ELb0ELb0ELb1ELb0ELi3ELi1ELi1ELi1ELb0EEENS1_24CollectiveEpilogueBwdGQAISD_fSG_Li384ELb1ELb0EEENS1_19SingleTileSchedulerILb1ELb0ELb0ELi96EEEEEEEEEvNT_6ParamsE:
	.zero		2304


//--------------------- .nv.constant0._ZN7cutlass13device_kernelIN5flash11enable_sm90INS1_16FlashAttnBwdSm90INS1_25CollectiveMainloopBwdSm90ILi2ELi1ELi1EN4cute5tupleIJNS5_1CILi1EEES8_S8_EEENS6_IJNS7_ILi64EEENS7_ILi96EEENS7_ILi192EEEEEENS_10bfloat16_tEfNS_4arch4Sm90ELb0ELb0ELb0ELb1ELb1ELb0ELb1ELb0ELi3ELi1ELi1ELi1ELb0EEENS1_24CollectiveEpilogueBwdGQAISD_fSG_Li384ELb1ELb1EEENS1_19SingleTileSchedulerILb1ELb0ELb0ELi96EEEEEEEEEvNT_6ParamsE --------------------------
	.section	.nv.constant0._ZN7cutlass13device_kernelIN5flash11enable_sm90INS1_16FlashAttnBwdSm90INS1_25CollectiveMainloopBwdSm90ILi2ELi1ELi1EN4cute5tupleIJNS5_1CILi1EEES8_S8_EEENS6_IJNS7_ILi64EEENS7_ILi96EEENS7_ILi192EEEEEENS_10bfloat16_tEfNS_4arch4Sm90ELb0ELb0ELb0ELb1ELb1ELb0ELb1ELb0ELi3ELi1ELi1ELi1ELb0EEENS1_24CollectiveEpilogueBwdGQAISD_fSG_Li384ELb1ELb1EEENS1_19SingleTileSchedulerILb1ELb0ELb0ELi96EEEEEEEEEvNT_6ParamsE,"a",@progbits
	.sectionflags	@""
	.align	4
.nv.constant0._ZN7cutlass13device_kernelIN5flash11enable_sm90INS1_16FlashAttnBwdSm90INS1_25CollectiveMainloopBwdSm90ILi2ELi1ELi1EN4cute5tupleIJNS5_1CILi1EEES8_S8_EEENS6_IJNS7_ILi64EEENS7_ILi96EEENS7_ILi192EEEEEENS_10bfloat16_tEfNS_4arch4Sm90ELb0ELb0ELb0ELb1ELb1ELb0ELb1ELb0ELi3ELi1ELi1ELi1ELb0EEENS1_24CollectiveEpilogueBwdGQAISD_fSG_Li384ELb1ELb1EEENS1_19SingleTileSchedulerILb1ELb0ELb0ELi96EEEEEEEEEvNT_6ParamsE:
	.zero		2304


//--------------------- .nv.constant0._ZN7cutlass13device_kernelIN5flash11enable_sm90INS1_16FlashAttnBwdSm90INS1_25CollectiveMainloopBwdSm90ILi2ELi1ELi1EN4cute5tupleIJNS5_1CILi1EEES8_S8_EEENS6_IJNS7_ILi64EEENS7_ILi96EEENS7_ILi192EEEEEENS_10bfloat16_tEfNS_4arch4Sm90ELb0ELb1ELb0ELb0ELb0ELb0ELb1ELb0ELi3ELi1ELi1ELi1ELb0EEENS1_21CollectiveEpilogueBwdISD_SE_SG_Li384ELb0ELb1ELi3EEENS1_19SingleTileSchedulerILb0ELb0ELb0ELi96EEEEEEEEEvNT_6ParamsE --------------------------
	.section	.nv.constant0._ZN7cutlass13device_kernelIN5flash11enable_sm90INS1_16FlashAttnBwdSm90INS1_25CollectiveMainloopBwdSm90ILi2ELi1ELi1EN4cute5tupleIJNS5_1CILi1EEES8_S8_EEENS6_IJNS7_ILi64EEENS7_ILi96EEENS7_ILi192EEEEEENS_10bfloat16_tEfNS_4arch4Sm90ELb0ELb1ELb0ELb0ELb0ELb0ELb1ELb0ELi3ELi1ELi1ELi1ELb0EEENS1_21CollectiveEpilogueBwdISD_SE_SG_Li384ELb0ELb1ELi3EEENS1_19SingleTileSchedulerILb0ELb0ELb0ELi96EEEEEEEEEvNT_6ParamsE,"a",@progbits
	.sectionflags	@""
	.align	4
.nv.constant0._ZN7cutlass13device_kernelIN5flash11enable_sm90INS1_16FlashAttnBwdSm90INS1_25CollectiveMainloopBwdSm90ILi2ELi1ELi1EN4cute5tupleIJNS5_1CILi1EEES8_S8_EEENS6_IJNS7_ILi64EEENS7_ILi96EEENS7_ILi192EEEEEENS_10bfloat16_tEfNS_4arch4Sm90ELb0ELb1ELb0ELb0ELb0ELb0ELb1ELb0ELi3ELi1ELi1ELi1ELb0EEENS1_21CollectiveEpilogueBwdISD_SE_SG_Li384ELb0ELb1ELi3EEENS1_19SingleTileSchedulerILb0ELb0ELb0ELi96EEEEEEEEEvNT_6ParamsE:
	.zero		2944


//--------------------- .nv.constant0._ZN7cutlass13device_kernelIN5flash11enable_sm90INS1_16FlashAttnBwdSm90INS1_25CollectiveMainloopBwdSm90ILi2ELi1ELi1EN4cute5tupleIJNS5_1CILi1EEES8_S8_EEENS6_IJNS7_ILi64EEENS7_ILi96EEENS7_ILi192EEEEEENS_10bfloat16_tEfNS_4arch4Sm90ELb0ELb1ELb0ELb0ELb1ELb0ELb1ELb0ELi3ELi1ELi1ELi1ELb0EEENS1_21CollectiveEpilogueBwdISD_SE_SG_Li384ELb0ELb1ELi3EEENS1_19SingleTileSchedulerILb0ELb0ELb0ELi96EEEEEEEEEvNT_6ParamsE --------------------------
	.section	.nv.constant0._ZN7cutlass13device_kernelIN5flash11enable_sm90INS1_16FlashAttnBwdSm90INS1_25CollectiveMainloopBwdSm90ILi2ELi1ELi1EN4cute5tupleIJNS5_1CILi1EEES8_S8_EEENS6_IJNS7_ILi64EEENS7_ILi96EEENS7_ILi192EEEEEENS_10bfloat16_tEfNS_4arch4Sm90ELb0ELb1ELb0ELb0ELb1ELb0ELb1ELb0ELi3ELi1ELi1ELi1ELb0EEENS1_21CollectiveEpilogueBwdISD_SE_SG_Li384ELb0ELb1ELi3EEENS1_19SingleTileSchedulerILb0ELb0ELb0ELi96EEEEEEEEEvNT_6ParamsE,"a",@progbits
	.sectionflags	@""
	.align	4
.nv.constant0._ZN7cutlass13device_kernelIN5flash11enable_sm90INS1_16FlashAttnBwdSm90INS1_25CollectiveMainloopBwdSm90ILi2ELi1ELi1EN4cute5tupleIJNS5_1CILi1EEES8_S8_EEENS6_IJNS7_ILi64EEENS7_ILi96EEENS7_ILi192EEEEEENS_10bfloat16_tEfNS_4arch4Sm90ELb0ELb1ELb0ELb0ELb1ELb0ELb1ELb0ELi3ELi1ELi1ELi1ELb0EEENS1_21CollectiveEpilogueBwdISD_SE_SG_Li384ELb0ELb1ELi3EEENS1_19SingleTileSchedulerILb0ELb0ELb0ELi96EEEEEEEEEvNT_6ParamsE:
	.zero		2944


//--------------------- .nv.constant0._ZN7cutlass13device_kernelIN5flash11enable_sm90INS1_16FlashAttnBwdSm90INS1_25CollectiveMainloopBwdSm90ILi2ELi1ELi1EN4cute5tupleIJNS5_1CILi1EEES8_S8_EEENS6_IJNS7_ILi64EEENS7_ILi96EEENS7_ILi192EEEEEENS_10bfloat16_tEfNS_4arch4Sm90ELb0ELb1ELb0ELb0ELb0ELb0ELb1ELb0ELi3ELi1ELi1ELi1ELb0EEENS1_24CollectiveEpilogueBwdGQAISD_fSG_Li384ELb0ELb0EEENS1_19SingleTileSchedulerILb0ELb0ELb0ELi96EEEEEEEEEvNT_6ParamsE --------------------------
	.section	.nv.constant0._ZN7cutlass13device_kernelIN5flash11enable_sm90INS1_16FlashAttnBwdSm90INS1_25CollectiveMainloopBwdSm90ILi2ELi1ELi1EN4cute5tupleIJNS5_1CILi1EEES8_S8_EEENS6_IJNS7_ILi64EEENS7_ILi96EEENS7_ILi192EEEEEENS_10bfloat16_tEfNS_4arch4Sm90ELb0ELb1ELb0ELb0ELb0ELb0ELb1ELb0ELi3ELi1ELi1ELi1ELb0EEENS1_24CollectiveEpilogueBwdGQAISD_fSG_Li384ELb0ELb0EEENS1_19SingleTileSchedulerILb0ELb0ELb0ELi96EEEEEEEEEvNT_6ParamsE,"a",@progbits
	.sectionflags	@""
	.align	4
.nv.constant0._ZN7cutlass13device_kernelIN5flash11enable_sm90INS1_16FlashAttnBwdSm90INS1_25CollectiveMainloopBwdSm90ILi2ELi1ELi1EN4cute5tupleIJNS5_1CILi1EEES8_S8_EEENS6_IJNS7_ILi64EEENS7_ILi96EEENS7_ILi192EEEEEENS_10bfloat16_tEfNS_4arch4Sm90ELb0ELb1ELb0ELb0ELb0ELb0ELb1ELb0ELi3ELi1ELi1ELi1ELb0EEENS1_24CollectiveEpilogueBwdGQAISD_fSG_Li384ELb0ELb0EEENS1_19SingleTileSchedulerILb0ELb0ELb0ELi96EEEEEEEEEvNT_6ParamsE:
	.zero		2304


//--------------------- .nv.constant0._ZN7cutlass13device_kernelIN5flash11enable_sm90INS1_16FlashAttnBwdSm90INS1_25CollectiveMainloopBwdSm90ILi2ELi1ELi1EN4cute5tupleIJNS5_1CILi1EEES8_S8_EEENS6_IJNS7_ILi64EEENS7_ILi96EEENS7_ILi192EEEEEENS_10bfloat16_tEfNS_4arch4Sm90ELb0ELb1ELb0ELb0ELb1ELb0ELb1ELb0ELi3ELi1ELi1ELi1ELb0EEENS1_24CollectiveEpilogueBwdGQAISD_fSG_Li384ELb0ELb1EEENS1_19SingleTileSchedulerILb0ELb0ELb0ELi96EEEEEEEEEvNT_6ParamsE --------------------------
	.section	.nv.constant0._ZN7cutlass13device_kernelIN5flash11enable_sm90INS1_16FlashAttnBwdSm90INS1_25CollectiveMainloopBwdSm90ILi2ELi1ELi1EN4cute5tupleIJNS5_1CILi1EEES8_S8_EEENS6_IJNS7_ILi64EEENS7_ILi96EEENS7_ILi192EEEEEENS_10bfloat16_tEfNS_4arch4Sm90ELb0ELb1ELb0ELb0ELb1ELb0ELb1ELb0ELi3ELi1ELi1ELi1ELb0EEENS1_24CollectiveEpilogueBwdGQAISD_fSG_Li384ELb0ELb1EEENS1_19SingleTileSchedulerILb0ELb0ELb0ELi96EEEEEEEEEvNT_6ParamsE,"a",@progbits
	.sectionflags	@""
	.align	4
.nv.constant0._ZN7cutlass13device_kernelIN5flash11enable_sm90INS1_16FlashAttnBwdSm90INS1_25CollectiveMainloopBwdSm90ILi2ELi1ELi1EN4cute5tupleIJNS5_1CILi1EEES8_S8_EEENS6_IJNS7_ILi64EEENS7_ILi96EEENS7_ILi192EEEEEENS_10bfloat16_tEfNS_4arch4Sm90ELb0ELb1ELb0ELb0ELb1ELb0ELb1ELb0ELi3ELi1ELi1ELi1ELb0EEENS1_24CollectiveEpilogueBwdGQAISD_fSG_Li384ELb0ELb1EEENS1_19SingleTileSchedulerILb0ELb0ELb0ELi96EEEEEEEEEvNT_6ParamsE:
	.zero		2304


//--------------------- .nv.constant0._ZN7cutlass13device_kernelIN5flash11enable_sm90INS1_16FlashAttnBwdSm90INS1_25CollectiveMainloopBwdSm90ILi2ELi1ELi1EN4cute5tupleIJNS5_1CILi1EEES8_S8_EEENS6_IJNS7_ILi64EEENS7_ILi96EEENS7_ILi192EEEEEENS_10bfloat16_tEfNS_4arch4Sm90ELb0ELb1ELb0ELb1ELb0ELb0ELb1ELb0ELi3ELi1ELi1ELi1ELb0EEENS1_21CollectiveEpilogueBwdISD_SE_SG_Li384ELb1ELb1ELi3EEENS1_19SingleTileSchedulerILb1ELb0ELb0ELi96EEEEEEEEEvNT_6ParamsE --------------------------
	.section	.nv.constant0._ZN7cutlass13device_kernelIN5flash11enable_sm90INS1_16FlashAttnBwdSm90INS1_25CollectiveMainloopBwdSm90ILi2ELi1ELi1EN4cute5tupleIJNS5_1CILi1EEES8_S8_EEENS6_IJNS7_ILi64EEENS7_ILi96EEENS7_ILi192EEEEEENS_10bfloat16_tEfNS_4arch4Sm90ELb0ELb1ELb0ELb1ELb0ELb0ELb1ELb0ELi3ELi1ELi1ELi1ELb0EEENS1_21CollectiveEpilogueBwdISD_SE_SG_Li384ELb1ELb1ELi3EEENS1_19SingleTileSchedulerILb1ELb0ELb0ELi96EEEEEEEEEvNT_6ParamsE,"a",@progbits
	.sectionflags	@""
	.align	4
.nv.constant0._ZN7cutlass13device_kernelIN5flash11enable_sm90INS1_16FlashAttnBwdSm90INS1_25CollectiveMainloopBwdSm90ILi2ELi1ELi1EN4cute5tupleIJNS5_1CILi1EEES8_S8_EEENS6_IJNS7_ILi64EEENS7_ILi96EEENS7_ILi192EEEEEENS_10bfloat16_tEfNS_4arch4Sm90ELb0ELb1ELb0ELb1ELb0ELb0ELb1ELb0ELi3ELi1ELi1ELi1ELb0EEENS1_21CollectiveEpilogueBwdISD_SE_SG_Li384ELb1ELb1ELi3EEENS1_19SingleTileSchedulerILb1ELb0ELb0ELi96EEEEEEEEEvNT_6ParamsE:
	.zero		2304


//--------------------- .nv.constant0._ZN7cutlass13device_kernelIN5flash11enable_sm90INS1_16FlashAttnBwdSm90INS1_25CollectiveMainloopBwdSm90ILi2ELi1ELi1EN4cute5tupleIJNS5_1CILi1EEES8_S8_EEENS6_IJNS7_ILi64EEENS7_ILi96EEENS7_ILi192EEEEEENS_10bfloat16_tEfNS_4arch4Sm90ELb0ELb1ELb0ELb1ELb1ELb0ELb1ELb0ELi3ELi1ELi1ELi1ELb0EEENS1_21CollectiveEpilogueBwdISD_SE_SG_Li384ELb1ELb1ELi3EEENS1_19SingleTileSchedulerILb1ELb0ELb0ELi96EEEEEEEEEvNT_6ParamsE --------------------------
	.section	.nv.constant0._ZN7cutlass13device_kernelIN5flash11enable_sm90INS1_16FlashAttnBwdSm90INS1_25CollectiveMainloopBwdSm90ILi2ELi1ELi1EN4cute5tupleIJNS5_1CILi1EEES8_S8_EEENS6_IJNS7_ILi64EEENS7_ILi96EEENS7_ILi192EEEEEENS_10bfloat16_tEfNS_4arch4Sm90ELb0ELb1ELb0ELb1ELb1ELb0ELb1ELb0ELi3ELi1ELi1ELi1ELb0EEENS1_21CollectiveEpilogueBwdISD_SE_SG_Li384ELb1ELb1ELi3EEENS1_19SingleTileSchedulerILb1ELb0ELb0ELi96EEEEEEEEEvNT_6ParamsE,"a",@progbits
	.sectionflags	@""
	.align	4
.nv.constant0._ZN7cutlass13device_kernelIN5flash11enable_sm90INS1_16FlashAttnBwdSm90INS1_25CollectiveMainloopBwdSm90ILi2ELi1ELi1EN4cute5tupleIJNS5_1CILi1EEES8_S8_EEENS6_IJNS7_ILi64EEENS7_ILi96EEENS7_ILi192EEEEEENS_10bfloat16_tEfNS_4arch4Sm90ELb0ELb1ELb0ELb1ELb1ELb0ELb1ELb0ELi3ELi1ELi1ELi1ELb0EEENS1_21CollectiveEpilogueBwdISD_SE_SG_Li384ELb1ELb1ELi3EEENS1_19SingleTileSchedulerILb1ELb0ELb0ELi96EEEEEEEEEvNT_6ParamsE:
	.zero		2304


//--------------------- .nv.constant0._ZN7cutlass13device_kernelIN5flash11enable_sm90INS1_16FlashAttnBwdSm90INS1_25CollectiveMainloopBwdSm90ILi2ELi1ELi1EN4cute5tupleIJNS5_1CILi1EEES8_S8_EEENS6_IJNS7_ILi64EEENS7_ILi96EEENS7_ILi192EEEEEENS_10bfloat16_tEfNS_4arch4Sm90ELb0ELb1ELb0ELb1ELb0ELb0ELb1ELb0ELi3ELi1ELi1ELi1ELb0EEENS1_24CollectiveEpilogueBwdGQAISD_fSG_Li384ELb1ELb0EEENS1_19SingleTileSchedulerILb1ELb0ELb0ELi96EEEEEEEEEvNT_6ParamsE --------------------------
	.section	.nv.constant0._ZN7cutlass13device_kernelIN5flash11enable_sm90INS1_16FlashAttnBwdSm90INS1_25CollectiveMainloopBwdSm90ILi2ELi1ELi1EN4cute5tupleIJNS5_1CILi1EEES8_S8_EEENS6_IJNS7_ILi64EEENS7_ILi96EEENS7_ILi192EEEEEENS_10bfloat16_tEfNS_4arch4Sm90ELb0ELb1ELb0ELb1ELb0ELb0ELb1ELb0ELi3ELi1ELi1ELi1ELb0EEENS1_24CollectiveEpilogueBwdGQAISD_fSG_Li384ELb1ELb0EEENS1_19SingleTileSchedulerILb1ELb0ELb0ELi96EEEEEEEEEvNT_6ParamsE,"a",@progbits
	.sectionflags	@""
	.align	4
.nv.constant0._ZN7cutlass13device_kernelIN5flash11enable_sm90INS1_16FlashAttnBwdSm90INS1_25CollectiveMainloopBwdSm90ILi2ELi1ELi1EN4cute5tupleIJNS5_1CILi1EEES8_S8_EEENS6_IJNS7_ILi64EEENS7_ILi96EEENS7_ILi192EEEEEENS_10bfloat16_tEfNS_4arch4Sm90ELb0ELb1ELb0ELb1ELb0ELb0ELb1ELb0ELi3ELi1ELi1ELi1ELb0EEENS1_24CollectiveEpilogueBwdGQAISD_fSG_Li384ELb1ELb0EEENS1_19SingleTileSchedulerILb1ELb0ELb0ELi96EEEEEEEEEvNT_6ParamsE:
	.zero		2304


//--------------------- .nv.constant0._ZN7cutlass13device_kernelIN5flash11enable_sm90INS1_16FlashAttnBwdSm90INS1_25CollectiveMainloopBwdSm90ILi2ELi1ELi1EN4cute5tupleIJNS5_1CILi1EEES8_S8_EEENS6_IJNS7_ILi64EEENS7_ILi96EEENS7_ILi192EEEEEENS_10bfloat16_tEfNS_4arch4Sm90ELb0ELb1ELb0ELb1ELb1ELb0ELb1ELb0ELi3ELi1ELi1ELi1ELb0EEENS1_24CollectiveEpilogueBwdGQAISD_fSG_Li384ELb1ELb1EEENS1_19SingleTileSchedulerILb1ELb0ELb0ELi96EEEEEEEEEvNT_6ParamsE --------------------------
	.section	.nv.constant0._ZN7cutlass13device_kernelIN5flash11enable_sm90INS1_16FlashAttnBwdSm90INS1_25CollectiveMainloopBwdSm90ILi2ELi1ELi1EN4cute5tupleIJNS5_1CILi1EEES8_S8_EEENS6_IJNS7_ILi64EEENS7_ILi96EEENS7_ILi192EEEEEENS_10bfloat16_tEfNS_4arch4Sm90ELb0ELb1ELb0ELb1ELb1ELb0ELb1ELb0ELi3ELi1ELi1ELi1ELb0EEENS1_24CollectiveEpilogueBwdGQAISD_fSG_Li384ELb1ELb1EEENS1_19SingleTileSchedulerILb1ELb0ELb0ELi96EEEEEEEEEvNT_6ParamsE,"a",@progbits
	.sectionflags	@""
	.align	4
.nv.constant0._ZN7cutlass13device_kernelIN5flash11enable_sm90INS1_16FlashAttnBwdSm90INS1_25CollectiveMainloopBwdSm90ILi2ELi1ELi1EN4cute5tupleIJNS5_1CILi1EEES8_S8_EEENS6_IJNS7_ILi64EEENS7_ILi96EEENS7_ILi192EEEEEENS_10bfloat16_tEfNS_4arch4Sm90ELb0ELb1ELb0ELb1ELb1ELb0ELb1ELb0ELi3ELi1ELi1ELi1ELb0EEENS1_24CollectiveEpilogueBwdGQAISD_fSG_Li384ELb1ELb1EEENS1_19SingleTileSchedulerILb1ELb0ELb0ELi96EEEEEEEEEvNT_6ParamsE:
	.zero		2304


//--------------------- .nv.constant0._ZN7cutlass13device_kernelIN5flash11enable_sm90INS1_16FlashAttnBwdSm90INS1_25CollectiveMainloopBwdSm90ILi2ELi1ELi1EN4cute5tupleIJNS5_1CILi1EEES8_S8_EEENS6_IJNS7_ILi64EEENS7_ILi96EEENS7_ILi192EEEEEENS_10bfloat16_tEfNS_4arch4Sm90ELb1ELb0ELb0ELb0ELb0ELb0ELb1ELb0ELi3ELi1ELi1ELi1ELb0EEENS1_21CollectiveEpilogueBwdISD_SE_SG_Li384ELb0ELb1ELi3EEENS1_25SingleTileBwdLPTSchedulerILb0ELi96ELb0EEEEEEEEEvNT_6ParamsE --------------------------
	.section	.nv.constant0._ZN7cutlass13device_kernelIN5flash11enable_sm90INS1_16FlashAttnBwdSm90INS1_25CollectiveMainloopBwdSm90ILi2ELi1ELi1EN4cute5tupleIJNS5_1CILi1EEES8_S8_EEENS6_IJNS7_ILi64EEENS7_ILi96EEENS7_ILi192EEEEEENS_10bfloat16_tEfNS_4arch4Sm90ELb1ELb0ELb0ELb0ELb0ELb0ELb1ELb0ELi3ELi1ELi1ELi1ELb0EEENS1_21CollectiveEpilogueBwdISD_SE_SG_Li384ELb0ELb1ELi3EEENS1_25SingleTileBwdLPTSchedulerILb0ELi96ELb0EEEEEEEEEvNT_6ParamsE,"a",@progbits
	.sectionflags	@""
	.align	4
.nv.constant0._ZN7cutlass13device_kernelIN5flash11enable_sm90INS1_16FlashAttnBwdSm90INS1_25CollectiveMainloopBwdSm90ILi2ELi1ELi1EN4cute5tupleIJNS5_1CILi1EEES8_S8_EEENS6_IJNS7_ILi64EEENS7_ILi96EEENS7_ILi192EEEEEENS_10bfloat16_tEfNS_4arch4Sm90ELb1ELb0ELb0ELb0ELb0ELb0ELb1ELb0ELi3ELi1ELi1ELi1ELb0EEENS1_21CollectiveEpilogueBwdISD_SE_SG_Li384ELb0ELb1ELi3EEENS1_25SingleTileBwdLPTSchedulerILb0ELi96ELb0EEEEEEEEEvNT_6ParamsE:
	.zero		2944


//--------------------- .nv.constant0._ZN7cutlass13device_kernelIN5flash11enable_sm90INS1_16FlashAttnBwdSm90INS1_25CollectiveMainloopBwdSm90ILi2ELi1ELi1EN4cute5tupleIJNS5_1CILi1EEES8_S8_EEENS6_IJNS7_ILi64EEENS7_ILi96EEENS7_ILi192EEEEEENS_10bfloat16_tEfNS_4arch4Sm90ELb1ELb0ELb0ELb0ELb1ELb0ELb1ELb0ELi3ELi1ELi1ELi1ELb0EEENS1_21CollectiveEpilogueBwdISD_SE_SG_Li384ELb0ELb1ELi3EEENS1_25SingleTileBwdLPTSchedulerILb0ELi96ELb1EEEEEEEEEvNT_6ParamsE --------------------------
	.section	.nv.constant0._ZN7cutlass13device_kernelIN5flash11enable_sm90INS1_16FlashAttnBwdSm90INS1_25CollectiveMainloopBwdSm90ILi2ELi1ELi1EN4cute5tupleIJNS5_1CILi1EEES8_S8_EEENS6_IJNS7_ILi64EEENS7_ILi96EEENS7_ILi192EEEEEENS_10bfloat16_tEfNS_4arch4Sm90ELb1ELb0ELb0ELb0ELb1ELb0ELb1ELb0ELi3ELi1ELi1ELi1ELb0EEENS1_21CollectiveEpilogueBwdISD_SE_SG_Li384ELb0ELb1ELi3EEENS1_25SingleTileBwdLPTSchedulerILb0ELi96ELb1EEEEEEEEEvNT_6ParamsE,"a",@progbits
	.sectionflags	@""
	.align	4
.nv.constant0._ZN7cutlass13device_kernelIN5flash11enable_sm90INS1_16FlashAttnBwdSm90INS1_25CollectiveMainloopBwdSm90ILi2ELi1ELi1EN4cute5tupleIJNS5_1CILi1EEES8_S8_EEENS6_IJNS7_ILi64EEENS7_ILi96EEENS7_ILi192EEEEEENS_10bfloat16_tEfNS_4arch4Sm90ELb1ELb0ELb0ELb0ELb1ELb0ELb1ELb0ELi3ELi1ELi1ELi1ELb0EEENS1_21CollectiveEpilogueBwdISD_SE_SG_Li384ELb0ELb1ELi3EEENS1_25SingleTileBwdLPTSchedulerILb0ELi96ELb1EEEEEEEEEvNT_6ParamsE:
	.zero		2944


//--------------------- .nv.constant0._ZN7cutlass13device_kernelIN5flash11enable_sm90INS1_16FlashAttnBwdSm90INS1_25CollectiveMainloopBwdSm90ILi2ELi1ELi1EN4cute5tupleIJNS5_1CILi1EEES8_S8_EEENS6_IJNS7_ILi64EEENS7_ILi96EEENS7_ILi192EEEEEENS_10bfloat16_tEfNS_4arch4Sm90ELb1ELb0ELb0ELb0ELb0ELb0ELb1ELb0ELi3ELi1ELi1ELi1ELb0EEENS1_24CollectiveEpilogueBwdGQAISD_fSG_Li384ELb0ELb0EEENS1_25SingleTileBwdLPTSchedulerILb0ELi96ELb0EEEEEEEEEvNT_6ParamsE --------------------------
	.section	.nv.constant0._ZN7cutlass13device_kernelIN5flash11enable_sm90INS1_16FlashAttnBwdSm90INS1_25CollectiveMainloopBwdSm90ILi2ELi1ELi1EN4cute5tupleIJNS5_1CILi1EEES8_S8_EEENS6_IJNS7_ILi64EEENS7_ILi96EEENS7_ILi192EEEEEENS_10bfloat16_tEfNS_4arch4Sm90ELb1ELb0ELb0ELb0ELb0ELb0ELb1ELb0ELi3ELi1ELi1ELi1ELb0EEENS1_24CollectiveEpilogueBwdGQAISD_fSG_Li384ELb0ELb0EEENS1_25SingleTileBwdLPTSchedulerILb0ELi96ELb0EEEEEEEEEvNT_6ParamsE,"a",@progbits
	.sectionflags	@""
	.align	4
.nv.constant0._ZN7cutlass13device_kernelIN5flash11enable_sm90INS1_16FlashAttnBwdSm90INS1_25CollectiveMainloopBwdSm90ILi2ELi1ELi1EN4cute5tupleIJNS5_1CILi1EEES8_S8_EEENS6_IJNS7_ILi64EEENS7_ILi96EEENS7_ILi192EEEEEENS_10bfloat16_tEfNS_4arch4Sm90ELb1ELb0ELb0ELb0ELb0ELb0ELb1ELb0ELi3ELi1ELi1ELi1ELb0EEENS1_24CollectiveEpilogueBwdGQAISD_fSG_Li384ELb0ELb0EEENS1_25SingleTileBwdLPTSchedulerILb0ELi96ELb0EEEEEEEEEvNT_6ParamsE:
	.zero		2432


//--------------------- .nv.constant0._ZN7cutlass13device_kernelIN5flash11enable_sm90INS1_16FlashAttnBwdSm90INS1_25CollectiveMainloopBwdSm90ILi2ELi1ELi1EN4cute5tupleIJNS5_1CILi1EEES8_S8_EEENS6_IJNS7_ILi64EEENS7_ILi96EEENS7_ILi192EEEEEENS_10bfloat16_tEfNS_4arch4Sm90ELb1ELb0ELb0ELb0ELb1ELb0ELb1ELb0ELi3ELi1ELi1ELi1ELb0EEENS1_24CollectiveEpilogueBwdGQAISD_fSG_Li384ELb0ELb1EEENS1_25SingleTileBwdLPTSchedulerILb0ELi96ELb1EEEEEEEEEvNT_6ParamsE --------------------------
	.section	.nv.constant0._ZN7cutlass13device_kernelIN5flash11enable_sm90INS1_16FlashAttnBwdSm90INS1_25CollectiveMainloopBwdSm90ILi2ELi1ELi1EN4cute5tupleIJNS5_1CILi1EEES8_S8_EEENS6_IJNS7_ILi64EEENS7_ILi96EEENS7_ILi192EEEEEENS_10bfloat16_tEfNS_4arch4Sm90ELb1ELb0ELb0ELb0ELb1ELb0ELb1ELb0ELi3ELi1ELi1ELi1ELb0EEENS1_24CollectiveEpilogueBwdGQAISD_fSG_Li384ELb0ELb1EEENS1_25SingleTileBwdLPTSchedulerILb0ELi96ELb1EEEEEEEEEvNT_6ParamsE,"a",@progbits
	.sectionflags	@""
	.align	4
.nv.constant0._ZN7cutlass13device_kernelIN5flash11enable_sm90INS1_16FlashAttnBwdSm90INS1_25CollectiveMainloopBwdSm90ILi2ELi1ELi1EN4cute5tupleIJNS5_1CILi1EEES8_S8_EEENS6_IJNS7_ILi64EEENS7_ILi96EEENS7_ILi192EEEEEENS_10bfloat16_tEfNS_4arch4Sm90ELb1ELb0ELb0ELb0ELb1ELb0ELb1ELb0ELi3ELi1ELi1ELi1ELb0EEENS1_24CollectiveEpilogueBwdGQAISD_fSG_Li384ELb0ELb1EEENS1_25SingleTileBwdLPTSchedulerILb0ELi96ELb1EEEEEEEEEvNT_6ParamsE:
	.zero		2432


//--------------------- .nv.constant0._ZN7cutlass13device_kernelIN5flash22FlashAttnBwdPreprocessIN4cute5tupleIJNS3_1CILi64EEENS5_ILi192EEEEEENS_10bfloat16_tEfNS_4arch4Sm90ELb1ELb0EEEEEvNT_6ParamsE --------------------------
	.section	.nv.constant0._ZN7cutlass13device_kernelIN5flash22FlashAttnBwdPreprocessIN4cute5tupleIJNS3_1CILi64EEENS5_ILi192EEEEEENS_10bfloat16_tEfNS_4arch4Sm90ELb1ELb0EEEEEvNT_6ParamsE,"a",@progbits
	.sectionflags	@""
	.align	4
.nv.constant0._ZN7cutlass13device_kernelIN5flash22FlashAttnBwdPreprocessIN4cute5tupleIJNS3_1CILi64EEENS5_ILi192EEEEEENS_10bfloat16_tEfNS_4arch4Sm90ELb1ELb0EEEEEvNT_6ParamsE:
	.zero		768


//--------------------- .nv.constant0._ZN7cutlass13device_kernelIN5flash11enable_sm90INS1_16FlashAttnBwdSm90INS1_25CollectiveMainloopBwdSm90ILi2ELi1ELi1EN4cute5tupleIJNS5_1CILi1EEES8_S8_EEENS6_IJNS7_ILi64EEENS7_ILi96EEENS7_ILi192EEEEEENS_10bfloat16_tEfNS_4arch4Sm90ELb1ELb0ELb0ELb1ELb0ELb0ELb1ELb0ELi3ELi1ELi1ELi1ELb0EEENS1_21CollectiveEpilogueBwdISD_SE_SG_Li384ELb1ELb1ELi3EEENS1_25SingleTileBwdLPTSchedulerILb1ELi96ELb0EEEEEEEEEvNT_6ParamsE --------------------------
	.section	.nv.constant0._ZN7cutlass13device_kernelIN5flash11enable_sm90INS1_16FlashAttnBwdSm90INS1_25CollectiveMainloopBwdSm90ILi2ELi1ELi1EN4cute5tupleIJNS5_1CILi1EEES8_S8_EEENS6_IJNS7_ILi64EEENS7_ILi96EEENS7_ILi192EEEEEENS_10bfloat16_tEfNS_4arch4Sm90ELb1ELb0ELb0ELb1ELb0ELb0ELb1ELb0ELi3ELi1ELi1ELi1ELb0EEENS1_21CollectiveEpilogueBwdISD_SE_SG_Li384ELb1ELb1ELi3EEENS1_25SingleTileBwdLPTSchedulerILb1ELi96ELb0EEEEEEEEEvNT_6ParamsE,"a",@progbits
	.sectionflags	@""
	.align	4
.nv.constant0._ZN7cutlass13device_kernelIN5flash11enable_sm90INS1_16FlashAttnBwdSm90INS1_25CollectiveMainloopBwdSm90ILi2ELi1ELi1EN4cute5tupleIJNS5_1CILi1EEES8_S8_EEENS6_IJNS7_ILi64EEENS7_ILi96EEENS7_ILi192EEEEEENS_10bfloat16_tEfNS_4arch4Sm90ELb1ELb0ELb0ELb1ELb0ELb0ELb1ELb0ELi3ELi1ELi1ELi1ELb0EEENS1_21CollectiveEpilogueBwdISD_SE_SG_Li384ELb1ELb1ELi3EEENS1_25SingleTileBwdLPTSchedulerILb1ELi96ELb0EEEEEEEEEvNT_6ParamsE:
	.zero		2304


//--------------------- .nv.constant0._ZN7cutlass13device_kernelIN5flash11enable_sm90INS1_16FlashAttnBwdSm90INS1_25CollectiveMainloopBwdSm90ILi2ELi1ELi1EN4cute5tupleIJNS5_1CILi1EEES8_S8_EEENS6_IJNS7_ILi64EEENS7_ILi96EEENS7_ILi192EEEEEENS_10bfloat16_tEfNS_4arch4Sm90ELb1ELb0ELb0ELb1ELb1ELb0ELb1ELb0ELi3ELi1ELi1ELi1ELb0EEENS1_21CollectiveEpilogueBwdISD_SE_SG_Li384ELb1ELb1ELi3EEENS1_25SingleTileBwdLPTSchedulerILb1ELi96ELb1EEEEEEEEEvNT_6ParamsE --------------------------
	.section	.nv.constant0._ZN7cutlass13device_kernelIN5flash11enable_sm90INS1_16FlashAttnBwdSm90INS1_25CollectiveMainloopBwdSm90ILi2ELi1ELi1EN4cute5tupleIJNS5_1CILi1EEES8_S8_EEENS6_IJNS7_ILi64EEENS7_ILi96EEENS7_ILi192EEEEEENS_10bfloat16_tEfNS_4arch4Sm90ELb1ELb0ELb0ELb1ELb1ELb0ELb1ELb0ELi3ELi1ELi1ELi1ELb0EEENS1_21CollectiveEpilogueBwdISD_SE_SG_Li384ELb1ELb1ELi3EEENS1_25SingleTileBwdLPTSchedulerILb1ELi96ELb1EEEEEEEEEvNT_6ParamsE,"a",@progbits
	.sectionflags	@""
	.align	4
.nv.constant0._ZN7cutlass13device_kernelIN5flash11enable_sm90INS1_16FlashAttnBwdSm90INS1_25CollectiveMainloopBwdSm90ILi2ELi1ELi1EN4cute5tupleIJNS5_1CILi1EEES8_S8_EEENS6_IJNS7_ILi64EEENS7_ILi96EEENS7_ILi192EEEEEENS_10bfloat16_tEfNS_4arch4Sm90ELb1ELb0ELb0ELb1ELb1ELb0ELb1ELb0ELi3ELi1ELi1ELi1ELb0EEENS1_21CollectiveEpilogueBwdISD_SE_SG_Li384ELb1ELb1ELi3EEENS1_25SingleTileBwdLPTSchedulerILb1ELi96ELb1EEEEEEEEEvNT_6ParamsE:
	.zero		2304


//--------------------- .nv.constant0._ZN7cutlass13device_kernelIN5flash11enable_sm90INS1_16FlashAttnBwdSm90INS1_25CollectiveMainloopBwdSm90ILi2ELi1ELi1EN4cute5tupleIJNS5_1CILi1EEES8_S8_EEENS6_IJNS7_ILi64EEENS7_ILi96EEENS7_ILi192EEEEEENS_10bfloat16_tEfNS_4arch4Sm90ELb1ELb0ELb0ELb1ELb0ELb0ELb1ELb0ELi3ELi1ELi1ELi1ELb0EEENS1_24CollectiveEpilogueBwdGQAISD_fSG_Li384ELb1ELb0EEENS1_25SingleTileBwdLPTSchedulerILb1ELi96ELb0EEEEEEEEEvNT_6ParamsE --------------------------
	.section	.nv.constant0._ZN7cutlass13device_kernelIN5flash11enable_sm90INS1_16FlashAttnBwdSm90INS1_25CollectiveMainloopBwdSm90ILi2ELi1ELi1EN4cute5tupleIJNS5_1CILi1EEES8_S8_EEENS6_IJNS7_ILi64EEENS7_ILi96EEENS7_ILi192EEEEEENS_10bfloat16_tEfNS_4arch4Sm90ELb1ELb0ELb0ELb1ELb0ELb0ELb1ELb0ELi3ELi1ELi1ELi1ELb0EEENS1_24CollectiveEpilogueBwdGQAISD_fSG_Li384ELb1ELb0EEENS1_25SingleTileBwdLPTSchedulerILb1ELi96ELb0EEEEEEEEEvNT_6ParamsE,"a",@progbits
	.sectionflags	@""
	.align	4
.nv.constant0._ZN7cutlass13device_kernelIN5flash11enable_sm90INS1_16FlashAttnBwdSm90INS1_25CollectiveMainloopBwdSm90ILi2ELi1ELi1EN4cute5tupleIJNS5_1CILi1EEES8_S8_EEENS6_IJNS7_ILi64EEENS7_ILi96EEENS7_ILi192EEEEEENS_10bfloat16_tEfNS_4arch4Sm90ELb1ELb0ELb0ELb1ELb0ELb0ELb1ELb0ELi3ELi1ELi1ELi1ELb0EEENS1_24CollectiveEpilogueBwdGQAISD_fSG_Li384ELb1ELb0EEENS1_25SingleTileBwdLPTSchedulerILb1ELi96ELb0EEEEEEEEEvNT_6ParamsE:
	.zero		2432


//--------------------- .nv.constant0._ZN7cutlass13device_kernelIN5flash32FlashAttnBwdPostprocessConvertdQIN4cute5tupleIJNS3_1CILi96EEENS5_ILi192EEEEEENS_10bfloat16_tEfNS_4arch4Sm90ELi384ENS3_8TiledMMAINS3_8MMA_AtomIJNS3_4SM904GMMA27MMA_64x96x16_F32BF16BF16_SSILNSF_5MajorE1ELSH_1ELNSF_7ScaleInE1ELSI_1EEEEEENS3_6LayoutINS4_IJNS5_ILi3EEENS5_ILi1EEESN_EEENS4_IJSN_NS5_ILi0EEESP_EEEEENS4_IJNS3_10UnderscoreESS_SS_EEEEELb1EEEEEvNT_6ParamsE --------------------------
	.section	.nv.constant0._ZN7cutlass13device_kernelIN5flash32FlashAttnBwdPostprocessConvertdQIN4cute5tupleIJNS3_1CILi96EEENS5_ILi192EEEEEENS_10bfloat16_tEfNS_4arch4Sm90ELi384ENS3_8TiledMMAINS3_8MMA_AtomIJNS3_4SM904GMMA27MMA_64x96x16_F32BF16BF16_SSILNSF_5MajorE1ELSH_1ELNSF_7ScaleInE1ELSI_1EEEEEENS3_6LayoutINS4_IJNS5_ILi3EEENS5_ILi1EEESN_EEENS4_IJSN_NS5_ILi0EEESP_EEEEENS4_IJNS3_10UnderscoreESS_SS_EEEEELb1EEEEEvNT_6ParamsE,"a",@progbits
	.sectionflags	@""
	.align	4
.nv.constant0._ZN7cutlass13device_kernelIN5flash32FlashAttnBwdPostprocessConvertdQIN4cute5tupleIJNS3_1CILi96EEENS5_ILi192EEEEEENS_10bfloat16_tEfNS_4arch4Sm90ELi384ENS3_8TiledMMAINS3_8MMA_AtomIJNS3_4SM904GMMA27MMA_64x96x16_F32BF16BF16_SSILNSF_5MajorE1ELSH_1ELNSF_7ScaleInE1ELSI_1EEEEEENS3_6LayoutINS4_IJNS5_ILi3EEENS5_ILi1EEESN_EEENS4_IJSN_NS5_ILi0EEESP_EEEEENS4_IJNS3_10UnderscoreESS_SS_EEEEELb1EEEEEvNT_6ParamsE:
	.zero		640


//--------------------- .nv.constant0._ZN7cutlass13device_kernelIN5flash32FlashAttnBwdPostprocessConvertdQIN4cute5tupleIJNS3_1CILi64EEENS5_ILi192EEEEEENS_10bfloat16_tEfNS_4arch4Sm90ELi384ENS3_8TiledMMAINS3_8MMA_AtomIJNS3_4SM904GMMA27MMA_64x64x16_F32BF16BF16_SSILNSF_5MajorE0ELSH_1ELNSF_7ScaleInE1ELSI_1EEEEEENS3_6LayoutINS4_IJNS5_ILi1EEENS5_ILi3EEESM_EEENS4_IJNS5_ILi0EEESM_SP_EEEEENS4_IJNS3_10UnderscoreESS_SS_EEEEELb0EEEEEvNT_6ParamsE --------------------------
	.section	.nv.constant0._ZN7cutlass13device_kernelIN5flash32FlashAttnBwdPostprocessConvertdQIN4cute5tupleIJNS3_1CILi64EEENS5_ILi192EEEEEENS_10bfloat16_tEfNS_4arch4Sm90ELi384ENS3_8TiledMMAINS3_8MMA_AtomIJNS3_4SM904GMMA27MMA_64x64x16_F32BF16BF16_SSILNSF_5MajorE0ELSH_1ELNSF_7ScaleInE1ELSI_1EEEEEENS3_6LayoutINS4_IJNS5_ILi1EEENS5_ILi3EEESM_EEENS4_IJNS5_ILi0EEESM_SP_EEEEENS4_IJNS3_10UnderscoreESS_SS_EEEEELb0EEEEEvNT_6ParamsE,"a",@progbits
	.sectionflags	@""
	.align	4
.nv.constant0._ZN7cutlass13device_kernelIN5flash32FlashAttnBwdPostprocessConvertdQIN4cute5tupleIJNS3_1CILi64EEENS5_ILi192EEEEEENS_10bfloat16_tEfNS_4arch4Sm90ELi384ENS3_8TiledMMAINS3_8MMA_AtomIJNS3_4SM904GMMA27MMA_64x64x16_F32BF16BF16_SSILNSF_5MajorE0ELSH_1ELNSF_7ScaleInE1ELSI_1EEEEEENS3_6LayoutINS4_IJNS5_ILi1EEENS5_ILi3EEESM_EEENS4_IJNS5_ILi0EEESM_SP_EEEEENS4_IJNS3_10UnderscoreESS_SS_EEEEELb0EEEEEvNT_6ParamsE:
	.zero		640


//--------------------- .nv.constant0._ZN7cutlass13device_kernelIN5flash11enable_sm90INS1_16FlashAttnBwdSm90INS1_25CollectiveMainloopBwdSm90ILi2ELi1ELi1EN4cute5tupleIJNS5_1CILi1EEES8_S8_EEENS6_IJNS7_ILi64EEENS7_ILi96EEENS7_ILi192EEEEEENS_10bfloat16_tEfNS_4arch4Sm90ELb1ELb0ELb0ELb1ELb1ELb0ELb1ELb0ELi3ELi1ELi1ELi1ELb0EEENS1_24CollectiveEpilogueBwdGQAISD_fSG_Li384ELb1ELb1EEENS1_25SingleTileBwdLPTSchedulerILb1ELi96ELb1EEEEEEEEEvNT_6ParamsE --------------------------
	.section	.nv.constant0._ZN7cutlass13device_kernelIN5flash11enable_sm90INS1_16FlashAttnBwdSm90INS1_25CollectiveMainloopBwdSm90ILi2ELi1ELi1EN4cute5tupleIJNS5_1CILi1EEES8_S8_EEENS6_IJNS7_ILi64EEENS7_ILi96EEENS7_ILi192EEEEEENS_10bfloat16_tEfNS_4arch4Sm90ELb1ELb0ELb0ELb1ELb1ELb0ELb1ELb0ELi3ELi1ELi1ELi1ELb0EEENS1_24CollectiveEpilogueBwdGQAISD_fSG_Li384ELb1ELb1EEENS1_25SingleTileBwdLPTSchedulerILb1ELi96ELb1EEEEEEEEEvNT_6ParamsE,"a",@progbits
	.sectionflags	@""
	.align	4
.nv.constant0._ZN7cutlass13device_kernelIN5flash11enable_sm90INS1_16FlashAttnBwdSm90INS1_25CollectiveMainloopBwdSm90ILi2ELi1ELi1EN4cute5tupleIJNS5_1CILi1EEES8_S8_EEENS6_IJNS7_ILi64EEENS7_ILi96EEENS7_ILi192EEEEEENS_10bfloat16_tEfNS_4arch4Sm90ELb1ELb0ELb0ELb1ELb1ELb0ELb1ELb0ELi3ELi1ELi1ELi1ELb0EEENS1_24CollectiveEpilogueBwdGQAISD_fSG_Li384ELb1ELb1EEENS1_25SingleTileBwdLPTSchedulerILb1ELi96ELb1EEEEEEEEEvNT_6ParamsE:
	.zero		2432


//--------------------- .nv.constant0._ZN7cutlass13device_kernelIN5flash22FlashAttnBwdPreprocessIN4cute5tupleIJNS3_1CILi64EEENS5_ILi192EEEEEENS_10bfloat16_tEfNS_4arch4Sm90ELb1ELb1EEEEEvNT_6ParamsE --------------------------
	.section	.nv.constant0._ZN7cutlass13device_kernelIN5flash22FlashAttnBwdPreprocessIN4cute5tupleIJNS3_1CILi64EEENS5_ILi192EEEEEENS_10bfloat16_tEfNS_4arch4Sm90ELb1ELb1EEEEEvNT_6ParamsE,"a",@progbits
	.sectionflags	@""
	.align	4
.nv.constant0._ZN7cutlass13device_kernelIN5flash22FlashAttnBwdPreprocessIN4cute5tupleIJNS3_1CILi64EEENS5_ILi192EEEEEENS_10bfloat16_tEfNS_4arch4Sm90ELb1ELb1EEEEEvNT_6ParamsE:
	.zero		768


//--------------------- SYMBOLS --------------------------

	.type		.nv.reservedSmem.offset0,@object
	.size		.nv.reservedSmem.offset0,0x4
	.type		__assertfail,@function
